def matmul_kernel(
    a_ptr,
    b_ptr,
    c_ptr,
    M,
    N,
    K,
    stride_am,
    stride_ak,
    stride_bk,
    stride_bn,
    stride_cm,
    stride_cn,
    BLOCK_M: tl.constexpr,
    BLOCK_N: tl.constexpr,
    BLOCK_K: tl.constexpr,
    GROUP_M: tl.constexpr,
):
    pid = tl.program_id(axis=0)
    num_pid_m = tl.cdiv(M, BLOCK_M)
    num_pid_n = tl.cdiv(N, BLOCK_N)
    num_pid_in_group = GROUP_M * num_pid_n
    group_id = pid // num_pid_in_group
    first_pid_m = group_id * GROUP_M
    group_size_m = min(num_pid_m - first_pid_m, GROUP_M)
    pid_m = first_pid_m + ((pid % num_pid_in_group) % group_size_m)
    pid_n = (pid % num_pid_in_group) // group_size_m

    offs_am = (pid_m * BLOCK_M + tl.arange(0, BLOCK_M)) % M
    offs_bn = (pid_n * BLOCK_N + tl.arange(0, BLOCK_N)) % N
    offs_k = tl.arange(0, BLOCK_K)
    a_ptrs = a_ptr + offs_am[:, None] * stride_am + offs_k[None, :] * stride_ak
    b_ptrs = b_ptr + offs_k[:, None] * stride_bk + offs_bn[None, :] * stride_bn

    acc = tl.zeros((BLOCK_M, BLOCK_N), dtype=tl.float32)
    for kk in range(0, tl.cdiv(K, BLOCK_K)):
        a = tl.load(a_ptrs, mask=offs_k[None, :] < K - kk * BLOCK_K, other=0.0)
        b = tl.load(b_ptrs, mask=offs_k[:, None] < K - kk * BLOCK_K, other=0.0)
        acc = tl.dot(a, b, acc)
        a_ptrs += BLOCK_K * stride_ak
        b_ptrs += BLOCK_K * stride_bk

    c = acc.to(c_ptr.dtype.element_ty)
    offs_cm = pid_m * BLOCK_M + tl.arange(0, BLOCK_M)
    offs_cn = pid_n * BLOCK_N + tl.arange(0, BLOCK_N)
    c_ptrs = c_ptr + offs_cm[:, None] * stride_cm + offs_cn[None, :] * stride_cn
    mask = (offs_cm[:, None] < M) & (offs_cn[None, :] < N)
    tl.store(c_ptrs, c, mask=mask)

# config = {"BLOCK_K": 128, "BLOCK_M": 512, "BLOCK_N": 128, "GROUP_M": 8, "arch": "sm_100", "dtype": "fp8e5m2", "num_ctas": 4, "num_stages": 3, "num_warps": 4}
# arch = sm_100


// ===== COMPILED SASS (sm_100a) =====

	.target	sm_100a

	.elftype	@"ET_EXEC"


//--------------------- .note.nv.tkinfo           --------------------------
	.section	.note.nv.tkinfo,"",@"SHT_NOTE"
	.sectionflags	@"SHF_NOTE_NV_TKINFO"
	.tkinfo
        /*0018*/ 	.word	0x00000081
        /*0030*/ 	.string	""
        /*0030*/ 	.string	"ptxas-blackwell"
        /*0030*/ 	.string	"Cuda compilation tools, release 12.9, V12.9.86"
        /*0030*/ 	.string	"Build cuda_12.9.r12.9/compiler.36037853_0"
        /*0030*/ 	.string	"-v  -suppress-debug-info  -lineinfo  -arch sm_100a "



//--------------------- .note.nv.cuver            --------------------------
	.section	.note.nv.cuver,"",@"SHT_NOTE"
	.sectionflags	@"SHF_NOTE_NV_CUVER"
        /*0018*/ 	.short	0x0001
        /*001a*/ 	.short	0x0064
        /*001c*/ 	.short	0x0001
        /*001e*/ 	.short	0x0000
        /*0020*/ 	.short	0x0001
        /*0022*/ 	.short	0x0000


//--------------------- .nv.info                  --------------------------
	.section	.nv.info,"",@"SHT_CUDA_INFO"
	.align	4


	//----- nvinfo : EIATTR_REGCOUNT
	.align		4
        /*0000*/ 	.byte	0x04, 0x2f
        /*0002*/ 	.short	(.L_4 - .L_3)
	.align		4
.L_3:
        /*0004*/ 	.word	index@(matmul_kernel)
        /*0008*/ 	.word	0x000000a8


	//----- nvinfo : EIATTR_FRAME_SIZE
	.align		4
.L_4:
        /*000c*/ 	.byte	0x04, 0x11
        /*000e*/ 	.short	(.L_6 - .L_5)
	.align		4
.L_5:
        /*0010*/ 	.word	index@($__internal_2_$__cuda_sm10x_tcgen05_guardrail_trap_unallocated_columns_being_dealloced)
        /*0014*/ 	.word	0x00000c60


	//----- nvinfo : EIATTR_FRAME_SIZE
	.align		4
.L_6:
        /*0018*/ 	.byte	0x04, 0x11
        /*001a*/ 	.short	(.L_8 - .L_7)
	.align		4
.L_7:
        /*001c*/ 	.word	index@($__internal_1_$__cuda_sm10x_tcgen05_guardrail_trap_phase_invalid_during_alloc)
        /*0020*/ 	.word	0x00000c60


	//----- nvinfo : EIATTR_FRAME_SIZE
	.align		4
.L_8:
        /*0024*/ 	.byte	0x04, 0x11
        /*0026*/ 	.short	(.L_10 - .L_9)
	.align		4
.L_9:
        /*0028*/ 	.word	index@($__internal_0_$__cuda_sm10x_tcgen05_guardrail_trap_col_being_dealloced_not_returned_by_alloc)
        /*002c*/ 	.word	0x00000c60


	//----- nvinfo : EIATTR_FRAME_SIZE
	.align		4
.L_10:
        /*0030*/ 	.byte	0x04, 0x11
        /*0032*/ 	.short	(.L_12 - .L_11)
	.align		4
.L_11:
        /*0034*/ 	.word	index@(matmul_kernel)
        /*0038*/ 	.word	0x00000c60


	//----- nvinfo : EIATTR_MIN_STACK_SIZE
	.align		4
.L_12:
        /*003c*/ 	.byte	0x04, 0x12
        /*003e*/ 	.short	(.L_14 - .L_13)
	.align		4
.L_13:
        /*0040*/ 	.word	index@(matmul_kernel)
        /*0044*/ 	.word	0x00000c60
.L_14:


//--------------------- .nv.info.matmul_kernel    --------------------------
	.section	.nv.info.matmul_kernel,"",@"SHT_CUDA_INFO"
	.sectionflags	@""
	.align	4


	//----- nvinfo : EIATTR_CUDA_API_VERSION
	.align		4
        /*0000*/ 	.byte	0x04, 0x37
        /*0002*/ 	.short	(.L_16 - .L_15)
.L_15:
        /*0004*/ 	.word	0x00000081


	//----- nvinfo : EIATTR_KPARAM_INFO
	.align		4
.L_16:
        /*0008*/ 	.byte	0x04, 0x17
        /*000a*/ 	.short	(.L_18 - .L_17)
.L_17:
        /*000c*/ 	.word	0x00000000
        /*0010*/ 	.short	0x000d
        /*0012*/ 	.short	0x0048
        /*0014*/ 	.byte	0x00, 0xf4, 0x21, 0x00


	//----- nvinfo : EIATTR_KPARAM_INFO
	.align		4
.L_18:
        /*0018*/ 	.byte	0x04, 0x17
        /*001a*/ 	.short	(.L_20 - .L_19)
.L_19:
        /*001c*/ 	.word	0x00000000
        /*0020*/ 	.short	0x000c
        /*0022*/ 	.short	0x0040
        /*0024*/ 	.byte	0x00, 0xf4, 0x21, 0x00


	//----- nvinfo : EIATTR_KPARAM_INFO
	.align		4
.L_20:
        /*0028*/ 	.byte	0x04, 0x17
        /*002a*/ 	.short	(.L_22 - .L_21)
.L_21:
        /*002c*/ 	.word	0x00000000
        /*0030*/ 	.short	0x000b
        /*0032*/ 	.short	0x0038
        /*0034*/ 	.byte	0x00, 0xf0, 0x11, 0x00


	//----- nvinfo : EIATTR_KPARAM_INFO
	.align		4
.L_22:
        /*0038*/ 	.byte	0x04, 0x17
        /*003a*/ 	.short	(.L_24 - .L_23)
.L_23:
        /*003c*/ 	.word	0x00000000
        /*0040*/ 	.short	0x000a
        /*0042*/ 	.short	0x0034
        /*0044*/ 	.byte	0x00, 0xf0, 0x11, 0x00


	//----- nvinfo : EIATTR_KPARAM_INFO
	.align		4
.L_24:
        /*0048*/ 	.byte	0x04, 0x17
        /*004a*/ 	.short	(.L_26 - .L_25)
.L_25:
        /*004c*/ 	.word	0x00000000
        /*0050*/ 	.short	0x0009
        /*0052*/ 	.short	0x0030
        /*0054*/ 	.byte	0x00, 0xf0, 0x11, 0x00


	//----- nvinfo : EIATTR_KPARAM_INFO
	.align		4
.L_26:
        /*0058*/ 	.byte	0x04, 0x17
        /*005a*/ 	.short	(.L_28 - .L_27)
.L_27:
        /*005c*/ 	.word	0x00000000
        /*0060*/ 	.short	0x0008
        /*0062*/ 	.short	0x002c
        /*0064*/ 	.byte	0x00, 0xf0, 0x11, 0x00


	//----- nvinfo : EIATTR_KPARAM_INFO
	.align		4
.L_28:
        /*0068*/ 	.byte	0x04, 0x17
        /*006a*/ 	.short	(.L_30 - .L_29)
.L_29:
        /*006c*/ 	.word	0x00000000
        /*0070*/ 	.short	0x0007
        /*0072*/ 	.short	0x0028
        /*0074*/ 	.byte	0x00, 0xf0, 0x11, 0x00


	//----- nvinfo : EIATTR_KPARAM_INFO
	.align		4
.L_30:
        /*0078*/ 	.byte	0x04, 0x17
        /*007a*/ 	.short	(.L_32 - .L_31)
.L_31:
        /*007c*/ 	.word	0x00000000
        /*0080*/ 	.short	0x0006
        /*0082*/ 	.short	0x0024
        /*0084*/ 	.byte	0x00, 0xf0, 0x11, 0x00


	//----- nvinfo : EIATTR_KPARAM_INFO
	.align		4
.L_32:
        /*0088*/ 	.byte	0x04, 0x17
        /*008a*/ 	.short	(.L_34 - .L_33)
.L_33:
        /*008c*/ 	.word	0x00000000
        /*0090*/ 	.short	0x0005
        /*0092*/ 	.short	0x0020
        /*0094*/ 	.byte	0x00, 0xf0, 0x11, 0x00


	//----- nvinfo : EIATTR_KPARAM_INFO
	.align		4
.L_34:
        /*0098*/ 	.byte	0x04, 0x17
        /*009a*/ 	.short	(.L_36 - .L_35)
.L_35:
        /*009c*/ 	.word	0x00000000
        /*00a0*/ 	.short	0x0004
        /*00a2*/ 	.short	0x001c
        /*00a4*/ 	.byte	0x00, 0xf0, 0x11, 0x00


	//----- nvinfo : EIATTR_KPARAM_INFO
	.align		4
.L_36:
        /*00a8*/ 	.byte	0x04, 0x17
        /*00aa*/ 	.short	(.L_38 - .L_37)
.L_37:
        /*00ac*/ 	.word	0x00000000
        /*00b0*/ 	.short	0x0003
        /*00b2*/ 	.short	0x0018
        /*00b4*/ 	.byte	0x00, 0xf0, 0x11, 0x00


	//----- nvinfo : EIATTR_KPARAM_INFO
	.align		4
.L_38:
        /*00b8*/ 	.byte	0x04, 0x17
        /*00ba*/ 	.short	(.L_40 - .L_39)
.L_39:
        /*00bc*/ 	.word	0x00000000
        /*00c0*/ 	.short	0x0002
        /*00c2*/ 	.short	0x0010
        /*00c4*/ 	.byte	0x00, 0xf4, 0x21, 0x00


	//----- nvinfo : EIATTR_KPARAM_INFO
	.align		4
.L_40:
        /*00c8*/ 	.byte	0x04, 0x17
        /*00ca*/ 	.short	(.L_42 - .L_41)
.L_41:
        /*00cc*/ 	.word	0x00000000
        /*00d0*/ 	.short	0x0001
        /*00d2*/ 	.short	0x0008
        /*00d4*/ 	.byte	0x00, 0xf4, 0x21, 0x00


	//----- nvinfo : EIATTR_KPARAM_INFO
	.align		4
.L_42:
        /*00d8*/ 	.byte	0x04, 0x17
        /*00da*/ 	.short	(.L_44 - .L_43)
.L_43:
        /*00dc*/ 	.word	0x00000000
        /*00e0*/ 	.short	0x0000
        /*00e2*/ 	.short	0x0000
        /*00e4*/ 	.byte	0x00, 0xf4, 0x21, 0x00


	//----- nvinfo : EIATTR_EXPLICIT_CLUSTER
	.align		4
.L_44:
        /*00e8*/ 	.byte	0x01, 0x3e
	.zero		2


	//----- nvinfo : EIATTR_CTA_PER_CLUSTER
	.align		4
        /*00ec*/ 	.byte	0x04, 0x3d
        /*00ee*/ 	.short	(.L_46 - .L_45)
.L_45:
        /*00f0*/ 	.word	0x00000004
        /*00f4*/ 	.word	0x00000001
        /*00f8*/ 	.word	0x00000001


	//----- nvinfo : EIATTR_AT_ENTRY_FRAGMENTS
	.align		4
.L_46:
        /*00fc*/ 	.byte	0x04, 0x4f
        /*00fe*/ 	.short	(.L_48 - .L_47)


	//   ....[0]....
.L_47:
        /*0100*/ 	.word	0x00000004


	//----- nvinfo : EIATTR_RESERVED_SMEM_USED
	.align		4
.L_48:
        /*0104*/ 	.byte	0x01, 0x41
	.zero		2


	//----- nvinfo : EIATTR_SPARSE_MMA_MASK
	.align		4
        /*0108*/ 	.byte	0x03, 0x50
        /*010a*/ 	.short	0x0000


	//----- nvinfo : EIATTR_TCGEN05_1CTA_USED
	.align		4
        /*010c*/ 	.byte	0x01, 0x51
	.zero		2


	//----- nvinfo : EIATTR_MAXREG_COUNT
	.align		4
        /*0110*/ 	.byte	0x03, 0x1b
        /*0112*/ 	.short	0x00ff


	//----- nvinfo : EIATTR_NUM_BARRIERS
	.align		4
        /*0114*/ 	.byte	0x02, 0x4c
        /*0116*/ 	.byte	0x01
	.zero		1


	//----- nvinfo : EIATTR_ANNOTATIONS
	.align		4
        /*0118*/ 	.byte	0x04, 0x55
        /*011a*/ 	.short	(.L_50 - .L_49)


	//   ....[0]....
.L_49:
        /*011c*/ 	.word	0x00000001
        /*0120*/ 	.byte	0x00, 0x0a, 0x00, 0x00, 0x01, 0x00, 0x00, 0x00, 0x50, 0x0b, 0x00, 0x00, 0x01, 0x00, 0x00, 0x00
        /* <DEDUP_REMOVED lines=1179> */
        /*4ae0*/ 	.byte	0x40, 0x58, 0x02, 0x00, 0x01, 0x00, 0x00, 0x00, 0x70, 0x58, 0x02, 0x00


	//----- nvinfo : EIATTR_INT_WARP_WIDE_INSTR_OFFSETS
	.align		4
.L_50:
        /*4aec*/ 	.byte	0x04, 0x31
        /*4aee*/ 	.short	(.L_52 - .L_51)


	//   ....[0]....
.L_51:
        /*4af0*/ 	.word	0x00002410


	//   ....[1]....
        /*4af4*/ 	.word	0x00002440


	//   ....[2]....
        /*4af8*/ 	.word	0x0000ecf0


	//   ....[3]....
        /*4afc*/ 	.word	0x00025eb0


	//   ....[4]....
        /*4b00*/ 	.word	0x00025f00


	//----- nvinfo : EIATTR_COOP_GROUP_MASK_REGIDS
	.align		4
.L_52:
        /*4b04*/ 	.byte	0x04, 0x29
        /*4b06*/ 	.short	(.L_54 - .L_53)


	//   ....[0]....
.L_53:
        /*4b08*/ 	.word	0xffffffff


	//   ....[1]....
        /*4b0c*/ 	.word	0xffffffff


	//   ....[2]....
        /*4b10*/ 	.word	0xffffffff


	//   ....[3]....
        /*4b14*/ 	.word	0xffffffff


	//----- nvinfo : EIATTR_COOP_GROUP_INSTR_OFFSETS
	.align		4
.L_54:
        /*4b18*/ 	.byte	0x04, 0x28
        /*4b1a*/ 	.short	(.L_56 - .L_55)


	//   ....[0]....
.L_55:
        /*4b1c*/ 	.word	0x00000070


	//   ....[1]....
        /*4b20*/ 	.word	0x00000330


	//   ....[2]....
        /*4b24*/ 	.word	0x00025d40


	//   ....[3]....
        /*4b28*/ 	.word	0x00025fb0


	//----- nvinfo : EIATTR_VRC_CTA_INIT_COUNT
	.align		4
.L_56:
        /*4b2c*/ 	.byte	0x02, 0x4a
        /*4b2e*/ 	.byte	0x80
	.zero		1


	//----- nvinfo : EIATTR_MBARRIER_INSTR_OFFSETS
	.align		4
        /*4b30*/ 	.byte	0x04, 0x39
        /*4b32*/ 	.short	(.L_58 - .L_57)


	//   ....[0]....
.L_57:
        /*4b34*/ 	.word	0x00002630
        /*4b38*/ 	.word	0x000000ff
        /*4b3c*/ 	.word	0x00000000
        /*4b40*/ 	.short	0x0100
        /*4b42*/ 	.byte	0x06
	.zero		1


	//   ....[1]....
        /*4b44*/ 	.word	0x0000ed30
        /*4b48*/ 	.word	0x000000ff
        /*4b4c*/ 	.word	0x00010008
        /*4b50*/ 	.short	0x0100
        /*4b52*/ 	.byte	0x09
	.zero		1


	//   ....[2]....
        /*4b54*/ 	.word	0x00015da0
        /*4b58*/ 	.word	0x000000ff
        /*4b5c*/ 	.word	0x00000000
        /*4b60*/ 	.short	0x010a
        /*4b62*/ 	.byte	0x06
	.zero		1


	//   ....[3]....
        /*4b64*/ 	.word	0x000217e0
        /*4b68*/ 	.word	0x000000ff
        /*4b6c*/ 	.word	0x00000000
        /*4b70*/ 	.short	0x010a
        /*4b72*/ 	.byte	0x06
	.zero		1


	//   ....[4]....
        /*4b74*/ 	.word	0x00021960
        /*4b78*/ 	.word	0x000000ff
        /*4b7c*/ 	.word	0x00010000
        /*4b80*/ 	.short	0x0108
        /*4b82*/ 	.byte	0x09
	.zero		1


	//   ....[5]....
        /*4b84*/ 	.word	0x00021990
        /*4b88*/ 	.word	0x000000ff
        /*4b8c*/ 	.word	0x00010008
        /*4b90*/ 	.short	0x0108
        /*4b92*/ 	.byte	0x09
	.zero		1


	//   ....[6]....
        /*4b94*/ 	.word	0x00025fd0
        /*4b98*/ 	.word	0x000000ff
        /*4b9c*/ 	.word	0x00000000
        /*4ba0*/ 	.short	0x010a
        /*4ba2*/ 	.byte	0x06
	.zero		1


	//   ....[7]....
        /*4ba4*/ 	.word	0x00026000
        /*4ba8*/ 	.word	0x000000ff
        /*4bac*/ 	.word	0x00000000
        /*4bb0*/ 	.short	0x010a
        /*4bb2*/ 	.byte	0x06
	.zero		1


	//----- nvinfo : EIATTR_NUM_MBARRIERS
	.align		4
.L_58:
        /*4bb4*/ 	.byte	0x03, 0x38
        /*4bb6*/ 	.short	0x0002


	//----- nvinfo : EIATTR_EXIT_INSTR_OFFSETS
	.align		4
        /*4bb8*/ 	.byte	0x04, 0x1c
        /*4bba*/ 	.short	(.L_60 - .L_59)


	//   ....[0]....
.L_59:
        /*4bbc*/ 	.word	0x00025fc0


	//----- nvinfo : EIATTR_REQNTID
	.align		4
.L_60:
        /*4bc0*/ 	.byte	0x04, 0x10
        /*4bc2*/ 	.short	(.L_62 - .L_61)
.L_61:
        /*4bc4*/ 	.word	0x00000080
        /*4bc8*/ 	.word	0x00000001
        /*4bcc*/ 	.word	0x00000001


	//----- nvinfo : EIATTR_CRS_STACK_SIZE
	.align		4
.L_62:
        /*4bd0*/ 	.byte	0x04, 0x1e
        /*4bd2*/ 	.short	(.L_64 - .L_63)
.L_63:
        /*4bd4*/ 	.word	0x00000000


	//----- nvinfo : EIATTR_CBANK_PARAM_SIZE
	.align		4
.L_64:
        /*4bd8*/ 	.byte	0x03, 0x19
        /*4bda*/ 	.short	0x0050


	//----- nvinfo : EIATTR_PARAM_CBANK
	.align		4
        /*4bdc*/ 	.byte	0x04, 0x0a
        /*4bde*/ 	.short	(.L_66 - .L_65)
	.align		4
.L_65:
        /*4be0*/ 	.word	index@(.nv.constant0.matmul_kernel)
        /*4be4*/ 	.short	0x0380
        /*4be6*/ 	.short	0x0050


	//----- nvinfo : EIATTR_SW_WAR
	.align		4
.L_66:
        /*4be8*/ 	.byte	0x04, 0x36
        /*4bea*/ 	.short	(.L_68 - .L_67)
.L_67:
        /*4bec*/ 	.word	0x00000008
.L_68:


//--------------------- .nv.compat                --------------------------
	.section	.nv.compat,"",@"SHT_CUDA_COMPAT_INFO"
	.align	4
        /*0000*/ 	.byte	0x02, 0x02, 0x02, 0x00, 0x02, 0x05, 0x05, 0x00, 0x02, 0x03, 0x00, 0x00, 0x02, 0x06, 0x01, 0x00


//--------------------- .nv.callgraph             --------------------------
	.section	.nv.callgraph,"",@"SHT_CUDA_CALLGRAPH"
	.align	4
	.sectionentsize	8
	.align		4
        /*0000*/ 	.word	0x00000000
	.align		4
        /*0004*/ 	.word	0xffffffff
	.align		4
        /*0008*/ 	.word	0x00000000
	.align		4
        /*000c*/ 	.word	0xfffffffe
	.align		4
        /*0010*/ 	.word	0x00000000
	.align		4
        /*0014*/ 	.word	0xfffffffd
	.align		4
        /*0018*/ 	.word	0x00000000
	.align		4
        /*001c*/ 	.word	0xfffffffc


//--------------------- .text.matmul_kernel       --------------------------
	.section	.text.matmul_kernel,"ax",@progbits
	.align	128
        .global         matmul_kernel
        .type           matmul_kernel,@function
        .size           matmul_kernel,(.L_x_20 - matmul_kernel)
        .other          matmul_kernel,@"STO_CUDA_ENTRY STV_DEFAULT"
matmul_kernel:
.text.matmul_kernel:
[----:B------:R-:W0:Y:S01]  /*0000*/  LDC R1, c[0x0][0x37c] ;  /* 0x0000df00ff017b82 */ /* 0x000e220000000800 */
[----:B------:R-:W1:Y:S01]  /*0010*/  S2R R2, SR_TID.X ;  /* 0x0000000000027919 */ /* 0x000e620000002100 */
[----:B0-----:R-:W-:Y:S01]  /*0020*/  VIADD R1, R1, 0xfffff3a0 ;  /* 0xfffff3a001017836 */ /* 0x001fe20000000000 */
[----:B-1----:R-:W-:-:S13]  /*0030*/  ISETP.GE.U32.AND P0, PT, R2, 0x20, PT ;  /* 0x000000200200780c */ /* 0x002fda0003f06070 */
[----:B------:R-:W-:Y:S02]  /*0040*/  VOTEU.ANY UP0, P0 ;  /* 0x0000000000ff7886 */ /* 0x000fe40000000100 */
[----:B------:R-:W-:Y:S05]  /*0050*/  BRA.U UP0, `(.L_x_0) ;  /* 0x0000000100b87547 */ /* 0x000fea000b800000 */
[----:B------:R-:W0:Y:S01]  /*0060*/  S2UR UR6, SR_CgaCtaId ;  /* 0x00000000000679c3 */ /* 0x000e220000008800 */
[----:B------:R-:W-:Y:S01]  /*0070*/  NOP ;  /* 0x0000000000007918 */ /* 0x000fe20000000000 */
[----:B------:R-:W-:Y:S02]  /*0080*/  UMOV UR4, 0x40 ;  /* 0x0000004000047882 */ /* 0x000fe40000000000 */
[----:B0-----:R-:W-:-:S09]  /*0090*/  ULEA UR4, UR6, UR4, 0x18 ;  /* 0x0000000406047291 */ /* 0x001fd2000f8ec0ff */
[----:B------:R-:W0:Y:S01]  /*00a0*/  LDS.U8 R0, [UR4] ;  /* 0x00000004ff007984 */ /* 0x000e220008000000 */
[----:B------:R-:W-:Y:S02]  /*00b0*/  UMOV UR4, 0x400 ;  /* 0x0000040000047882 */ /* 0x000fe40000000000 */
[----:B------:R-:W-:Y:S01]  /*00c0*/  ULEA UR4, UR6, UR4, 0x18 ;  /* 0x0000000406047291 */ /* 0x000fe2000f8ec0ff */
[----:B0-----:R-:W-:-:S13]  /*00d0*/  ISETP.NE.AND P0, PT, R0, RZ, PT ;  /* 0x000000ff0000720c */ /* 0x001fda0003f05270 */
[----:B------:R-:W-:Y:S05]  /*00e0*/  @P0 BRA `(.L_x_1) ;  /* 0x00000000007c0947 */ /* 0x000fea0003800000 */
[----:B------:R-:W-:-:S13]  /*00f0*/  ELECT P0, URZ, PT ;  /* 0x0000000000ff782f */ /* 0x000fda0003800000 */
[----:B------:R-:W-:Y:S05]  /*0100*/  @!P0 BRA `(.L_x_2) ;  /* 0x0000000000848947 */ /* 0x000fea0003800000 */
[----:B------:R-:W-:Y:S01]  /*0110*/  UMOV UR5, 0x4 ;  /* 0x0000000400057882 */ /* 0x000fe20000000000 */
[----:B------:R-:W-:Y:S02]  /*0120*/  IMAD.MOV.U32 R5, RZ, RZ, 0x1 ;  /* 0x00000001ff057424 */ /* 0x000fe400078e00ff */
[----:B------:R-:W-:Y:S02]  /*0130*/  IMAD.MOV.U32 R3, RZ, RZ, 0xf ;  /* 0x0000000fff037424 */ /* 0x000fe400078e00ff */
[----:B------:R-:W-:Y:S04]  /*0140*/  DEPBAR.LE SB0, 0x36 ;  /* 0x00008d800000791a */ /* 0x000fe80000000000 */
[----:B------:R-:W0:Y:S02]  /*0150*/  UTCATOMSWS.FIND_AND_SET.ALIGN UP1, UR5, UR5 ;  /* 0x00000005000575e3 */ /* 0x000e240008020800 */
[----:B0-----:R-:W-:-:S04]  /*0160*/  PLOP3.LUT P0, PT, PT, PT, UP1, 0x80, 0x8 ;  /* 0x000000000008781c */ /* 0x001fc80003f0f018 */
[----:B------:R-:W-:-:S04]  /*0170*/  SEL R0, RZ, 0xffffffff, !P0 ;  /* 0xffffffffff007807 */ /* 0x000fc80004000000 */
[----:B------:R-:W-:Y:S01]  /*0180*/  ISETP.NE.AND P0, PT, R0, RZ, PT ;  /* 0x000000ff0000720c */ /* 0x000fe20003f05270 */
[----:B------:R-:W-:-:S12]  /*0190*/  IMAD.U32 R0, RZ, RZ, UR5 ;  /* 0x00000005ff007e24 */ /* 0x000fd8000f8e00ff */
[----:B------:R-:W-:Y:S05]  /*01a0*/  @P0 BRA `(.L_x_3) ;  /* 0x0000000000240947 */ /* 0x000fea0003800000 */
.L_x_4:
[----:B------:R-:W-:Y:S05]  /*01b0*/  NANOSLEEP 0x64 ;  /* 0x000000640000795d */ /* 0x000fea0003800000 */
[----:B------:R-:W-:-:S05]  /*01c0*/  UMOV UR5, 0x4 ;  /* 0x0000000400057882 */ /* 0x000fca0000000000 */
[----:B------:R-:W-:Y:S04]  /*01d0*/  DEPBAR.LE SB0, 0x36 ;  /* 0x00008d800000791a */ /* 0x000fe80000000000 */
[----:B------:R-:W0:Y:S02]  /*01e0*/  UTCATOMSWS.FIND_AND_SET.ALIGN UP1, UR5, UR5 ;  /* 0x00000005000575e3 */ /* 0x000e240008020800 */
[----:B0-----:R-:W-:-:S04]  /*01f0*/  PLOP3.LUT P0, PT, PT, PT, UP1, 0x80, 0x8 ;  /* 0x000000000008781c */ /* 0x001fc80003f0f018 */
[----:B------:R-:W-:-:S04]  /*0200*/  SEL R0, RZ, 0xffffffff, !P0 ;  /* 0xffffffffff007807 */ /* 0x000fc80004000000 */
[----:B------:R-:W-:Y:S01]  /*0210*/  ISETP.NE.AND P0, PT, R0, RZ, PT ;  /* 0x000000ff0000720c */ /* 0x000fe20003f05270 */
[----:B------:R-:W-:-:S12]  /*0220*/  IMAD.U32 R0, RZ, RZ, UR5 ;  /* 0x00000005ff007e24 */ /* 0x000fd8000f8e00ff */
[----:B------:R-:W-:Y:S05]  /*0230*/  @!P0 BRA `(.L_x_4) ;  /* 0xfffffffc00dc8947 */ /* 0x000fea000383ffff */
.L_x_3:
[C---:B------:R-:W-:Y:S01]  /*0240*/  VIADD R4, R0.reuse, 0x10 ;  /* 0x0000001000047836 */ /* 0x040fe20000000000 */
[----:B------:R-:W-:Y:S01]  /*0250*/  UMOV UR5, 0x50 ;  /* 0x0000005000057882 */ /* 0x000fe20000000000 */
[----:B------:R-:W-:Y:S01]  /*0260*/  SHF.L.U32 R3, R3, R0, RZ ;  /* 0x0000000003037219 */ /* 0x000fe200000006ff */
[----:B------:R-:W-:Y:S01]  /*0270*/  ULEA UR5, UR6, UR5, 0x18 ;  /* 0x0000000506057291 */ /* 0x000fe2000f8ec0ff */
[----:B------:R-:W-:Y:S01]  /*0280*/  IMAD.SHL.U32 R0, R0, 0x20, RZ ;  /* 0x0000002000007824 */ /* 0x000fe200078e00ff */
[----:B------:R-:W-:-:S04]  /*0290*/  SHF.L.U32 R4, R5, R4, RZ ;  /* 0x0000000405047219 */ /* 0x000fc800000006ff */
[----:B------:R-:W-:-:S05]  /*02a0*/  LOP3.LUT R3, R4, R3, RZ, 0xfc, !PT ;  /* 0x0000000304037212 */ /* 0x000fca00078efcff */
[----:B------:R0:W-:Y:S04]  /*02b0*/  ATOMS.OR RZ, [UR5], R3 ;  /* 0x00000003ffff798c */ /* 0x0001e8000b000005 */
[----:B------:R0:W-:Y:S01]  /*02c0*/  STS [UR4], R0 ;  /* 0x00000000ff007988 */ /* 0x0001e20008000804 */
[----:B------:R-:W-:Y:S05]  /*02d0*/  BRA `(.L_x_2) ;  /* 0x0000000000107947 */ /* 0x000fea0003800000 */
.L_x_1:
[----:B------:R-:W-:Y:S01]  /*02e0*/  IMAD.MOV.U32 R0, RZ, RZ, -0x1 ;  /* 0xffffffffff007424 */ /* 0x000fe200078e00ff */
[----:B------:R-:W-:-:S04]  /*02f0*/  MOV R4, 0x320 ;  /* 0x0000032000047802 */ /* 0x000fc80000000f00 */
[----:B------:R0:W-:Y:S03]  /*0300*/  STS [UR4], R0 ;  /* 0x00000000ff007988 */ /* 0x0001e60008000804 */
[----:B0-----:R-:W-:Y:S05]  /*0310*/  CALL.REL.NOINC `($__internal_1_$__cuda_sm10x_tcgen05_guardrail_trap_phase_invalid_during_alloc) ;  /* 0x0000025c00507944 */ /* 0x001fea0003c00000 */
.L_x_2:
[----:B------:R-:W-:Y:S05]  /*0320*/  WARPSYNC.ALL ;  /* 0x0000000000007948 */ /* 0x000fea0003800000 */
[----:B------:R-:W-:Y:S01]  /*0330*/  NOP ;  /* 0x0000000000007918 */ /* 0x000fe20000000000 */
.L_x_0:
[----:B------:R-:W1:Y:S08]  /*0340*/  LDC.64 R28, c[0x0][0x398] ;  /* 0x0000e600ff1c7b82 */ /* 0x000e700000000a00 */
[----:B------:R-:W2:Y:S02]  /*0350*/  S2UR UR5, SR_CgaSize ;  /* 0x00000000000579c3 */ /* 0x000ea40000008a00 */
[----:B--2---:R-:W-:-:S12]  /*0360*/  UIMAD UR5, UR5, -0xa0, URZ ;  /* 0xffffff60050578a4 */ /* 0x004fd8000f8e02ff */
[----:B------:R-:W2:Y:S01]  /*0370*/  LDCU UR5, c[0x0][UR5+0x2b0] ;  /* 0x00005600050577ac */ /* 0x000ea20008000800 */
[----:B------:R-:W-:Y:S01]  /*0380*/  LOP3.LUT R107, R2, 0x7f, RZ, 0xc0, !PT ;  /* 0x0000007f026b7812 */ /* 0x000fe200078ec0ff */
[----:B------:R-:W-:Y:S01]  /*0390*/  UMOV UR9, 0x400 ;  /* 0x0000040000097882 */ /* 0x000fe20000000000 */
[----:B------:R-:W3:Y:S01]  /*03a0*/  LDCU UR11, c[0x0][0x3a4] ;  /* 0x00007480ff0b77ac */ /* 0x000ee20008000800 */
[----:B------:R-:W4:Y:S01]  /*03b0*/  S2UR UR4, SR_CTAID.X ;  /* 0x00000000000479c3 */ /* 0x000f220000002500 */
[----:B------:R-:W0:Y:S01]  /*03c0*/  LDCU.64 UR18, c[0x0][0x358] ;  /* 0x00006b00ff1277ac */ /* 0x000e220008000a00 */
[----:B------:R-:W0:Y:S06]  /*03d0*/  LDCU.128 UR12, c[0x0][0x380] ;  /* 0x00007000ff0c77ac */ /* 0x000e2c0008000c00 */
[----:B------:R-:W0:Y:S02]  /*03e0*/  LDC.64 R36, c[0x0][0x3a8] ;  /* 0x0000ea00ff247b82 */ /* 0x000e240000000a00 */
[----:B01----:R-:W-:Y:S01]  /*03f0*/  VIADD R0, R29, 0x7f ;  /* 0x0000007f1d007836 */ /* 0x003fe20000000000 */
[----:B------:R-:W-:-:S05]  /*0400*/  IABS R39, R29 ;  /* 0x0000001d00277213 */ /* 0x000fca0000000000 */
[----:B------:R-:W-:Y:S01]  /*0410*/  BAR.SYNC.DEFER_BLOCKING 0x0 ;  /* 0x0000000000007b1d */ /* 0x000fe20000010000 */
[----:B------:R-:W-:Y:S02]  /*0420*/  ISETP.NE.AND P3, PT, R28, RZ, PT ;  /* 0x000000ff1c00720c */ /* 0x000fe40003f65270 */
[----:B------:R-:W-:-:S04]  /*0430*/  SHF.R.S32.HI R3, RZ, 0x1f, R0 ;  /* 0x0000001fff037819 */ /* 0x000fc80000011400 */
[----:B------:R-:W-:-:S04]  /*0440*/  LEA.HI R3, R3, R0, RZ, 0x7 ;  /* 0x0000000003037211 */ /* 0x000fc800078f38ff */
[----:B------:R-:W-:-:S05]  /*0450*/  SHF.R.S32.HI R3, RZ, 0x7, R3 ;  /* 0x00000007ff037819 */ /* 0x000fca0000011403 */
[----:B------:R-:W-:Y:S01]  /*0460*/  IMAD.SHL.U32 R6, R3, 0x8, RZ ;  /* 0x0000000803067824 */ /* 0x000fe200078e00ff */
[----:B----4-:R-:W-:-:S04]  /*0470*/  I2FP.F32.U32 R3, UR4 ;  /* 0x0000000400037c45 */ /* 0x010fc80008201000 */
[----:B------:R-:W-:Y:S01]  /*0480*/  IABS R9, R6 ;  /* 0x0000000600097213 */ /* 0x000fe20000000000 */
[----:B--2---:R-:W-:Y:S01]  /*0490*/  FMUL R3, R3, UR5 ;  /* 0x0000000503037c20 */ /* 0x004fe20008400000 */
[----:B------:R-:W0:Y:S02]  /*04a0*/  S2UR UR5, SR_CgaCtaId ;  /* 0x00000000000579c3 */ /* 0x000e240000008800 */
[----:B------:R-:W1:Y:S08]  /*04b0*/  I2F.RP R0, R9 ;  /* 0x0000000900007306 */ /* 0x000e700000209400 */
[----:B------:R-:W-:Y:S08]  /*04c0*/  F2I.U32.TRUNC.NTZ R7, R3 ;  /* 0x0000000300077305 */ /* 0x000ff0000020f000 */
[----:B-1----:R-:W1:Y:S01]  /*04d0*/  MUFU.RCP R0, R0 ;  /* 0x0000000000007308 */ /* 0x002e620000001000 */
[----:B0-----:R-:W-:-:S02]  /*04e0*/  ULEA UR9, UR5, UR9, 0x18 ;  /* 0x0000000905097291 */ /* 0x001fc4000f8ec0ff */
[----:B------:R-:W-:-:S04]  /*04f0*/  USHF.L.U32 UR4, UR5, 0x7, URZ ;  /* 0x0000000705047899 */ /* 0x000fc800080006ff */
[----:B------:R-:W-:Y:S01]  /*0500*/  ULOP3.LUT UR4, UR4, 0x180, URZ, 0xc0, !UPT ;  /* 0x0000018004047892 */ /* 0x000fe2000f8ec0ff */
[----:B-1----:R-:W-:Y:S01]  /*0510*/  VIADD R4, R0, 0xffffffe ;  /* 0x0ffffffe00047836 */ /* 0x002fe20000000000 */
[----:B------:R-:W-:-:S03]  /*0520*/  IABS R0, R7 ;  /* 0x0000000700007213 */ /* 0x000fc60000000000 */
[----:B------:R0:W1:Y:S02]  /*0530*/  F2I.FTZ.U32.TRUNC.NTZ R5, R4 ;  /* 0x0000000400057305 */ /* 0x000064000021f000 */
[----:B0-----:R-:W-:Y:S02]  /*0540*/  IMAD.MOV.U32 R4, RZ, RZ, RZ ;  /* 0x000000ffff047224 */ /* 0x001fe400078e00ff */
[----:B-1----:R-:W-:-:S04]  /*0550*/  IMAD.MOV R8, RZ, RZ, -R5 ;  /* 0x000000ffff087224 */ /* 0x002fc800078e0a05 */
[----:B------:R-:W-:Y:S01]  /*0560*/  IMAD R11, R8, R9, RZ ;  /* 0x00000009080b7224 */ /* 0x000fe200078e02ff */
[----:B------:R-:W-:-:S03]  /*0570*/  IABS R8, R6 ;  /* 0x0000000600087213 */ /* 0x000fc60000000000 */
[----:B------:R-:W-:-:S04]  /*0580*/  IMAD.HI.U32 R5, R5, R11, R4 ;  /* 0x0000000b05057227 */ /* 0x000fc800078e0004 */
[----:B------:R-:W-:Y:S02]  /*0590*/  IMAD.MOV R4, RZ, RZ, -R8 ;  /* 0x000000ffff047224 */ /* 0x000fe400078e0a08 */
[----:B------:R-:W-:-:S04]  /*05a0*/  IMAD.HI.U32 R5, R5, R0, RZ ;  /* 0x0000000005057227 */ /* 0x000fc800078e00ff */
[----:B------:R-:W-:-:S05]  /*05b0*/  IMAD R0, R5, R4, R0 ;  /* 0x0000000405007224 */ /* 0x000fca00078e0200 */
[----:B------:R-:W-:-:S13]  /*05c0*/  ISETP.GT.U32.AND P1, PT, R9, R0, PT ;  /* 0x000000000900720c */ /* 0x000fda0003f24070 */
[----:B------:R-:W-:Y:S02]  /*05d0*/  @!P1 IMAD.IADD R0, R0, 0x1, -R9 ;  /* 0x0000000100009824 */ /* 0x000fe400078e0a09 */
[----:B------:R-:W-:Y:S01]  /*05e0*/  @!P1 VIADD R5, R5, 0x1 ;  /* 0x0000000105059836 */ /* 0x000fe20000000000 */
[----:B------:R-:W-:Y:S02]  /*05f0*/  ISETP.NE.AND P1, PT, R6, RZ, PT ;  /* 0x000000ff0600720c */ /* 0x000fe40003f25270 */
[----:B------:R-:W-:Y:S02]  /*0600*/  ISETP.GE.U32.AND P0, PT, R0, R9, PT ;  /* 0x000000090000720c */ /* 0x000fe40003f06070 */
[----:B------:R-:W-:-:S04]  /*0610*/  LOP3.LUT R0, R7, R6, RZ, 0x3c, !PT ;  /* 0x0000000607007212 */ /* 0x000fc800078e3cff */
[----:B------:R-:W-:Y:S01]  /*0620*/  ISETP.GE.AND P2, PT, R0, RZ, PT ;  /* 0x000000ff0000720c */ /* 0x000fe20003f46270 */
[----:B------:R-:W-:-:S05]  /*0630*/  VIADD R0, R28, 0x1ff ;  /* 0x000001ff1c007836 */ /* 0x000fca0000000000 */
[----:B------:R-:W-:Y:S01]  /*0640*/  SHF.R.S32.HI R3, RZ, 0x1f, R0 ;  /* 0x0000001fff037819 */ /* 0x000fe20000011400 */
[----:B------:R-:W-:-:S03]  /*0650*/  @P0 VIADD R5, R5, 0x1 ;  /* 0x0000000105050836 */ /* 0x000fc60000000000 */
[----:B------:R-:W-:Y:S01]  /*0660*/  LEA.HI R3, R3, R0, RZ, 0x9 ;  /* 0x0000000003037211 */ /* 0x000fe200078f48ff */
[----:B------:R-:W-:-:S04]  /*0670*/  IMAD.MOV.U32 R4, RZ, RZ, R5 ;  /* 0x000000ffff047224 */ /* 0x000fc800078e0005 */
[----:B------:R-:W-:Y:S01]  /*0680*/  @!P2 IMAD.MOV R4, RZ, RZ, -R4 ;  /* 0x000000ffff04a224 */ /* 0x000fe200078e0a04 */
[----:B------:R-:W-:-:S05]  /*0690*/  @!P1 LOP3.LUT R4, RZ, R6, RZ, 0x33, !PT ;  /* 0x00000006ff049212 */ /* 0x000fca00078e33ff */
[----:B------:R-:W-:Y:S02]  /*06a0*/  IMAD.SHL.U32 R10, R4, 0x8, RZ ;  /* 0x00000008040a7824 */ /* 0x000fe400078e00ff */
[----:B------:R-:W-:-:S03]  /*06b0*/  IMAD.MOV R4, RZ, RZ, -R4 ;  /* 0x000000ffff047224 */ /* 0x000fc600078e0a04 */
[----:B------:R-:W-:Y:S01]  /*06c0*/  LEA.HI.SX32 R3, R3, -R10, 0x17 ;  /* 0x8000000a03037211 */ /* 0x000fe200078fbaff */
[----:B------:R-:W-:Y:S02]  /*06d0*/  IMAD R8, R6, R4, R7 ;  /* 0x0000000406087224 */ /* 0x000fe400078e0207 */
[----:B------:R-:W-:Y:S01]  /*06e0*/  IMAD.MOV.U32 R4, RZ, RZ, RZ ;  /* 0x000000ffff047224 */ /* 0x000fe200078e00ff */
[----:B------:R-:W-:Y:S02]  /*06f0*/  VIMNMX R11, PT, PT, R3, 0x8, PT ;  /* 0x00000008030b7848 */ /* 0x000fe40003fe0100 */
[----:B------:R-:W-:Y:S02]  /*0700*/  IABS R6, R8 ;  /* 0x0000000800067213 */ /* 0x000fe40000000000 */
[-C--:B------:R-:W-:Y:S02]  /*0710*/  IABS R9, R11.reuse ;  /* 0x0000000b00097213 */ /* 0x080fe40000000000 */
[----:B------:R-:W-:-:S02]  /*0720*/  IABS R7, R11 ;  /* 0x0000000b00077213 */ /* 0x000fc40000000000 */
[----:B------:R-:W0:Y:S08]  /*0730*/  I2F.RP R0, R9 ;  /* 0x0000000900007306 */ /* 0x000e300000209400 */
[----:B0-----:R-:W0:Y:S02]  /*0740*/  MUFU.RCP R0, R0 ;  /* 0x0000000000007308 */ /* 0x001e240000001000 */
[----:B0-----:R-:W-:-:S02]  /*0750*/  VIADD R5, R0, 0xffffffe ;  /* 0x0ffffffe00057836 */ /* 0x001fc40000000000 */
[----:B------:R-:W-:-:S04]  /*0760*/  IMAD.MOV R0, RZ, RZ, -R7 ;  /* 0x000000ffff007224 */ /* 0x000fc800078e0a07 */
[----:B------:R-:W0:Y:S02]  /*0770*/  F2I.FTZ.U32.TRUNC.NTZ R5, R5 ;  /* 0x0000000500057305 */ /* 0x000e24000021f000 */
[----:B0-----:R-:W-:-:S04]  /*0780*/  IMAD.MOV R12, RZ, RZ, -R5 ;  /* 0x000000ffff0c7224 */ /* 0x001fc800078e0a05 */
[----:B------:R-:W-:-:S04]  /*0790*/  IMAD R3, R12, R9, RZ ;  /* 0x000000090c037224 */ /* 0x000fc800078e02ff */
[----:B------:R-:W-:Y:S01]  /*07a0*/  IMAD.HI.U32 R4, R5, R3, R4 ;  /* 0x0000000305047227 */ /* 0x000fe200078e0004 */
[----:B------:R-:W-:-:S03]  /*07b0*/  IABS R5, R28 ;  /* 0x0000001c00057213 */ /* 0x000fc60000000000 */
[----:B------:R-:W-:Y:S02]  /*07c0*/  IMAD.MOV.U32 R3, RZ, RZ, R6 ;  /* 0x000000ffff037224 */ /* 0x000fe400078e0006 */
[----:B------:R-:W0:Y:S02]  /*07d0*/  I2F.RP R6, R39 ;  /* 0x0000002700067306 */ /* 0x000e240000209400 */
[----:B------:R-:W-:-:S04]  /*07e0*/  IMAD.HI.U32 R4, R4, R3, RZ ;  /* 0x0000000304047227 */ /* 0x000fc800078e00ff */
[----:B------:R-:W-:Y:S02]  /*07f0*/  IMAD R0, R4, R0, R3 ;  /* 0x0000000004007224 */ /* 0x000fe400078e0203 */
[----:B------:R-:W-:-:S03]  /*0800*/  IMAD.MOV.U32 R3, RZ, RZ, R5 ;  /* 0x000000ffff037224 */ /* 0x000fc600078e0005 */
[----:B------:R-:W-:Y:S01]  /*0810*/  ISETP.GT.U32.AND P1, PT, R9, R0, PT ;  /* 0x000000000900720c */ /* 0x000fe20003f24070 */
[----:B------:R-:W1:Y:S08]  /*0820*/  I2F.RP R5, R3 ;  /* 0x0000000300057306 */ /* 0x000e700000209400 */
[----:B0-----:R-:W0:Y:S04]  /*0830*/  MUFU.RCP R6, R6 ;  /* 0x0000000600067308 */ /* 0x001e280000001000 */
[----:B------:R-:W-:-:S02]  /*0840*/  @!P1 IMAD.IADD R0, R0, 0x1, -R9 ;  /* 0x0000000100009824 */ /* 0x000fc400078e0a09 */
[----:B------:R-:W-:Y:S01]  /*0850*/  @!P1 VIADD R4, R4, 0x1 ;  /* 0x0000000104049836 */ /* 0x000fe20000000000 */
[----:B------:R-:W-:Y:S01]  /*0860*/  ISETP.NE.AND P1, PT, R11, RZ, PT ;  /* 0x000000ff0b00720c */ /* 0x000fe20003f25270 */
[----:B-1----:R-:W1:Y:S01]  /*0870*/  MUFU.RCP R5, R5 ;  /* 0x0000000500057308 */ /* 0x002e620000001000 */
[----:B------:R-:W-:Y:S02]  /*0880*/  ISETP.GE.U32.AND P0, PT, R0, R9, PT ;  /* 0x000000090000720c */ /* 0x000fe40003f06070 */
[----:B------:R-:W-:Y:S01]  /*0890*/  LOP3.LUT R0, R8, R11, RZ, 0x3c, !PT ;  /* 0x0000000b08007212 */ /* 0x000fe200078e3cff */
[----:B------:R-:W2:Y:S01]  /*08a0*/  LDS R9, [UR9] ;  /* 0x00000009ff097984 */ /* 0x000ea20008000800 */
[----:B------:R-:W-:Y:S01]  /*08b0*/  BAR.SYNC.DEFER_BLOCKING 0x0 ;  /* 0x0000000000007b1d */ /* 0x000fe20000010000 */
[----:B0-----:R-:W-:Y:S01]  /*08c0*/  VIADD R40, R6, 0xffffffe ;  /* 0x0ffffffe06287836 */ /* 0x001fe20000000000 */
[----:B------:R-:W-:-:S04]  /*08d0*/  ISETP.GE.AND P2, PT, R0, RZ, PT ;  /* 0x000000ff0000720c */ /* 0x000fc80003f46270 */
[----:B------:R0:W4:Y:S03]  /*08e0*/  F2I.FTZ.U32.TRUNC.NTZ R41, R40 ;  /* 0x0000002800297305 */ /* 0x000126000021f000 */
[----:B------:R-:W-:Y:S02]  /*08f0*/  @P0 VIADD R4, R4, 0x1 ;  /* 0x0000000104040836 */ /* 0x000fe40000000000 */
[----:B-1----:R-:W-:-:S04]  /*0900*/  VIADD R5, R5, 0xffffffe ;  /* 0x0ffffffe05057836 */ /* 0x002fc80000000000 */
[----:B------:R-:W-:Y:S01]  /*0910*/  @!P2 IMAD.MOV R4, RZ, RZ, -R4 ;  /* 0x000000ffff04a224 */ /* 0x000fe200078e0a04 */
[----:B------:R-:W-:Y:S01]  /*0920*/  @!P1 LOP3.LUT R4, RZ, R11, RZ, 0x33, !PT ;  /* 0x0000000bff049212 */ /* 0x000fe200078e33ff */
[----:B0-----:R-:W-:Y:S01]  /*0930*/  IMAD.MOV.U32 R40, RZ, RZ, RZ ;  /* 0x000000ffff287224 */ /* 0x001fe200078e00ff */
[----:B------:R-:W0:Y:S01]  /*0940*/  F2I.FTZ.U32.TRUNC.NTZ R5, R5 ;  /* 0x0000000500057305 */ /* 0x000e22000021f000 */
[----:B------:R-:W-:Y:S01]  /*0950*/  ISETP.NE.U32.AND P1, PT, R107, RZ, PT ;  /* 0x000000ff6b00720c */ /* 0x000fe20003f25070 */
[--C-:B----4-:R-:W-:Y:S02]  /*0960*/  IMAD.MOV R6, RZ, RZ, -R41.reuse ;  /* 0x000000ffff067224 */ /* 0x110fe400078e0a29 */
[----:B------:R-:W-:Y:S02]  /*0970*/  IMAD.SHL.U32 R0, R4, 0x80, RZ ;  /* 0x0000008004007824 */ /* 0x000fe400078e00ff */
[----:B------:R-:W-:Y:S01]  /*0980*/  IMAD R7, R6, R39, RZ ;  /* 0x0000002706077224 */ /* 0x000fe200078e02ff */
[----:B------:R-:W-:Y:S01]  /*0990*/  SHF.R.U32.HI R6, RZ, 0x5, R2 ;  /* 0x00000005ff067819 */ /* 0x000fe20000011602 */
[----:B------:R-:W-:Y:S01]  /*09a0*/  VIADD R101, R0, 0x1 ;  /* 0x0000000100657836 */ /* 0x000fe20000000000 */
[----:B------:R-:W-:Y:S01]  /*09b0*/  IABS R47, R0 ;  /* 0x00000000002f7213 */ /* 0x000fe20000000000 */
[----:B------:R-:W-:Y:S01]  /*09c0*/  IMAD.HI.U32 R40, R41, R7, R40 ;  /* 0x0000000729287227 */ /* 0x000fe200078e0028 */
[----:B------:R-:W-:-:S02]  /*09d0*/  R2UR UR7, R6 ;  /* 0x00000000060772ca */ /* 0x000fc400000e0000 */
[----:B------:R-:W-:Y:S01]  /*09e0*/  IABS R46, R101 ;  /* 0x00000065002e7213 */ /* 0x000fe20000000000 */
[----:B------:R-:W-:Y:S01]  /*09f0*/  IMAD.MOV R6, RZ, RZ, -R4 ;  /* 0x000000ffff067224 */ /* 0x000fe200078e0a04 */
[----:B------:R-:W-:Y:S01]  /*0a00*/  STL [R1+0x8e8], R101 ;  /* 0x0008e86501007387 */ /* 0x000fe20000100800 */
[----:B------:R-:W-:Y:S01]  /*0a10*/  VIADD R22, R0, 0x4 ;  /* 0x0000000400167836 */ /* 0x000fe20000000000 */
[----:B--2---:R-:W-:Y:S01]  /*0a20*/  R2UR UR8, R9 ;  /* 0x00000000090872ca */ /* 0x004fe200000e0000 */
[----:B------:R-:W-:-:S03]  /*0a30*/  IMAD.HI.U32 R4, R40, R47, RZ ;  /* 0x0000002f28047227 */ /* 0x000fc600078e00ff */
[----:B------:R-:W-:Y:S01]  /*0a40*/  IABS R43, R22 ;  /* 0x00000016002b7213 */ /* 0x000fe20000000000 */
[----:B------:R-:W-:Y:S02]  /*0a50*/  IMAD R6, R11, R6, R8 ;  /* 0x000000060b067224 */ /* 0x000fe400078e0208 */
[----:B------:R-:W-:Y:S02]  /*0a60*/  IMAD.MOV R8, RZ, RZ, -R4 ;  /* 0x000000ffff087224 */ /* 0x000fe400078e0a04 */
[C---:B------:R-:W-:Y:S02]  /*0a70*/  VIADD R15, R0.reuse, 0x3 ;  /* 0x00000003000f7836 */ /* 0x040fe40000000000 */
[----:B------:R-:W-:Y:S02]  /*0a80*/  IMAD R47, R39, R8, R47 ;  /* 0x00000008272f7224 */ /* 0x000fe400078e022f */
[----:B------:R-:W-:Y:S01]  /*0a90*/  VIADD R16, R0, 0xc ;  /* 0x0000000c00107836 */ /* 0x000fe20000000000 */
[----:B------:R-:W-:Y:S01]  /*0aa0*/  IABS R44, R15 ;  /* 0x0000000f002c7213 */ /* 0x000fe20000000000 */
[----:B------:R-:W-:-:S03]  /*0ab0*/  IMAD.HI.U32 R7, R40, R46, RZ ;  /* 0x0000002e28077227 */ /* 0x000fc600078e00ff */
[----:B------:R-:W-:Y:S01]  /*0ac0*/  IABS R32, R16 ;  /* 0x0000001000207213 */ /* 0x000fe20000000000 */
[----:B------:R-:W-:-:S04]  /*0ad0*/  IMAD.HI.U32 R8, R40, R43, RZ ;  /* 0x0000002b28087227 */ /* 0x000fc800078e00ff */
[C---:B------:R-:W-:Y:S02]  /*0ae0*/  VIADD R13, R0.reuse, 0x8 ;  /* 0x00000008000d7836 */ /* 0x040fe40000000000 */
[----:B0-----:R-:W-:Y:S02]  /*0af0*/  IMAD.MOV R12, RZ, RZ, -R5 ;  /* 0x000000ffff0c7224 */ /* 0x001fe400078e0a05 */
[----:B------:R-:W-:Y:S01]  /*0b00*/  IMAD.MOV R7, RZ, RZ, -R7 ;  /* 0x000000ffff077224 */ /* 0x000fe200078e0a07 */
[----:B------:R-:W-:Y:S01]  /*0b10*/  IABS R42, R13 ;  /* 0x0000000d002a7213 */ /* 0x000fe20000000000 */
[C---:B------:R-:W-:Y:S02]  /*0b20*/  VIADD R25, R0.reuse, 0x2 ;  /* 0x0000000200197836 */ /* 0x040fe40000000000 */
[----:B------:R-:W-:Y:S02]  /*0b30*/  VIADD R14, R0, 0x9 ;  /* 0x00000009000e7836 */ /* 0x000fe40000000000 */
[----:B------:R-:W-:Y:S01]  /*0b40*/  IMAD.MOV R8, RZ, RZ, -R8 ;  /* 0x000000ffff087224 */ /* 0x000fe200078e0a08 */
[----:B------:R-:W-:Y:S01]  /*0b50*/  STL [R1+0x8e4], R25 ;  /* 0x0008e41901007387 */ /* 0x000fe20000100800 */
[----:B------:R-:W-:Y:S01]  /*0b60*/  IMAD R9, R12, R3, RZ ;  /* 0x000000030c097224 */ /* 0x000fe200078e02ff */
[----:B------:R-:W-:Y:S01]  /*0b70*/  IABS R41, R14 ;  /* 0x0000000e00297213 */ /* 0x000fe20000000000 */
[----:B------:R-:W-:Y:S01]  /*0b80*/  IMAD.MOV.U32 R4, RZ, RZ, RZ ;  /* 0x000000ffff047224 */ /* 0x000fe200078e00ff */
[----:B------:R0:W-:Y:S01]  /*0b90*/  STL [R1+0x8e0], R15 ;  /* 0x0008e00f01007387 */ /* 0x0001e20000100800 */
[C---:B------:R-:W-:Y:S01]  /*0ba0*/  IMAD R46, R39.reuse, R7, R46 ;  /* 0x00000007272e7224 */ /* 0x040fe200078e022e */
[----:B------:R-:W-:Y:S01]  /*0bb0*/  IABS R45, R25 ;  /* 0x00000019002d7213 */ /* 0x000fe20000000000 */
[----:B------:R-:W-:Y:S01]  /*0bc0*/  IMAD R43, R39, R8, R43 ;  /* 0x00000008272b7224 */ /* 0x000fe200078e022b */
[----:B------:R-:W-:Y:S01]  /*0bd0*/  STL [R1+0x8ec], R22 ;  /* 0x0008ec1601007387 */ /* 0x000fe20000100800 */
[----:B------:R-:W-:-:S02]  /*0be0*/  VIADD R18, R0, 0xb ;  /* 0x0000000b00127836 */ /* 0x000fc40000000000 */
[----:B------:R-:W-:Y:S01]  /*0bf0*/  VIADD R103, R0, 0x30 ;  /* 0x0000003000677836 */ /* 0x000fe20000000000 */
[----:B------:R-:W-:Y:S01]  /*0c00*/  STL [R1+0x8f0], R13 ;  /* 0x0008f00d01007387 */ /* 0x000fe20000100800 */
[----:B------:R-:W-:Y:S01]  /*0c10*/  IMAD.HI.U32 R7, R40, R44, RZ ;  /* 0x0000002c28077227 */ /* 0x000fe200078e00ff */
[----:B------:R-:W-:Y:S02]  /*0c20*/  IABS R33, R18 ;  /* 0x0000001200217213 */ /* 0x000fe40000000000 */
[----:B------:R1:W-:Y:S01]  /*0c30*/  STL [R1+0x8f4], R14 ;  /* 0x0008f40e01007387 */ /* 0x0003e20000100800 */
[----:B------:R-:W-:Y:S01]  /*0c40*/  VIADD R165, R0, 0xa ;  /* 0x0000000a00a57836 */ /* 0x000fe20000000000 */
[----:B------:R-:W-:Y:S01]  /*0c50*/  IABS R84, R103 ;  /* 0x0000006700547213 */ /* 0x000fe20000000000 */
[----:B------:R-:W-:-:S03]  /*0c60*/  IMAD.HI.U32 R8, R40, R32, RZ ;  /* 0x0000002028087227 */ /* 0x000fc600078e00ff */
[----:B------:R-:W-:Y:S01]  /*0c70*/  STL [R1+0x8f8], R165 ;  /* 0x0008f8a501007387 */ /* 0x000fe20000100800 */
[----:B------:R-:W-:Y:S01]  /*0c80*/  IMAD.HI.U32 R4, R5, R9, R4 ;  /* 0x0000000905047227 */ /* 0x000fe200078e0004 */
[----:B------:R-:W-:Y:S02]  /*0c90*/  IABS R34, R165 ;  /* 0x000000a500227213 */ /* 0x000fe40000000000 */
[----:B------:R-:W-:Y:S01]  /*0ca0*/  STL [R1+0x8fc], R18 ;  /* 0x0008fc1201007387 */ /* 0x000fe20000100800 */
[----:B------:R-:W-:Y:S02]  /*0cb0*/  VIADD R104, R0, 0x10 ;  /* 0x0000001000687836 */ /* 0x000fe40000000000 */
[----:B------:R-:W-:Y:S01]  /*0cc0*/  IMAD.IADD R5, R10, 0x1, R6 ;  /* 0x000000010a057824 */ /* 0x000fe200078e0206 */
[----:B------:R-:W-:Y:S01]  /*0cd0*/  STL [R1+0x900], R16 ;  /* 0x0009001001007387 */ /* 0x000fe20000100800 */
[----:B------:R-:W-:Y:S01]  /*0ce0*/  IMAD.HI.U32 R9, R40, R42, RZ ;  /* 0x0000002a28097227 */ /* 0x000fe200078e00ff */
[----:B------:R-:W-:-:S02]  /*0cf0*/  IABS R100, R104 ;  /* 0x0000006800647213 */ /* 0x000fc40000000000 */
[----:B------:R-:W-:Y:S01]  /*0d00*/  STL [R1+0x904], R104 ;  /* 0x0009046801007387 */ /* 0x000fe20000100800 */
[----:B------:R-:W-:Y:S01]  /*0d10*/  IMAD.MOV R7, RZ, RZ, -R7 ;  /* 0x000000ffff077224 */ /* 0x000fe200078e0a07 */
[----:B------:R-:W-:Y:S01]  /*0d20*/  LEA R5, R5, UR4, 0x9 ;  /* 0x0000000405057c11 */ /* 0x000fe2000f8e48ff */
[----:B------:R-:W-:Y:S01]  /*0d30*/  VIADD R24, R0, 0x18 ;  /* 0x0000001800187836 */ /* 0x000fe20000000000 */
[----:B------:R-:W-:Y:S01]  /*0d40*/  USHF.L.U32 UR4, UR7, 0x15, URZ ;  /* 0x0000001507047899 */ /* 0x000fe200080006ff */
[----:B------:R-:W-:Y:S02]  /*0d50*/  IMAD.MOV R8, RZ, RZ, -R8 ;  /* 0x000000ffff087224 */ /* 0x000fe400078e0a08 */
[----:B------:R-:W-:Y:S01]  /*0d60*/  IMAD.HI.U32 R10, R40, R41, RZ ;  /* 0x00000029280a7227 */ /* 0x000fe200078e00ff */
[----:B------:R-:W-:Y:S01]  /*0d70*/  STL [R1+0x914], R24 ;  /* 0x0009141801007387 */ /* 0x000fe20000100800 */
[----:B------:R-:W-:Y:S01]  /*0d80*/  IABS R96, R24 ;  /* 0x0000001800607213 */ /* 0x000fe20000000000 */
[----:B------:R-:W-:Y:S01]  /*0d90*/  ULOP3.LUT UR10, UR4, 0x600000, URZ, 0xc0, !UPT ;  /* 0x00600000040a7892 */ /* 0x000fe2000f8ec0ff */
[----:B0-----:R-:W-:-:S02]  /*0da0*/  VIADD R15, R0, 0x20 ;  /* 0x00000020000f7836 */ /* 0x001fc40000000000 */
[C---:B-1----:R-:W-:Y:S01]  /*0db0*/  VIADD R14, R0.reuse, 0x28 ;  /* 0x00000028000e7836 */ /* 0x042fe20000000000 */
[----:B------:R-:W-:Y:S01]  /*0dc0*/  UMOV UR4, 0x1 ;  /* 0x0000000100047882 */ /* 0x000fe20000000000 */
[----:B------:R-:W-:Y:S01]  /*0dd0*/  IMAD.MOV R9, RZ, RZ, -R9 ;  /* 0x000000ffff097224 */ /* 0x000fe200078e0a09 */
[----:B------:R-:W-:Y:S01]  /*0de0*/  STL [R1+0x930], R15 ;  /* 0x0009300f01007387 */ /* 0x000fe20000100800 */
[C---:B------:R-:W-:Y:S01]  /*0df0*/  IMAD R44, R39.reuse, R7, R44 ;  /* 0x00000007272c7224 */ /* 0x040fe200078e022c */
[----:B------:R-:W-:Y:S01]  /*0e00*/  IABS R88, R14 ;  /* 0x0000000e00587213 */ /* 0x000fe20000000000 */
[----:B------:R-:W-:Y:S01]  /*0e10*/  IMAD R32, R39, R8, R32 ;  /* 0x0000000827207224 */ /* 0x000fe200078e0220 */
[----:B------:R-:W-:Y:S01]  /*0e20*/  STL [R1+0x934], R14 ;  /* 0x0009340e01007387 */ /* 0x000fe20000100800 */
[C---:B------:R-:W-:Y:S01]  /*0e30*/  VIADD R11, R0.reuse, 0x38 ;  /* 0x00000038000b7836 */ /* 0x040fe20000000000 */
[----:B------:R-:W-:Y:S01]  /*0e40*/  IABS R92, R15 ;  /* 0x0000000f005c7213 */ /* 0x000fe20000000000 */
[----:B------:R-:W-:Y:S01]  /*0e50*/  VIADD R157, R0, 0x58 ;  /* 0x00000058009d7836 */ /* 0x000fe20000000000 */
[----:B------:R-:W-:Y:S01]  /*0e60*/  STL [R1+0x944], R103 ;  /* 0x0009446701007387 */ /* 0x000fe20000100800 */
[----:B------:R-:W-:Y:S01]  /*0e70*/  IMAD.MOV R10, RZ, RZ, -R10 ;  /* 0x000000ffff0a7224 */ /* 0x000fe200078e0a0a */
[----:B------:R-:W-:Y:S01]  /*0e80*/  IABS R80, R11 ;  /* 0x0000000b00507213 */ /* 0x000fe20000000000 */
[----:B------:R-:W-:Y:S01]  /*0e90*/  IMAD.HI.U32 R7, R40, R33, RZ ;  /* 0x0000002128077227 */ /* 0x000fe200078e00ff */
[----:B------:R0:W-:Y:S01]  /*0ea0*/  STL [R1+0x964], R11 ;  /* 0x0009640b01007387 */ /* 0x0001e20000100800 */
[----:B------:R-:W-:-:S02]  /*0eb0*/  IABS R64, R157 ;  /* 0x0000009d00407213 */ /* 0x000fc40000000000 */
[----:B------:R-:W-:-:S04]  /*0ec0*/  IMAD.HI.U32 R8, R40, R84, RZ ;  /* 0x0000005428087227 */ /* 0x000fc800078e00ff */
[C---:B------:R-:W-:Y:S02]  /*0ed0*/  VIADD R17, R0.reuse, 0x40 ;  /* 0x0000004000117836 */ /* 0x040fe40000000000 */
[C---:B------:R-:W-:Y:S02]  /*0ee0*/  IMAD R42, R39.reuse, R9, R42 ;  /* 0x00000009272a7224 */ /* 0x040fe400078e022a */
[----:B------:R-:W-:Y:S01]  /*0ef0*/  VIADD R20, R0, 0x48 ;  /* 0x0000004800147836 */ /* 0x000fe20000000000 */
[----:B------:R-:W-:Y:S01]  /*0f00*/  STL [R1+0x994], R17 ;  /* 0x0009941101007387 */ /* 0x000fe20000100800 */
[----:B------:R-:W-:Y:S01]  /*0f10*/  IMAD R41, R39, R10, R41 ;  /* 0x0000000a27297224 */ /* 0x000fe200078e0229 */
[----:B------:R-:W-:Y:S01]  /*0f20*/  IABS R76, R17 ;  /* 0x00000011004c7213 */ /* 0x000fe20000000000 */
[----:B------:R-:W-:Y:S01]  /*0f30*/  IMAD.HI.U32 R9, R40, R100, RZ ;  /* 0x0000006428097227 */ /* 0x000fe200078e00ff */
[----:B------:R-:W-:Y:S01]  /*0f40*/  STL [R1+0x9c4], R20 ;  /* 0x0009c41401007387 */ /* 0x000fe20000100800 */
[----:B------:R-:W-:-:S02]  /*0f50*/  IABS R72, R20 ;  /* 0x0000001400487213 */ /* 0x000fc40000000000 */
[----:B------:R-:W-:Y:S02]  /*0f60*/  IMAD.MOV R12, RZ, RZ, -R7 ;  /* 0x000000ffff0c7224 */ /* 0x000fe400078e0a07 */
[----:B------:R-:W-:Y:S02]  /*0f70*/  IMAD.MOV R8, RZ, RZ, -R8 ;  /* 0x000000ffff087224 */ /* 0x000fe400078e0a08 */
[----:B------:R-:W-:Y:S02]  /*0f80*/  VIADD R150, R0, 0x50 ;  /* 0x0000005000967836 */ /* 0x000fe40000000000 */
[----:B------:R-:W-:-:S03]  /*0f90*/  IMAD.HI.U32 R10, R40, R96, RZ ;  /* 0x00000060280a7227 */ /* 0x000fc600078e00ff */
[----:B------:R-:W-:Y:S01]  /*0fa0*/  STL [R1+0x9cc], R150 ;  /* 0x0009cc9601007387 */ /* 0x000fe20000100800 */
[C---:B0-----:R-:W-:Y:S01]  /*0fb0*/  VIADD R11, R0.reuse, 0x60 ;  /* 0x00000060000b7836 */ /* 0x041fe20000000000 */
[----:B------:R-:W-:Y:S01]  /*0fc0*/  IABS R68, R150 ;  /* 0x0000009600447213 */ /* 0x000fe20000000000 */
[C---:B------:R-:W-:Y:S02]  /*0fd0*/  VIADD R156, R0.reuse, 0x68 ;  /* 0x00000068009c7836 */ /* 0x040fe40000000000 */
[----:B------:R-:W-:Y:S01]  /*0fe0*/  IMAD.MOV R9, RZ, RZ, -R9 ;  /* 0x000000ffff097224 */ /* 0x000fe200078e0a09 */
[----:B------:R0:W-:Y:S01]  /*0ff0*/  STL [R1+0x99c], R11 ;  /* 0x00099c0b01007387 */ /* 0x0001e20000100800 */
        /* <DEDUP_REMOVED lines=11> */
[----:B------:R-:W-:Y:S01]  /*10b0*/  STL [R1+0x978], R14 ;  /* 0x0009780e01007387 */ /* 0x000fe20000100800 */
[----:B------:R-:W-:-:S02]  /*10c0*/  IABS R91, R21 ;  /* 0x00000015005b7213 */ /* 0x000fc40000000000 */
[C---:B------:R-:W-:Y:S02]  /*10d0*/  VIADD R12, R0.reuse, 0x78 ;  /* 0x00000078000c7836 */ /* 0x040fe40000000000 */
[C---:B------:R-:W-:Y:S02]  /*10e0*/  VIADD R102, R0.reuse, 0x11 ;  /* 0x0000001100667836 */ /* 0x040fe40000000000 */
[----:B0-----:R-:W-:Y:S01]  /*10f0*/  VIADD R11, R0, 0x19 ;  /* 0x00000019000b7836 */ /* 0x001fe20000000000 */
[----:B------:R-:W-:Y:S01]  /*1100*/  STL [R1+0x95c], R12 ;  /* 0x00095c0c01007387 */ /* 0x000fe20000100800 */
[----:B------:R-:W-:Y:S01]  /*1110*/  IMAD R100, R39, R9, R100 ;  /* 0x0000000927647224 */ /* 0x000fe200078e0264 */
[----:B------:R-:W-:Y:S01]  /*1120*/  IABS R50, R12 ;  /* 0x0000000c00327213 */ /* 0x000fe20000000000 */
[----:B------:R-:W-:Y:S01]  /*1130*/  IMAD.HI.U32 R6, R40, R45, RZ ;  /* 0x0000002d28067227 */ /* 0x000fe200078e00ff */
[----:B------:R-:W-:Y:S01]  /*1140*/  STL [R1+0x908], R102 ;  /* 0x0009086601007387 */ /* 0x000fe20000100800 */
[----:B------:R-:W-:-:S02]  /*1150*/  IABS R95, R11 ;  /* 0x0000000b005f7213 */ /* 0x000fc40000000000 */
[----:B------:R-:W-:Y:S01]  /*1160*/  IMAD R96, R39, R10, R96 ;  /* 0x0000000a27607224 */ /* 0x000fe200078e0260 */
[----:B------:R0:W-:Y:S01]  /*1170*/  STL [R1+0x918], R11 ;  /* 0x0009180b01007387 */ /* 0x0001e20000100800 */
[C---:B------:R-:W-:Y:S01]  /*1180*/  IMAD.HI.U32 R9, R40.reuse, R80, RZ ;  /* 0x0000005028097227 */ /* 0x040fe200078e00ff */
[----:B------:R-:W-:Y:S02]  /*1190*/  IABS R99, R102 ;  /* 0x0000006600637213 */ /* 0x000fe40000000000 */
[----:B------:R-:W-:Y:S01]  /*11a0*/  STL [R1+0x92c], R21 ;  /* 0x00092c1501007387 */ /* 0x000fe20000100800 */
[----:B------:R-:W-:Y:S02]  /*11b0*/  IMAD.MOV R8, RZ, RZ, -R8 ;  /* 0x000000ffff087224 */ /* 0x000fe400078e0a08 */
[----:B------:R-:W-:-:S04]  /*11c0*/  IMAD.HI.U32 R10, R40, R76, RZ ;  /* 0x0000004c280a7227 */ /* 0x000fc800078e00ff */
[----:B------:R-:W-:-:S04]  /*11d0*/  IMAD.HI.U32 R7, R40, R88, RZ ;  /* 0x0000005828077227 */ /* 0x000fc800078e00ff */
[----:B------:R-:W-:Y:S02]  /*11e0*/  IMAD.MOV R6, RZ, RZ, -R6 ;  /* 0x000000ffff067224 */ /* 0x000fe400078e0a06 */
[----:B------:R-:W-:Y:S02]  /*11f0*/  IMAD.MOV R9, RZ, RZ, -R9 ;  /* 0x000000ffff097224 */ /* 0x000fe400078e0a09 */
[----:B------:R-:W-:Y:S02]  /*1200*/  IMAD R64, R39, R8, R64 ;  /* 0x0000000827407224 */ /* 0x000fe400078e0240 */
[----:B0-----:R-:W-:Y:S02]  /*1210*/  VIADD R11, R0, 0x39 ;  /* 0x00000039000b7836 */ /* 0x001fe40000000000 */
[----:B------:R-:W-:Y:S02]  /*1220*/  IMAD.MOV R10, RZ, RZ, -R10 ;  /* 0x000000ffff0a7224 */ /* 0x000fe400078e0a0a */
[----:B------:R-:W-:Y:S01]  /*1230*/  IMAD.HI.U32 R8, R40, R91, RZ ;  /* 0x0000005b28087227 */ /* 0x000fe200078e00ff */
[----:B------:R-:W-:-:S03]  /*1240*/  IABS R79, R11 ;  /* 0x0000000b004f7213 */ /* 0x000fc60000000000 */
[----:B------:R-:W-:Y:S02]  /*1250*/  IMAD.MOV R7, RZ, RZ, -R7 ;  /* 0x000000ffff077224 */ /* 0x000fe400078e0a07 */
[----:B------:R-:W-:Y:S02]  /*1260*/  VIADD R15, R0, 0x29 ;  /* 0x00000029000f7836 */ /* 0x000fe40000000000 */
[C---:B------:R-:W-:Y:S02]  /*1270*/  IMAD R45, R39.reuse, R6, R45 ;  /* 0x00000006272d7224 */ /* 0x040fe400078e022d */
[----:B------:R-:W-:Y:S01]  /*1280*/  IMAD R80, R39, R9, R80 ;  /* 0x0000000927507224 */ /* 0x000fe200078e0250 */
[----:B------:R0:W-:Y:S01]  /*1290*/  STL [R1+0x938], R15 ;  /* 0x0009380f01007387 */ /* 0x0001e20000100800 */
[----:B------:R-:W-:Y:S01]  /*12a0*/  IMAD.HI.U32 R6, R40, R34, RZ ;  /* 0x0000002228067227 */ /* 0x000fe200078e00ff */
[----:B------:R-:W-:-:S03]  /*12b0*/  IABS R87, R15 ;  /* 0x0000000f00577213 */ /* 0x000fc60000000000 */
[----:B------:R-:W-:Y:S02]  /*12c0*/  IMAD R76, R39, R10, R76 ;  /* 0x0000000a274c7224 */ /* 0x000fe400078e024c */
[----:B------:R-:W-:-:S04]  /*12d0*/  IMAD.HI.U32 R9, R40, R60, RZ ;  /* 0x0000003c28097227 */ /* 0x000fc800078e00ff */
[----:B------:R-:W-:Y:S02]  /*12e0*/  IMAD.MOV R8, RZ, RZ, -R8 ;  /* 0x000000ffff087224 */ /* 0x000fe400078e0a08 */
[----:B------:R-:W-:Y:S02]  /*12f0*/  VIADD R14, R0, 0x31 ;  /* 0x00000031000e7836 */ /* 0x000fe40000000000 */
[----:B------:R-:W-:Y:S02]  /*1300*/  IMAD R88, R39, R7, R88 ;  /* 0x0000000727587224 */ /* 0x000fe400078e0258 */
[C---:B------:R-:W-:Y:S01]  /*1310*/  IMAD.HI.U32 R10, R40.reuse, R56, RZ ;  /* 0x00000038280a7227 */ /* 0x040fe200078e00ff */
[----:B------:R-:W-:Y:S01]  /*1320*/  STL [R1+0x948], R14 ;  /* 0x0009480e01007387 */ /* 0x000fe20000100800 */
[----:B------:R-:W-:Y:S02]  /*1330*/  IABS R83, R14 ;  /* 0x0000000e00537213 */ /* 0x000fe40000000000 */
[----:B------:R-:W-:Y:S01]  /*1340*/  IMAD.HI.U32 R7, R40, R68, RZ ;  /* 0x0000004428077227 */ /* 0x000fe200078e00ff */
[----:B------:R1:W-:Y:S03]  /*1350*/  STL [R1+0x968], R11 ;  /* 0x0009680b01007387 */ /* 0x0003e60000100800 */
[----:B------:R-:W-:-:S02]  /*1360*/  VIADD R158, R0, 0x41 ;  /* 0x00000041009e7836 */ /* 0x000fc40000000000 */
[C---:B------:R-:W-:Y:S02]  /*1370*/  VIADD R118, R0.reuse, 0x49 ;  /* 0x0000004900767836 */ /* 0x040fe40000000000 */
[----:B------:R-:W-:Y:S01]  /*1380*/  IMAD.MOV R6, RZ, RZ, -R6 ;  /* 0x000000ffff067224 */ /* 0x000fe200078e0a06 */
[----:B------:R-:W-:Y:S01]  /*1390*/  STL [R1+0x998], R158 ;  /* 0x0009989e01007387 */ /* 0x000fe20000100800 */
[----:B------:R-:W-:Y:S01]  /*13a0*/  IMAD.MOV R9, RZ, RZ, -R9 ;  /* 0x000000ffff097224 */ /* 0x000fe200078e0a09 */
[----:B------:R-:W-:Y:S01]  /*13b0*/  IABS R71, R118 ;  /* 0x0000007600477213 */ /* 0x000fe20000000000 */
[----:B------:R-:W-:Y:S01]  /*13c0*/  IMAD R91, R39, R8, R91 ;  /* 0x00000008275b7224 */ /* 0x000fe200078e025b */
[----:B------:R-:W-:Y:S01]  /*13d0*/  STL [R1+0x9c8], R118 ;  /* 0x0009c87601007387 */ /* 0x000fe20000100800 */
[C---:B------:R-:W-:Y:S01]  /*13e0*/  VIADD R105, R0.reuse, 0x51 ;  /* 0x0000005100697836 */ /* 0x040fe20000000000 */
[----:B------:R-:W-:Y:S01]  /*13f0*/  IABS R75, R158 ;  /* 0x0000009e004b7213 */ /* 0x000fe20000000000 */
[----:B0-----:R-:W-:-:S02]  /*1400*/  VIADD R15, R0, 0x61 ;  /* 0x00000061000f7836 */ /* 0x001fc40000000000 */
[----:B------:R-:W-:Y:S01]  /*1410*/  IMAD.MOV R10, RZ, RZ, -R10 ;  /* 0x000000ffff0a7224 */ /* 0x000fe200078e0a0a */
[----:B------:R-:W-:Y:S01]  /*1420*/  STL [R1+0x9c0], R105 ;  /* 0x0009c06901007387 */ /* 0x000fe20000100800 */
[----:B------:R-:W-:Y:S01]  /*1430*/  IMAD.HI.U32 R8, R40, R79, RZ ;  /* 0x0000004f28087227 */ /* 0x000fe200078e00ff */
[----:B------:R-:W-:Y:S02]  /*1440*/  IABS R59, R15 ;  /* 0x0000000f003b7213 */ /* 0x000fe40000000000 */
[----:B------:R-:W-:Y:S01]  /*1450*/  IABS R67, R105 ;  /* 0x0000006900437213 */ /* 0x000fe20000000000 */
[C---:B------:R-:W-:Y:S02]  /*1460*/  VIADD R19, R0.reuse, 0x59 ;  /* 0x0000005900137836 */ /* 0x040fe40000000000 */
[----:B------:R-:W-:Y:S02]  /*1470*/  IMAD.MOV R7, RZ, RZ, -R7 ;  /* 0x000000ffff077224 */ /* 0x000fe400078e0a07 */
[----:B-1----:R-:W-:Y:S01]  /*1480*/  VIADD R11, R0, 0x69 ;  /* 0x00000069000b7836 */ /* 0x002fe20000000000 */
[----:B------:R-:W-:Y:S01]  /*1490*/  STL [R1+0x9b0], R19 ;  /* 0x0009b01301007387 */ /* 0x000fe20000100800 */
[C---:B------:R-:W-:Y:S01]  /*14a0*/  IMAD R34, R39.reuse, R6, R34 ;  /* 0x0000000627227224 */ /* 0x040fe200078e0222 */
[----:B------:R-:W-:Y:S01]  /*14b0*/  IABS R63, R19 ;  /* 0x00000013003f7213 */ /* 0x000fe20000000000 */
[----:B------:R-:W-:Y:S01]  /*14c0*/  IMAD R60, R39, R9, R60 ;  /* 0x00000009273c7224 */ /* 0x000fe200078e023c */
[----:B------:R-:W-:Y:S01]  /*14d0*/  STL [R1+0x990], R15 ;  /* 0x0009900f01007387 */ /* 0x000fe20000100800 */
[----:B------:R-:W-:Y:S01]  /*14e0*/  IMAD.HI.U32 R6, R40, R92, RZ ;  /* 0x0000005c28067227 */ /* 0x000fe200078e00ff */
[----:B------:R-:W-:-:S02]  /*14f0*/  IABS R55, R11 ;  /* 0x0000000b00377213 */ /* 0x000fc40000000000 */
[----:B------:R0:W-:Y:S01]  /*1500*/  STL [R1+0x980], R11 ;  /* 0x0009800b01007387 */ /* 0x0001e20000100800 */
[----:B------:R-:W-:Y:S02]  /*1510*/  IMAD R56, R39, R10, R56 ;  /* 0x0000000a27387224 */ /* 0x000fe400078e0238 */
[----:B------:R-:W-:-:S04]  /*1520*/  IMAD.HI.U32 R9, R40, R53, RZ ;  /* 0x0000003528097227 */ /* 0x000fc800078e00ff */
[----:B------:R-:W-:Y:S02]  /*1530*/  IMAD.MOV R8, RZ, RZ, -R8 ;  /* 0x000000ffff087224 */ /* 0x000fe400078e0a08 */
[----:B------:R-:W-:Y:S02]  /*1540*/  IMAD R68, R39, R7, R68 ;  /* 0x0000000727447224 */ /* 0x000fe400078e0244 */
        /* <DEDUP_REMOVED lines=10> */
[----:B------:R-:W-:-:S04]  /*15f0*/  IMAD.HI.U32 R7, R40, R83, RZ ;  /* 0x0000005328077227 */ /* 0x000fc800078e00ff */
[----:B------:R-:W-:Y:S02]  /*1600*/  IMAD R92, R39, R6, R92 ;  /* 0x00000006275c7224 */ /* 0x000fe400078e025c */
[----:B------:R-:W-:-:S04]  /*1610*/  IMAD.HI.U32 R6, R40, R72, RZ ;  /* 0x0000004828067227 */ /* 0x000fc800078e00ff */
[----:B------:R-:W-:Y:S02]  /*1620*/  IMAD.MOV R8, RZ, RZ, -R8 ;  /* 0x000000ffff087224 */ /* 0x000fe400078e0a08 */
[----:B------:R-:W-:Y:S02]  /*1630*/  IMAD R53, R39, R12, R53 ;  /* 0x0000000c27357224 */ /* 0x000fe400078e0235 */
[----:B------:R-:W-:Y:S02]  /*1640*/  IMAD.MOV R12, RZ, RZ, -R7 ;  /* 0x000000ffff0c7224 */ /* 0x000fe400078e0a07 */
[----:B------:R-:W-:-:S04]  /*1650*/  IMAD.HI.U32 R7, R40, R63, RZ ;  /* 0x0000003f28077227 */ /* 0x000fc800078e00ff */
[----:B------:R-:W-:Y:S02]  /*1660*/  IMAD.MOV R6, RZ, RZ, -R6 ;  /* 0x000000ffff067224 */ /* 0x000fe400078e0a06 */
[C---:B------:R-:W-:Y:S02]  /*1670*/  VIADD R164, R0.reuse, 0x71 ;  /* 0x0000007100a47836 */ /* 0x040fe40000000000 */
[----:B------:R-:W-:Y:S02]  /*1680*/  IMAD R59, R39, R8, R59 ;  /* 0x00000008273b7224 */ /* 0x000fe400078e023b */
[C---:B------:R-:W-:Y:S01]  /*1690*/  VIADD R111, R0.reuse, 0x4a ;  /* 0x0000004a006f7836 */ /* 0x040fe20000000000 */
[----:B------:R-:W-:Y:S01]  /*16a0*/  STL [R1+0x96c], R164 ;  /* 0x00096ca401007387 */ /* 0x000fe20000100800 */
[----:B------:R-:W-:Y:S01]  /*16b0*/  VIADD R15, R0, 0x79 ;  /* 0x00000079000f7836 */ /* 0x000fe20000000000 */
[----:B------:R-:W-:Y:S01]  /*16c0*/  IABS R52, R164 ;  /* 0x000000a400347213 */ /* 0x000fe20000000000 */
[----:B------:R-:W-:Y:S01]  /*16d0*/  IMAD.HI.U32 R8, R40, R90, RZ ;  /* 0x0000005a28087227 */ /* 0x000fe200078e00ff */
[----:B------:R-:W-:-:S02]  /*16e0*/  IABS R70, R111 ;  /* 0x0000006f00467213 */ /* 0x000fc40000000000 */
[----:B------:R0:W-:Y:S01]  /*16f0*/  STL [R1+0x958], R15 ;  /* 0x0009580f01007387 */ /* 0x0001e20000100800 */
[C---:B------:R-:W-:Y:S01]  /*1700*/  IMAD R83, R39.reuse, R12, R83 ;  /* 0x0000000c27537224 */ /* 0x040fe200078e0253 */
[----:B------:R-:W-:Y:S01]  /*1710*/  IABS R49, R15 ;  /* 0x0000000f00317213 */ /* 0x000fe20000000000 */
[C---:B------:R-:W-:Y:S02]  /*1720*/  VIADD R27, R0.reuse, 0x12 ;  /* 0x00000012001b7836 */ /* 0x040fe40000000000 */
[----:B------:R-:W-:Y:S02]  /*1730*/  IMAD.MOV R12, RZ, RZ, -R7 ;  /* 0x000000ffff0c7224 */ /* 0x000fe400078e0a07 */
[----:B------:R-:W-:Y:S01]  /*1740*/  VIADD R146, R0, 0x1a ;  /* 0x0000001a00927836 */ /* 0x000fe20000000000 */
[----:B------:R-:W-:Y:S01]  /*1750*/  STL [R1+0x90c], R27 ;  /* 0x00090c1b01007387 */ /* 0x000fe20000100800 */
[C---:B------:R-:W-:Y:S01]  /*1760*/  IMAD R72, R39.reuse, R6, R72 ;  /* 0x0000000627487224 */ /* 0x040fe200078e0248 */
[----:B------:R-:W-:Y:S01]  /*1770*/  IABS R98, R27 ;  /* 0x0000001b00627213 */ /* 0x000fe20000000000 */
[----:B------:R-:W-:Y:S01]  /*1780*/  IMAD.HI.U32 R6, R40, R99, RZ ;  /* 0x0000006328067227 */ /* 0x000fe200078e00ff */
[----:B------:R-:W-:Y:S01]  /*1790*/  STL [R1+0x91c], R146 ;  /* 0x00091c9201007387 */ /* 0x000fe20000100800 */
[----:B------:R-:W-:Y:S01]  /*17a0*/  IABS R94, R146 ;  /* 0x00000092005e7213 */ /* 0x000fe20000000000 */
[----:B0-----:R-:W0:Y:S01]  /*17b0*/  LDC R15, c[0x0][0x3a0] ;  /* 0x0000e800ff0f7b82 */ /* 0x001e220000000800 */
[----:B------:R-:W-:Y:S01]  /*17c0*/  IMAD.MOV R8, RZ, RZ, -R8 ;  /* 0x000000ffff087224 */ /* 0x000fe200078e0a08 */
[----:B------:R1:W-:Y:S01]  /*17d0*/  STL [R1+0x928], R11 ;  /* 0x0009280b01007387 */ /* 0x0003e20000100800 */
[----:B------:R-:W-:-:S02]  /*17e0*/  IMAD R63, R39, R12, R63 ;  /* 0x0000000c273f7224 */ /* 0x000fc400078e023f */
[C---:B------:R-:W-:Y:S02]  /*17f0*/  VIADD R35, R0.reuse, 0x2a ;  /* 0x0000002a00237836 */ /* 0x040fe40000000000 */
[C---:B------:R-:W-:Y:S02]  /*1800*/  VIADD R12, R0.reuse, 0x32 ;  /* 0x00000032000c7836 */ /* 0x040fe40000000000 */
[----:B------:R-:W-:Y:S01]  /*1810*/  IMAD.MOV R6, RZ, RZ, -R6 ;  /* 0x000000ffff067224 */ /* 0x000fe200078e0a06 */
[----:B------:R-:W-:Y:S01]  /*1820*/  STL [R1+0x940], R35 ;  /* 0x0009402301007387 */ /* 0x000fe20000100800 */
[----:B------:R-:W-:Y:S01]  /*1830*/  IMAD R90, R39, R8, R90 ;  /* 0x00000008275a7224 */ /* 0x000fe200078e025a */
[----:B------:R-:W-:Y:S01]  /*1840*/  IABS R86, R35 ;  /* 0x0000002300567213 */ /* 0x000fe20000000000 */
[C---:B------:R-:W-:Y:S01]  /*1850*/  VIADD R31, R0.reuse, 0x3a ;  /* 0x0000003a001f7836 */ /* 0x040fe20000000000 */
[----:B------:R-:W-:Y:S01]  /*1860*/  STL [R1+0x950], R12 ;  /* 0x0009500c01007387 */ /* 0x000fe20000100800 */
[C---:B------:R-:W-:Y:S01]  /*1870*/  VIADD R163, R0.reuse, 0x72 ;  /* 0x0000007200a37836 */ /* 0x040fe20000000000 */
[----:B------:R-:W-:Y:S01]  /*1880*/  IABS R82, R12 ;  /* 0x0000000c00527213 */ /* 0x000fe20000000000 */
[----:B-1----:R-:W-:Y:S01]  /*1890*/  VIADD R11, R0, 0x42 ;  /* 0x00000042000b7836 */ /* 0x002fe20000000000 */
[----:B------:R-:W-:Y:S01]  /*18a0*/  STL [R1+0x974], R31 ;  /* 0x0009741f01007387 */ /* 0x000fe20000100800 */
[----:B------:R-:W-:Y:S01]  /*18b0*/  IMAD.HI.U32 R8, R40, R70, RZ ;  /* 0x0000004628087227 */ /* 0x000fe200078e00ff */
[----:B------:R-:W-:-:S02]  /*18c0*/  IABS R51, R163 ;  /* 0x000000a300337213 */ /* 0x000fc40000000000 */
[----:B------:R1:W-:Y:S01]  /*18d0*/  STL [R1+0x9a4], R11 ;  /* 0x0009a40b01007387 */ /* 0x0003e20000100800 */
[C---:B------:R-:W-:Y:S01]  /*18e0*/  VIADD R19, R0.reuse, 0x52 ;  /* 0x0000005200137836 */ /* 0x040fe20000000000 */
[----:B------:R-:W-:Y:S01]  /*18f0*/  IABS R74, R11 ;  /* 0x0000000b004a7213 */ /* 0x000fe20000000000 */
[----:B------:R-:W-:Y:S01]  /*1900*/  IMAD R99, R39, R6, R99 ;  /* 0x0000000627637224 */ /* 0x000fe200078e0263 */
[----:B------:R-:W-:Y:S01]  /*1910*/  STL [R1+0x9d4], R111 ;  /* 0x0009d46f01007387 */ /* 0x000fe20000100800 */
[----:B------:R-:W-:Y:S01]  /*1920*/  VIADD R38, R0, 0x5a ;  /* 0x0000005a00267836 */ /* 0x000fe20000000000 */
[----:B------:R-:W-:Y:S01]  /*1930*/  IABS R66, R19 ;  /* 0x0000001300427213 */ /* 0x000fe20000000000 */
[----:B------:R-:W-:Y:S01]  /*1940*/  IMAD.HI.U32 R6, R40, R87, RZ ;  /* 0x0000005728067227 */ /* 0x000fe200078e00ff */
[----:B------:R-:W-:Y:S01]  /*1950*/  STL [R1+0x9bc], R19 ;  /* 0x0009bc1301007387 */ /* 0x000fe20000100800 */
[----:B------:R-:W-:Y:S02]  /*1960*/  IABS R78, R31 ;  /* 0x0000001f004e7213 */ /* 0x000fe40000000000 */
[----:B------:R-:W-:Y:S01]  /*1970*/  IMAD.MOV R8, RZ, RZ, -R8 ;  /* 0x000000ffff087224 */ /* 0x000fe200078e0a08 */
[----:B------:R-:W-:Y:S01]  /*1980*/  STL [R1+0x9ac], R38 ;  /* 0x0009ac2601007387 */ /* 0x000fe20000100800 */
[C---:B------:R-:W-:Y:S01]  /*1990*/  VIADD R30, R0.reuse, 0x62 ;  /* 0x00000062001e7836 */ /* 0x040fe20000000000 */
[----:B------:R-:W-:Y:S01]  /*19a0*/  IABS R62, R38 ;  /* 0x00000026003e7213 */ /* 0x000fe20000000000 */
[----:B------:R-:W-:-:S02]  /*19b0*/  VIADD R123, R0, 0x6a ;  /* 0x0000006a007b7836 */ /* 0x000fc40000000000 */
[----:B-1----:R-:W-:Y:S01]  /*19c0*/  VIADD R11, R0, 0x7a ;  /* 0x0000007a000b7836 */ /* 0x002fe20000000000 */
[----:B------:R-:W-:Y:S01]  /*19d0*/  STL [R1+0x98c], R30 ;  /* 0x00098c1e01007387 */ /* 0x000fe20000100800 */
[----:B------:R-:W-:Y:S01]  /*19e0*/  IMAD.MOV R6, RZ, RZ, -R6 ;  /* 0x000000ffff067224 */ /* 0x000fe200078e0a06 */
[----:B------:R-:W-:Y:S01]  /*19f0*/  IABS R58, R30 ;  /* 0x0000001e003a7213 */ /* 0x000fe20000000000 */
[C---:B------:R-:W-:Y:S01]  /*1a00*/  IMAD R70, R39.reuse, R8, R70 ;  /* 0x0000000827467224 */ /* 0x040fe200078e0246 */
[----:B------:R-:W-:Y:S01]  /*1a10*/  STL [R1+0x960], R163 ;  /* 0x000960a301007387 */ /* 0x000fe20000100800 */
[C---:B------:R-:W-:Y:S01]  /*1a20*/  IMAD.HI.U32 R8, R40.reuse, R51, RZ ;  /* 0x0000003328087227 */ /* 0x040fe200078e00ff */
[----:B------:R-:W-:Y:S02]  /*1a30*/  IABS R48, R11 ;  /* 0x0000000b00307213 */ /* 0x000fe40000000000 */
[----:B------:R-:W-:Y:S01]  /*1a40*/  STL [R1+0x97c], R123 ;  /* 0x00097c7b01007387 */ /* 0x000fe20000100800 */
[C---:B------:R-:W-:Y:S01]  /*1a50*/  IMAD R95, R39.reuse, R10, R95 ;  /* 0x0000000a275f7224 */ /* 0x040fe200078e025f */
[----:B------:R-:W-:Y:S01]  /*1a60*/  IABS R54, R123 ;  /* 0x0000007b00367213 */ /* 0x000fe20000000000 */
[----:B------:R-:W-:Y:S01]  /*1a70*/  IMAD.HI.U32 R10, R40, R71, RZ ;  /* 0x00000047280a7227 */ /* 0x000fe200078e00ff */
[----:B------:R1:W-:Y:S03]  /*1a80*/  STL [R1+0x954], R11 ;  /* 0x0009540b01007387 */ /* 0x0003e60000100800 */
[----:B------:R-:W-:-:S02]  /*1a90*/  IMAD R87, R39, R6, R87 ;  /* 0x0000000627577224 */ /* 0x000fc400078e0257 */
[----:B------:R-:W-:Y:S02]  /*1aa0*/  VIADD R139, R0, 0x13 ;  /* 0x00000013008b7836 */ /* 0x000fe40000000000 */
[----:B------:R-:W-:-:S03]  /*1ab0*/  IMAD.HI.U32 R6, R40, R67, RZ ;  /* 0x0000004328067227 */ /* 0x000fc600078e00ff */
[----:B------:R-:W-:Y:S01]  /*1ac0*/  IABS R97, R139 ;  /* 0x0000008b00617213 */ /* 0x000fe20000000000 */
[----:B------:R-:W-:Y:S01]  /*1ad0*/  IMAD.MOV R8, RZ, RZ, -R8 ;  /* 0x000000ffff087224 */ /* 0x000fe200078e0a08 */
[----:B------:R2:W-:Y:S01]  /*1ae0*/  STL [R1+0x910], R139 ;  /* 0x0009108b01007387 */ /* 0x0005e20000100800 */
[----:B-1----:R-:W-:Y:S02]  /*1af0*/  IMAD.IADD R11, R107, 0x1, R5 ;  /* 0x000000016b0b7824 */ /* 0x002fe400078e0205 */
[----:B------:R-:W-:Y:S02]  /*1b00*/  IMAD R50, R39, R9, R50 ;  /* 0x0000000927327224 */ /* 0x000fe400078e0232 */
[----:B------:R-:W-:Y:S01]  /*1b10*/  IMAD.HI.U32 R9, R40, R75, RZ ;  /* 0x0000004b28097227 */ /* 0x000fe200078e00ff */
[----:B------:R-:W-:-:S03]  /*1b20*/  ISETP.GE.AND P6, PT, R11, RZ, PT ;  /* 0x000000ff0b00720c */ /* 0x000fc60003fc6270 */
[----:B------:R-:W-:Y:S02]  /*1b30*/  IMAD.MOV R10, RZ, RZ, -R10 ;  /* 0x000000ffff0a7224 */ /* 0x000fe400078e0a0a */
[----:B------:R-:W-:Y:S02]  /*1b40*/  IMAD.MOV R6, RZ, RZ, -R6 ;  /* 0x000000ffff067224 */ /* 0x000fe400078e0a06 */
[C---:B------:R-:W-:Y:S01]  /*1b50*/  IMAD R51, R39.reuse, R8, R51 ;  /* 0x0000000827337224 */ /* 0x040fe200078e0233 */
[----:B------:R-:W-:Y:S01]  /*1b60*/  IABS R8, R11 ;  /* 0x0000000b00087213 */ /* 0x000fe20000000000 */
[----:B------:R-:W-:Y:S02]  /*1b70*/  IMAD.MOV R14, RZ, RZ, -R9 ;  /* 0x000000ffff0e7224 */ /* 0x000fe400078e0a09 */
[----:B------:R-:W-:Y:S02]  /*1b80*/  IMAD R71, R39, R10, R71 ;  /* 0x0000000a27477224 */ /* 0x000fe400078e0247 */
[----:B------:R-:W-:-:S04]  /*1b90*/  IMAD.HI.U32 R9, R40, R55, RZ ;  /* 0x0000003728097227 */ /* 0x000fc800078e00ff */
[----:B------:R-:W-:-:S04]  /*1ba0*/  IMAD.HI.U32 R10, R40, R52, RZ ;  /* 0x00000034280a7227 */ /* 0x000fc800078e00ff */
[----:B------:R-:W-:Y:S02]  /*1bb0*/  IMAD R67, R39, R6, R67 ;  /* 0x0000000627437224 */ /* 0x000fe400078e0243 */
[----:B------:R-:W-:-:S04]  /*1bc0*/  IMAD.HI.U32 R6, R40, R98, RZ ;  /* 0x0000006228067227 */ /* 0x000fc800078e00ff */
[----:B------:R-:W-:-:S04]  /*1bd0*/  IMAD.HI.U32 R2, R40, R97, RZ ;  /* 0x0000006128027227 */ /* 0x000fc800078e00ff */
[----:B------:R-:W-:-:S04]  /*1be0*/  IMAD.HI.U32 R4, R4, R8, RZ ;  /* 0x0000000804047227 */ /* 0x000fc800078e00ff */
[----:B------:R-:W-:Y:S02]  /*1bf0*/  IMAD R75, R39, R14, R75 ;  /* 0x0000000e274b7224 */ /* 0x000fe400078e024b */
[----:B------:R-:W-:Y:S02]  /*1c00*/  IMAD.MOV R14, RZ, RZ, -R9 ;  /* 0x000000ffff0e7224 */ /* 0x000fe400078e0a09 */
[----:B------:R-:W-:Y:S02]  /*1c10*/  IMAD.MOV R10, RZ, RZ, -R10 ;  /* 0x000000ffff0a7224 */ /* 0x000fe400078e0a0a */
[----:B------:R-:W-:-:S04]  /*1c20*/  IMAD.HI.U32 R9, R40, R49, RZ ;  /* 0x0000003128097227 */ /* 0x000fc800078e00ff */
[----:B------:R-:W-:Y:S02]  /*1c30*/  IMAD.MOV R6, RZ, RZ, -R6 ;  /* 0x000000ffff067224 */ /* 0x000fe400078e0a06 */
[----:B------:R-:W-:Y:S02]  /*1c40*/  IMAD.MOV R2, RZ, RZ, -R2 ;  /* 0x000000ffff027224 */ /* 0x000fe400078e0a02 */
[----:B------:R-:W-:Y:S02]  /*1c50*/  IMAD.MOV R4, RZ, RZ, -R4 ;  /* 0x000000ffff047224 */ /* 0x000fe400078e0a04 */
[C---:B------:R-:W-:Y:S02]  /*1c60*/  IMAD R52, R39.reuse, R10, R52 ;  /* 0x0000000a27347224 */ /* 0x040fe400078e0234 */
[----:B------:R-:W-:Y:S02]  /*1c70*/  IMAD.MOV R10, RZ, RZ, -R9 ;  /* 0x000000ffff0a7224 */ /* 0x000fe400078e0a09 */
[----:B------:R-:W-:-:S02]  /*1c80*/  IMAD R98, R39, R6, R98 ;  /* 0x0000000627627224 */ /* 0x000fc400078e0262 */
[----:B------:R-:W-:Y:S02]  /*1c90*/  IMAD R97, R39, R2, R97 ;  /* 0x0000000227617224 */ /* 0x000fe400078e0261 */
[----:B------:R-:W-:-:S04]  /*1ca0*/  IMAD.HI.U32 R9, R40, R86, RZ ;  /* 0x0000005628097227 */ /* 0x000fc800078e00ff */
[----:B------:R-:W-:-:S04]  /*1cb0*/  IMAD.HI.U32 R6, R40, R82, RZ ;  /* 0x0000005228067227 */ /* 0x000fc800078e00ff */
[----:B------:R-:W-:Y:S02]  /*1cc0*/  IMAD R2, R3, R4, R8 ;  /* 0x0000000403027224 */ /* 0x000fe400078e0208 */
[----:B------:R-:W-:Y:S02]  /*1cd0*/  IMAD R49, R39, R10, R49 ;  /* 0x0000000a27317224 */ /* 0x000fe400078e0231 */
[----:B------:R-:W-:Y:S01]  /*1ce0*/  IMAD.MOV R9, RZ, RZ, -R9 ;  /* 0x000000ffff097224 */ /* 0x000fe200078e0a09 */
[----:B------:R-:W-:Y:S01]  /*1cf0*/  ISETP.GT.U32.AND P0, PT, R3, R2, PT ;  /* 0x000000020300720c */ /* 0x000fe20003f04070 */
[----:B------:R-:W-:Y:S02]  /*1d00*/  IMAD.MOV R10, RZ, RZ, -R6 ;  /* 0x000000ffff0a7224 */ /* 0x000fe400078e0a06 */
[----:B------:R-:W-:-:S04]  /*1d10*/  IMAD.HI.U32 R6, R40, R74, RZ ;  /* 0x0000004a28067227 */ /* 0x000fc800078e00ff */
[----:B------:R-:W-:Y:S02]  /*1d20*/  IMAD R86, R39, R9, R86 ;  /* 0x0000000927567224 */ /* 0x000fe400078e0256 */
[----:B------:R-:W-:-:S04]  /*1d30*/  IMAD.HI.U32 R9, R40, R66, RZ ;  /* 0x0000004228097227 */ /* 0x000fc800078e00ff */
[----:B------:R-:W-:Y:S02]  /*1d40*/  IMAD.MOV R6, RZ, RZ, -R6 ;  /* 0x000000ffff067224 */ /* 0x000fe400078e0a06 */
[----:B------:R-:W-:-:S04]  /*1d50*/  IMAD.HI.U32 R7, R40, R94, RZ ;  /* 0x0000005e28077227 */ /* 0x000fc800078e00ff */
[----:B------:R-:W-:Y:S02]  /*1d60*/  IMAD.MOV R9, RZ, RZ, -R9 ;  /* 0x000000ffff097224 */ /* 0x000fe400078e0a09 */
[----:B------:R-:W-:Y:S02]  /*1d70*/  IMAD R74, R39, R6, R74 ;  /* 0x00000006274a7224 */ /* 0x000fe400078e024a */
[----:B------:R-:W-:-:S04]  /*1d80*/  IMAD.HI.U32 R6, R40, R62, RZ ;  /* 0x0000003e28067227 */ /* 0x000fc800078e00ff */
[C---:B------:R-:W-:Y:S02]  /*1d90*/  VIADD R26, R0.reuse, 0x1b ;  /* 0x0000001b001a7836 */ /* 0x040fe40000000000 */
[----:B------:R-:W-:Y:S02]  /*1da0*/  IMAD.MOV R7, RZ, RZ, -R7 ;  /* 0x000000ffff077224 */ /* 0x000fe400078e0a07 */
[C---:B------:R-:W-:Y:S01]  /*1db0*/  IMAD R66, R39.reuse, R9, R66 ;  /* 0x0000000927427224 */ /* 0x040fe200078e0242 */
[----:B------:R-:W-:Y:S01]  /*1dc0*/  IABS R93, R26 ;  /* 0x0000001a005d7213 */ /* 0x000fe20000000000 */
[C---:B------:R-:W-:Y:S01]  /*1dd0*/  VIADD R119, R0.reuse, 0x23 ;  /* 0x0000002300777836 */ /* 0x040fe20000000000 */
[----:B------:R2:W-:Y:S01]  /*1de0*/  STL [R1+0x920], R26 ;  /* 0x0009201a01007387 */ /* 0x0005e20000100800 */
[----:B------:R-:W-:Y:S02]  /*1df0*/  IMAD.MOV R9, RZ, RZ, -R6 ;  /* 0x000000ffff097224 */ /* 0x000fe400078e0a06 */
[----:B------:R-:W-:Y:S01]  /*1e00*/  VIADD R106, R0, 0x2b ;  /* 0x0000002b006a7836 */ /* 0x000fe20000000000 */
[----:B------:R2:W-:Y:S01]  /*1e10*/  STL [R1+0x924], R119 ;  /* 0x0009247701007387 */ /* 0x0005e20000100800 */
[----:B------:R-:W-:Y:S01]  /*1e20*/  @!P0 IMAD.IADD R2, R2, 0x1, -R3 ;  /* 0x0000000102028824 */ /* 0x000fe200078e0a03 */
[----:B------:R-:W-:Y:S01]  /*1e30*/  IABS R89, R119 ;  /* 0x0000007700597213 */ /* 0x000fe20000000000 */
[----:B------:R-:W-:Y:S01]  /*1e40*/  IMAD R94, R39, R7, R94 ;  /* 0x00000007275e7224 */ /* 0x000fe200078e025e */
[----:B------:R2:W-:Y:S01]  /*1e50*/  STL [R1+0x93c], R106 ;  /* 0x00093c6a01007387 */ /* 0x0005e20000100800 */
[----:B------:R-:W-:Y:S01]  /*1e60*/  IMAD.HI.U32 R6, R40, R58, RZ ;  /* 0x0000003a28067227 */ /* 0x000fe200078e00ff */
[----:B------:R-:W-:-:S02]  /*1e70*/  ISETP.GT.U32.AND P0, PT, R3, R2, PT ;  /* 0x000000020300720c */ /* 0x000fc40003f04070 */
[----:B------:R2:W-:Y:S01]  /*1e80*/  STL [R1+0x8a4], R11 ;  /* 0x0008a40b01007387 */ /* 0x0005e20000100800 */
[C---:B------:R-:W-:Y:S01]  /*1e90*/  VIADD R117, R0.reuse, 0x33 ;  /* 0x0000003300757836 */ /* 0x040fe20000000000 */
[----:B------:R-:W-:Y:S01]  /*1ea0*/  IABS R85, R106 ;  /* 0x0000006a00557213 */ /* 0x000fe20000000000 */
[----:B------:R-:W-:Y:S02]  /*1eb0*/  VIADD R116, R0, 0x3b ;  /* 0x0000003b00747836 */ /* 0x000fe40000000000 */
[----:B------:R-:W-:Y:S01]  /*1ec0*/  IMAD.HI.U32 R7, R40, R78, RZ ;  /* 0x0000004e28077227 */ /* 0x000fe200078e00ff */
[----:B------:R-:W-:Y:S01]  /*1ed0*/  IABS R81, R117 ;  /* 0x0000007500517213 */ /* 0x000fe20000000000 */
[----:B------:R2:W-:Y:S01]  /*1ee0*/  STL [R1+0x94c], R117 ;  /* 0x00094c7501007387 */ /* 0x0005e20000100800 */
[----:B------:R-:W-:Y:S01]  /*1ef0*/  IABS R77, R116 ;  /* 0x00000074004d7213 */ /* 0x000fe20000000000 */
[C---:B------:R-:W-:Y:S02]  /*1f00*/  VIADD R115, R0.reuse, 0x43 ;  /* 0x0000004300737836 */ /* 0x040fe40000000000 */
[----:B------:R-:W-:Y:S01]  /*1f10*/  IMAD.MOV R6, RZ, RZ, -R6 ;  /* 0x000000ffff067224 */ /* 0x000fe200078e0a06 */
[----:B------:R2:W-:Y:S01]  /*1f20*/  STL [R1+0x970], R116 ;  /* 0x0009707401007387 */ /* 0x0005e20000100800 */
[----:B------:R-:W-:Y:S01]  /*1f30*/  VIADD R114, R0, 0x4b ;  /* 0x0000004b00727836 */ /* 0x000fe20000000000 */
[----:B------:R-:W-:Y:S01]  /*1f40*/  IABS R73, R115 ;  /* 0x0000007300497213 */ /* 0x000fe20000000000 */
[----:B------:R-:W-:Y:S01]  /*1f50*/  IMAD.MOV R7, RZ, RZ, -R7 ;  /* 0x000000ffff077224 */ /* 0x000fe200078e0a07 */
[----:B------:R2:W-:Y:S01]  /*1f60*/  STL [R1+0x9a0], R115 ;  /* 0x0009a07301007387 */ /* 0x0005e20000100800 */
[----:B------:R-:W-:Y:S01]  /*1f70*/  IMAD.HI.U32 R5, R40, R93, RZ ;  /* 0x0000005d28057227 */ /* 0x000fe200078e00ff */
[----:B------:R-:W-:-:S02]  /*1f80*/  IABS R69, R114 ;  /* 0x0000007200457213 */ /* 0x000fc40000000000 */
[----:B------:R2:W-:Y:S01]  /*1f90*/  STL [R1+0x9d0], R114 ;  /* 0x0009d07201007387 */ /* 0x0005e20000100800 */
[C---:B------:R-:W-:Y:S02]  /*1fa0*/  VIADD R113, R0.reuse, 0x53 ;  /* 0x0000005300717836 */ /* 0x040fe40000000000 */
[C---:B------:R-:W-:Y:S02]  /*1fb0*/  VIADD R109, R0.reuse, 0x5b ;  /* 0x0000005b006d7836 */ /* 0x040fe40000000000 */
[----:B------:R-:W-:Y:S01]  /*1fc0*/  VIADD R108, R0, 0x63 ;  /* 0x00000063006c7836 */ /* 0x000fe20000000000 */
[----:B------:R2:W-:Y:S01]  /*1fd0*/  STL [R1+0x9b8], R113 ;  /* 0x0009b87101007387 */ /* 0x0005e20000100800 */
[C---:B------:R-:W-:Y:S01]  /*1fe0*/  IMAD R82, R39.reuse, R10, R82 ;  /* 0x0000000a27527224 */ /* 0x040fe200078e0252 */
[----:B------:R-:W-:Y:S01]  /*1ff0*/  IABS R65, R113 ;  /* 0x0000007100417213 */ /* 0x000fe20000000000 */
[C---:B------:R-:W-:Y:S01]  /*2000*/  IMAD R58, R39.reuse, R6, R58 ;  /* 0x00000006273a7224 */ /* 0x040fe200078e023a */
[----:B------:R2:W-:Y:S01]  /*2010*/  STL [R1+0x9a8], R109 ;  /* 0x0009a86d01007387 */ /* 0x0005e20000100800 */
[----:B------:R-:W-:Y:S01]  /*2020*/  IMAD R78, R39, R7, R78 ;  /* 0x00000007274e7224 */ /* 0x000fe200078e024e */
[----:B------:R-:W-:Y:S01]  /*2030*/  IABS R61, R109 ;  /* 0x0000006d003d7213 */ /* 0x000fe20000000000 */
[----:B------:R-:W-:Y:S01]  /*2040*/  IMAD.HI.U32 R6, R40, R89, RZ ;  /* 0x0000005928067227 */ /* 0x000fe200078e00ff */
[----:B------:R2:W-:Y:S01]  /*2050*/  STL [R1+0x988], R108 ;  /* 0x0009886c01007387 */ /* 0x0005e20000100800 */
[----:B------:R-:W-:-:S02]  /*2060*/  IABS R57, R108 ;  /* 0x0000006c00397213 */ /* 0x000fc40000000000 */
[----:B------:R-:W-:Y:S02]  /*2070*/  IMAD.MOV R10, RZ, RZ, -R5 ;  /* 0x000000ffff0a7224 */ /* 0x000fe400078e0a05 */
[----:B------:R-:W-:-:S04]  /*2080*/  IMAD.HI.U32 R7, R40, R54, RZ ;  /* 0x0000003628077227 */ /* 0x000fc800078e00ff */
[----:B------:R-:W-:-:S04]  /*2090*/  IMAD.HI.U32 R4, R40, R81, RZ ;  /* 0x0000005128047227 */ /* 0x000fc800078e00ff */
[----:B------:R-:W-:-:S04]  /*20a0*/  IMAD.HI.U32 R5, R40, R77, RZ ;  /* 0x0000004d28057227 */ /* 0x000fc800078e00ff */
[----:B------:R-:W-:Y:S02]  /*20b0*/  IMAD.MOV R6, RZ, RZ, -R6 ;  /* 0x000000ffff067224 */ /* 0x000fe400078e0a06 */
[----:B------:R-:W-:Y:S02]  /*20c0*/  IMAD R93, R39, R10, R93 ;  /* 0x0000000a275d7224 */ /* 0x000fe400078e025d */
[----:B------:R-:W-:Y:S02]  /*20d0*/  IMAD.MOV R7, RZ, RZ, -R7 ;  /* 0x000000ffff077224 */ /* 0x000fe400078e0a07 */
[----:B------:R-:W-:Y:S02]  /*20e0*/  IMAD.MOV R8, RZ, RZ, -R4 ;  /* 0x000000ffff087224 */ /* 0x000fe400078e0a04 */
[----:B------:R-:W-:Y:S02]  /*20f0*/  IMAD.MOV R10, RZ, RZ, -R5 ;  /* 0x000000ffff0a7224 */ /* 0x000fe400078e0a05 */
[----:B------:R-:W-:-:S04]  /*2100*/  IMAD.HI.U32 R4, R40, R65, RZ ;  /* 0x0000004128047227 */ /* 0x000fc800078e00ff */
[----:B0-----:R-:W-:Y:S02]  /*2110*/  VIADD R5, R15, 0xffffffff ;  /* 0xffffffff0f057836 */ /* 0x001fe40000000000 */
[----:B------:R-:W-:Y:S02]  /*2120*/  IMAD R89, R39, R6, R89 ;  /* 0x0000000627597224 */ /* 0x000fe400078e0259 */
[----:B------:R-:W-:Y:S01]  /*2130*/  @!P0 IMAD.IADD R2, R2, 0x1, -R3 ;  /* 0x0000000102028824 */ /* 0x000fe200078e0a03 */
[----:B------:R-:W-:Y:S01]  /*2140*/  ISETP.GE.U32.AND P2, PT, R5, 0x7fffff80, PT ;  /* 0x7fffff800500780c */ /* 0x000fe20003f46070 */
[----:B------:R-:W-:Y:S02]  /*2150*/  IMAD R54, R39, R7, R54 ;  /* 0x0000000727367224 */ /* 0x000fe400078e0236 */
[----:B------:R-:W-:-:S04]  /*2160*/  IMAD.HI.U32 R6, R40, R73, RZ ;  /* 0x0000004928067227 */ /* 0x000fc800078e00ff */
[----:B------:R-:W-:Y:S02]  /*2170*/  VIADD R3, R15, 0xffffffef ;  /* 0xffffffef0f037836 */ /* 0x000fe40000000000 */
[----:B------:R-:W-:-:S03]  /*2180*/  IMAD.HI.U32 R7, R40, R85, RZ ;  /* 0x0000005528077227 */ /* 0x000fc600078e00ff */
[----:B------:R-:W-:Y:S01]  /*2190*/  ISETP.GE.U32.AND P4, PT, R3, 0x7fffff70, PT ;  /* 0x7fffff700300780c */ /* 0x000fe20003f86070 */
[----:B------:R-:W-:Y:S02]  /*21a0*/  IMAD.MOV R4, RZ, RZ, -R4 ;  /* 0x000000ffff047224 */ /* 0x000fe400078e0a04 */
[----:B------:R-:W-:Y:S02]  /*21b0*/  VIADD R5, R15, 0xffffffe7 ;  /* 0xffffffe70f057836 */ /* 0x000fe40000000000 */
[----:B------:R-:W-:Y:S02]  /*21c0*/  IMAD.MOV R6, RZ, RZ, -R6 ;  /* 0x000000ffff067224 */ /* 0x000fe400078e0a06 */
[----:B------:R-:W-:Y:S01]  /*21d0*/  IMAD R62, R39, R9, R62 ;  /* 0x00000009273e7224 */ /* 0x000fe200078e023e */
[----:B------:R-:W-:Y:S01]  /*21e0*/  ISETP.GE.U32.AND P5, PT, R5, 0x7fffff68, PT ;  /* 0x7fffff680500780c */ /* 0x000fe20003fa6070 */
[----:B------:R-:W-:Y:S02]  /*21f0*/  IMAD.MOV R12, RZ, RZ, -R7 ;  /* 0x000000ffff0c7224 */ /* 0x000fe400078e0a07 */
[----:B------:R-:W-:-:S02]  /*2200*/  IMAD R65, R39, R4, R65 ;  /* 0x0000000427417224 */ /* 0x000fc400078e0241 */
[----:B------:R-:W-:-:S04]  /*2210*/  IMAD.HI.U32 R9, R40, R48, RZ ;  /* 0x0000003028097227 */ /* 0x000fc800078e00ff */
[----:B------:R-:W-:-:S04]  /*2220*/  IMAD.HI.U32 R7, R40, R69, RZ ;  /* 0x0000004528077227 */ /* 0x000fc800078e00ff */
[----:B------:R-:W-:-:S04]  /*2230*/  IMAD.HI.U32 R3, R40, R61, RZ ;  /* 0x0000003d28037227 */ /* 0x000fc800078e00ff */
[----:B------:R-:W-:-:S04]  /*2240*/  IMAD.HI.U32 R4, R40, R57, RZ ;  /* 0x0000003928047227 */ /* 0x000fc800078e00ff */
[C---:B------:R-:W-:Y:S02]  /*2250*/  IMAD R73, R39.reuse, R6, R73 ;  /* 0x0000000627497224 */ /* 0x040fe400078e0249 */
[----:B------:R-:W-:Y:S02]  /*2260*/  IMAD R85, R39, R12, R85 ;  /* 0x0000000c27557224 */ /* 0x000fe400078e0255 */
[----:B------:R-:W-:Y:S02]  /*2270*/  VIADD R6, R15, 0xfffffff7 ;  /* 0xfffffff70f067836 */ /* 0x000fe40000000000 */
[----:B------:R-:W-:Y:S02]  /*2280*/  IMAD.MOV.U32 R5, RZ, RZ, R2 ;  /* 0x000000ffff057224 */ /* 0x000fe400078e0002 */
[----:B------:R-:W-:Y:S01]  /*2290*/  IMAD.MOV R9, RZ, RZ, -R9 ;  /* 0x000000ffff097224 */ /* 0x000fe200078e0a09 */
[----:B------:R-:W-:Y:S01]  /*22a0*/  ISETP.GE.U32.AND P0, PT, R6, 0x7fffff78, PT ;  /* 0x7fffff780600780c */ /* 0x000fe20003f06070 */
[----:B------:R-:W-:-:S02]  /*22b0*/  IMAD.MOV R12, RZ, RZ, -R7 ;  /* 0x000000ffff0c7224 */ /* 0x000fc400078e0a07 */
[----:B------:R-:W-:Y:S02]  /*22c0*/  IMAD.MOV R2, RZ, RZ, -R3 ;  /* 0x000000ffff027224 */ /* 0x000fe400078e0a03 */
[----:B------:R-:W-:Y:S02]  /*22d0*/  IMAD.MOV R4, RZ, RZ, -R4 ;  /* 0x000000ffff047224 */ /* 0x000fe400078e0a04 */
[----:B------:R-:W-:Y:S01]  /*22e0*/  @!P6 IMAD.MOV R5, RZ, RZ, -R5 ;  /* 0x000000ffff05e224 */ /* 0x000fe200078e0a05 */
[----:B------:R-:W-:Y:S01]  /*22f0*/  @!P3 LOP3.LUT R5, RZ, R28, RZ, 0x33, !PT ;  /* 0x0000001cff05b212 */ /* 0x000fe200078e33ff */
[C---:B------:R-:W-:Y:S02]  /*2300*/  IMAD R55, R39.reuse, R14, R55 ;  /* 0x0000000e27377224 */ /* 0x040fe400078e0237 */
[C---:B------:R-:W-:Y:S02]  /*2310*/  IMAD R48, R39.reuse, R9, R48 ;  /* 0x0000000927307224 */ /* 0x040fe400078e0230 */
[----:B------:R-:W-:-:S02]  /*2320*/  IMAD R81, R39, R8, R81 ;  /* 0x0000000827517224 */ /* 0x000fc400078e0251 */
[C---:B------:R-:W-:Y:S02]  /*2330*/  IMAD R77, R39.reuse, R10, R77 ;  /* 0x0000000a274d7224 */ /* 0x040fe400078e024d */
[C---:B------:R-:W-:Y:S02]  /*2340*/  IMAD R69, R39.reuse, R12, R69 ;  /* 0x0000000c27457224 */ /* 0x040fe400078e0245 */
[C---:B------:R-:W-:Y:S02]  /*2350*/  IMAD R61, R39.reuse, R2, R61 ;  /* 0x00000002273d7224 */ /* 0x040fe400078e023d */
[----:B------:R-:W-:Y:S02]  /*2360*/  IMAD R57, R39, R4, R57 ;  /* 0x0000000427397224 */ /* 0x000fe400078e0239 */
[----:B------:R-:W-:Y:S01]  /*2370*/  VIADD R3, R15, 0xffffffdf ;  /* 0xffffffdf0f037836 */ /* 0x000fe20000000000 */
[----:B--23--:R-:W-:Y:S06]  /*2380*/  BRA.U UP0, `(.L_x_5) ;  /* 0x0000000100187547 */ /* 0x00cfec000b800000 */
[----:B------:R-:W-:Y:S01]  /*2390*/  ELECT P3, URZ, PT ;  /* 0x0000000000ff782f */ /* 0x000fe20003860000 */
[----:B------:R-:W-:Y:S01]  /*23a0*/  IMAD.MOV.U32 R2, RZ, RZ, 0x1 ;  /* 0x00000001ff027424 */ /* 0x000fe200078e00ff */
[----:B------:R-:W-:Y:S01]  /*23b0*/  UMOV UR6, 0x40 ;  /* 0x0000004000067882 */ /* 0x000fe20000000000 */
[----:B------:R-:W-:Y:S01]  /*23c0*/  UVIRTCOUNT.DEALLOC.SMPOOL 0x80 ;  /* 0x000000800000784c */ /* 0x000fe20000000000 */
[----:B------:R-:W-:-:S09]  /*23d0*/  ULEA UR6, UR5, UR6, 0x18 ;  /* 0x0000000605067291 */ /* 0x000fd2000f8ec0ff */
[----:B------:R0:W-:Y:S03]  /*23e0*/  @P3 STS.U8 [UR6], R2 ;  /* 0x00000002ff003988 */ /* 0x0001e60008000006 */
.L_x_5:
[----:B------:R-:W-:Y:S01]  /*23f0*/  UIADD3 UR10, UPT, UPT, UR8, UR10, URZ ;  /* 0x0000000a080a7290 */ /* 0x000fe2000fffe0ff */
[----:B------:R-:W-:Y:S01]  /*2400*/  ISETP.GE.U32.AND P3, PT, R3, 0x7fffff60, PT ;  /* 0x7fffff600300780c */ /* 0x000fe20003f66070 */
[----:B------:R-:W-:Y:S01]  /*2410*/  VOTEU.ALL UP1, P1 ;  /* 0x0000000000ff7886 */ /* 0x000fe20000820000 */
[----:B------:R-:W-:Y:S01]  /*2420*/  UIADD3 UR6, UPT, UPT, UR9, 0x10000, URZ ;  /* 0x0001000009067890 */ /* 0x000fe2000fffe0ff */
[----:B------:R-:W-:Y:S01]  /*2430*/  IMAD R3, R5, UR11, RZ ;  /* 0x0000000b05037c24 */ /* 0x000fe2000f8e02ff */
[----:B------:R-:W-:Y:S01]  /*2440*/  VOTEU.ALL UP2, P1 ;  /* 0x0000000000ff7886 */ /* 0x000fe20000840000 */
[----:B------:R-:W-:Y:S01]  /*2450*/  IMAD.SHL.U32 R5, R36, 0x8, RZ ;  /* 0x0000000824057824 */ /* 0x000fe200078e00ff */
[----:B------:R-:W-:-:S04]  /*2460*/  @!UP1 UIADD3 UR16, UPT, UPT, -UR4, 0x100000, URZ ;  /* 0x0010000004109890 */ /* 0x000fc8000fffe1ff */
[----:B------:R-:W-:Y:S02]  /*2470*/  @!UP1 USHF.L.U32 UR17, UR16, 0xb, URZ ;  /* 0x0000000b10119899 */ /* 0x000fe400080006ff */
[----:B------:R-:W-:Y:S01]  /*2480*/  @!UP1 USHF.L.U32 UR16, UR16, 0x1, URZ ;  /* 0x0000000110109899 */ /* 0x000fe200080006ff */
[----:B------:R-:W-:Y:S01]  /*2490*/  STL [R1+0xc58], R66 ;  /* 0x000c584201007387 */ /* 0x000fe20000100800 */
[C---:B0-----:R-:W-:Y:S01]  /*24a0*/  IADD3 R2, P6, PT, R3.reuse, UR12, RZ ;  /* 0x0000000c03027c10 */ /* 0x041fe2000ffde0ff */
[----:B------:R-:W-:Y:S01]  /*24b0*/  IMAD.SHL.U32 R125, R36, 0x10, RZ ;  /* 0x00000010247d7824 */ /* 0x000fe200078e00ff */
[----:B------:R-:W-:Y:S01]  /*24c0*/  PRMT R8, RZ, 0x7610, R8 ;  /* 0x00007610ff087816 */ /* 0x000fe20000000008 */
[----:B------:R-:W-:Y:S01]  /*24d0*/  STTM.x128 tmem[UR10], RZ ;  /* 0x000000ff000079ed */ /* 0x000fe200083c000a */
[----:B------:R-:W0:Y:S02]  /*24e0*/  FENCE.VIEW.ASYNC.T ;  /* 0x00000000000073c6 */ /* 0x000e240000000200 */
[----:B0-----:R-:W-:Y:S01]  /*24f0*/  BAR.SYNC.DEFER_BLOCKING 0x0 ;  /* 0x0000000000007b1d */ /* 0x001fe20000010000 */
[----:B------:R-:W-:Y:S01]  /*2500*/  LEA.HI.X.SX32 R3, R3, UR13, 0x1, P6 ;  /* 0x0000000d03037c11 */ /* 0x000fe2000b0f0eff */
[----:B------:R-:W-:Y:S01]  /*2510*/  VIADD R6, R15, 0xffffffd7 ;  /* 0xffffffd70f067836 */ /* 0x000fe20000000000 */
[----:B------:R-:W-:-:S02]  /*2520*/  IADD3 R4, P6, PT, R5, R2, RZ ;  /* 0x0000000205047210 */ /* 0x000fc40007fde0ff */
[----:B------:R-:W-:Y:S02]  /*2530*/  PRMT R7, RZ, 0x7610, R7 ;  /* 0x00007610ff077816 */ /* 0x000fe40000000007 */
[----:B------:R-:W-:Y:S01]  /*2540*/  PRMT R10, RZ, 0x7610, R10 ;  /* 0x00007610ff0a7816 */ /* 0x000fe2000000000a */
[----:B------:R-:W-:Y:S01]  /*2550*/  STL [R1+0xc54], R62 ;  /* 0x000c543e01007387 */ /* 0x000fe20000100800 */
[----:B------:R-:W-:Y:S01]  /*2560*/  LEA.HI.X.SX32 R5, R5, R3, 0x1, P6 ;  /* 0x0000000305057211 */ /* 0x000fe200030f0eff */
[----:B------:R-:W-:Y:S01]  /*2570*/  VIADD R9, R15, 0xffffffc7 ;  /* 0xffffffc70f097836 */ /* 0x000fe20000000000 */
[----:B------:R-:W-:Y:S01]  /*2580*/  PRMT R132, RZ, 0x7610, R132 ;  /* 0x00007610ff847816 */ /* 0x000fe20000000084 */
[----:B------:R0:W-:Y:S01]  /*2590*/  STL [R1+0xc50], R58 ;  /* 0x000c503a01007387 */ /* 0x0001e20000100800 */
[----:B------:R-:W-:Y:S01]  /*25a0*/  PRMT R130, RZ, 0x7610, R130 ;  /* 0x00007610ff827816 */ /* 0x000fe20000000082 */
[----:B------:R-:W1:Y:S02]  /*25b0*/  LDCU UR11, c[0x0][0x3b0] ;  /* 0x00007600ff0b77ac */ /* 0x000e640008000800 */
[----:B------:R2:W-:Y:S01]  /*25c0*/  STL [R1+0xc4c], R54 ;  /* 0x000c4c3601007387 */ /* 0x0005e20000100800 */
[----:B------:R-:W-:Y:S01]  /*25d0*/  PRMT R11, RZ, 0x7610, R11 ;  /* 0x00007610ff0b7816 */ /* 0x000fe2000000000b */
[----:B------:R-:W3:Y:S02]  /*25e0*/  LDCU UR5, c[0x0][0x3b0] ;  /* 0x00007600ff0577ac */ /* 0x000ee40008000800 */
[----:B------:R-:W-:Y:S01]  /*25f0*/  STL [R1+0xc48], R51 ;  /* 0x000c483301007387 */ /* 0x000fe20000100800 */
[----:B------:R-:W-:Y:S01]  /*2600*/  PRMT R12, RZ, 0x7610, R12 ;  /* 0x00007610ff0c7816 */ /* 0x000fe2000000000c */
[----:B------:R-:W4:Y:S02]  /*2610*/  LDCU UR21, c[0x0][0x3b0] ;  /* 0x00007600ff1577ac */ /* 0x000f240008000800 */
[----:B------:R-:W0:Y:S02]  /*2620*/  FENCE.VIEW.ASYNC.S ;  /* 0x00000000000073c6 */ /* 0x000e240000000000 */
[----:B0-----:R0:W0:Y:S02]  /*2630*/  @!UP2 SYNCS.EXCH.64 URZ, [UR6], UR16 ;  /* 0x0000001006ffa5b2 */ /* 0x0010240008000100 */
[----:B0-----:R-:W-:Y:S01]  /*2640*/  BAR.SYNC.DEFER_BLOCKING 0x0 ;  /* 0x0000000000007b1d */ /* 0x001fe20000010000 */
[----:B------:R-:W-:-:S02]  /*2650*/  PRMT R138, RZ, 0x7610, R138 ;  /* 0x00007610ff8a7816 */ /* 0x000fc4000000008a */
[----:B------:R-:W-:Y:S02]  /*2660*/  PRMT R135, RZ, 0x7610, R135 ;  /* 0x00007610ff877816 */ /* 0x000fe40000000087 */
[----:B------:R-:W-:Y:S01]  /*2670*/  PRMT R28, RZ, 0x7610, R28 ;  /* 0x00007610ff1c7816 */ /* 0x000fe2000000001c */
[----:B------:R-:W0:Y:S01]  /*2680*/  LDCU UR25, c[0x0][0x3b0] ;  /* 0x00007600ff1977ac */ /* 0x000e220008000800 */
[----:B------:R-:W-:Y:S01]  /*2690*/  STL [R1+0xc44], R48 ;  /* 0x000c443001007387 */ /* 0x000fe20000100800 */
[----:B------:R-:W-:Y:S01]  /*26a0*/  IADD3 R126, P6, PT, R125, R2, RZ ;  /* 0x000000027d7e7210 */ /* 0x000fe20007fde0ff */
[----:B------:R-:W0:Y:S02]  /*26b0*/  LDCU UR29, c[0x0][0x3b0] ;  /* 0x00007600ff1d77ac */ /* 0x000e240008000800 */
[----:B------:R-:W-:Y:S01]  /*26c0*/  STL [R1+0xc40], R97 ;  /* 0x000c406101007387 */ /* 0x000fe20000100800 */
[----:B------:R-:W-:Y:S01]  /*26d0*/  PRMT R58, RZ, 0x7610, R58 ;  /* 0x00007610ff3a7816 */ /* 0x000fe2000000003a */
[----:B------:R-:W0:Y:S02]  /*26e0*/  LDCU UR16, c[0x0][0x3b0] ;  /* 0x00007600ff1077ac */ /* 0x000e240008000800 */
[----:B------:R-:W-:Y:S01]  /*26f0*/  STL [R1+0xc3c], R93 ;  /* 0x000c3c5d01007387 */ /* 0x000fe20000100800 */
[----:B--2---:R-:W-:Y:S01]  /*2700*/  PRMT R54, RZ, 0x7610, R54 ;  /* 0x00007610ff367816 */ /* 0x004fe20000000036 */
[----:B------:R-:W2:Y:S02]  /*2710*/  LDCU UR17, c[0x0][0x3b0] ;  /* 0x00007600ff1177ac */ /* 0x000ea40008000800 */
[----:B------:R-:W-:Y:S01]  /*2720*/  STL [R1+0xc38], R89 ;  /* 0x000c385901007387 */ /* 0x000fe20000100800 */
[----:B------:R-:W-:Y:S01]  /*2730*/  PRMT R14, RZ, 0x7610, R14 ;  /* 0x00007610ff0e7816 */ /* 0x000fe2000000000e */
[----:B------:R-:W0:Y:S02]  /*2740*/  LDCU UR33, c[0x0][0x3b0] ;  /* 0x00007600ff2177ac */ /* 0x000e240008000800 */
[----:B------:R-:W2:Y:S01]  /*2750*/  @!P2 LDG.E.U8 R8, desc[UR18][R2.64] ;  /* 0x000000120208a981 */ /* 0x000ea2000c1e1100 */
[----:B------:R-:W-:Y:S01]  /*2760*/  PRMT R23, RZ, 0x7610, R23 ;  /* 0x00007610ff177816 */ /* 0x000fe20000000017 */
[----:B------:R-:W0:Y:S02]  /*2770*/  LDCU UR12, c[0x0][0x3b0] ;  /* 0x00007600ff0c77ac */ /* 0x000e240008000800 */
[----:B------:R-:W3:Y:S01]  /*2780*/  @!P0 LDG.E.U8 R7, desc[UR18][R4.64] ;  /* 0x0000001204078981 */ /* 0x000ee2000c1e1100 */
[----:B------:R-:W-:Y:S01]  /*2790*/  PRMT R110, RZ, 0x7610, R110 ;  /* 0x00007610ff6e7816 */ /* 0x000fe2000000006e */
[----:B------:R-:W0:Y:S02]  /*27a0*/  LDCU UR37, c[0x0][0x3b0] ;  /* 0x00007600ff2577ac */ /* 0x000e240008000800 */
[----:B------:R-:W-:Y:S01]  /*27b0*/  STL [R1+0xc34], R85 ;  /* 0x000c345501007387 */ /* 0x000fe20000100800 */
[----:B------:R-:W-:Y:S01]  /*27c0*/  PRMT R112, RZ, 0x7610, R112 ;  /* 0x00007610ff707816 */ /* 0x000fe20000000070 */
[----:B------:R-:W0:Y:S02]  /*27d0*/  LDCU UR41, c[0x0][0x3b0] ;  /* 0x00007600ff2977ac */ /* 0x000e240008000800 */
[----:B------:R-:W-:Y:S01]  /*27e0*/  STL [R1+0xc30], R81 ;  /* 0x000c305101007387 */ /* 0x000fe20000100800 */
[----:B------:R-:W0:Y:S03]  /*27f0*/  LDCU UR45, c[0x0][0x3b0] ;  /* 0x00007600ff2d77ac */ /* 0x000e260008000800 */
        /* <DEDUP_REMOVED lines=77> */
[----:B------:R-:W-:Y:S01]  /*2cd0*/  ISETP.GE.U32.AND P2, PT, R6, 0x7fffff58, PT ;  /* 0x7fffff580600780c */ /* 0x000fe20003f46070 */
[----:B------:R-:W0:Y:S02]  /*2ce0*/  LDCU UR52, c[0x0][0x3b0] ;  /* 0x00007600ff3477ac */ /* 0x000e240008000800 */
[----:B------:R-:W-:Y:S01]  /*2cf0*/  STL [R1+0xb00], R128 ;  /* 0x000b008001007387 */ /* 0x000fe20000100800 */
[----:B------:R-:W-:Y:S01]  /*2d00*/  VIADD R6, R15, 0xffffffcf ;  /* 0xffffffcf0f067836 */ /* 0x000fe20000000000 */
[----:B------:R-:W0:Y:S02]  /*2d10*/  LDCU UR56, c[0x0][0x3b0] ;  /* 0x00007600ff3877ac */ /* 0x000e240008000800 */
[----:B------:R-:W-:Y:S01]  /*2d20*/  STL [R1+0xafc], R127 ;  /* 0x000afc7f01007387 */ /* 0x000fe20000100800 */
[----:B------:R-:W-:Y:S01]  /*2d30*/  LEA.HI.X.SX32 R125, R125, R3, 0x1, P6 ;  /* 0x000000037d7d7211 */ /* 0x000fe200030f0eff */
[----:B------:R-:W0:Y:S02]  /*2d40*/  LDCU UR60, c[0x0][0x3b0] ;  /* 0x00007600ff3c77ac */ /* 0x000e240008000800 */
[----:B------:R-:W-:Y:S01]  /*2d50*/  STL [R1+0xaf8], R124 ;  /* 0x000af87c01007387 */ /* 0x000fe20000100800 */
[----:B------:R-:W0:Y:S03]  /*2d60*/  LDCU UR64, c[0x0][0x3b0] ;  /* 0x00007600ff4077ac */ /* 0x000e260008000800 */
[----:B------:R-:W-:Y:S01]  /*2d70*/  STL [R1+0xaf4], R122 ;  /* 0x000af47a01007387 */ /* 0x000fe20000100800 */
[----:B------:R-:W0:Y:S03]  /*2d80*/  LDCU UR68, c[0x0][0x3b0] ;  /* 0x00007600ff4477ac */ /* 0x000e260008000800 */
[----:B------:R-:W-:Y:S04]  /*2d90*/  STL [R1+0xaf0], R121 ;  /* 0x000af07901007387 */ /* 0x000fe80000100800 */
[----:B------:R-:W-:Y:S01]  /*2da0*/  STL [R1+0xaec], R120 ;  /* 0x000aec7801007387 */ /* 0x000fe20000100800 */
[----:B------:R-:W-:-:S03]  /*2db0*/  ISETP.GE.U32.AND P0, PT, R6, 0x7fffff50, PT ;  /* 0x7fffff500600780c */ /* 0x000fc60003f06070 */
[----:B------:R-:W-:Y:S01]  /*2dc0*/  STL [R1+0x9dc], R4 ;  /* 0x0009dc0401007387 */ /* 0x000fe20000100800 */
[----:B------:R-:W-:-:S03]  /*2dd0*/  @!P4 IMAD.MOV.U32 R6, RZ, RZ, R126 ;  /* 0x000000ffff06c224 */ /* 0x000fc600078e007e */
[----:B------:R-:W-:Y:S04]  /*2de0*/  STL [R1+0x9d8], R5 ;  /* 0x0009d80501007387 */ /* 0x000fe80000100800 */
[----:B--2---:R-:W-:Y:S04]  /*2df0*/  STL [R1+0x2f0], R8 ;  /* 0x0002f00801007387 */ /* 0x004fe80000100800 */
[----:B---3--:R2:W-:Y:S02]  /*2e00*/  STL [R1+0x2f4], R7 ;  /* 0x0002f40701007387 */ /* 0x0085e40000100800 */
[----:B--2---:R-:W-:-:S05]  /*2e10*/  @!P4 IMAD.MOV.U32 R7, RZ, RZ, R125 ;  /* 0x000000ffff07c224 */ /* 0x004fca00078e007d */
[----:B------:R2:W3:Y:S01]  /*2e20*/  @!P4 LDG.E.U8 R10, desc[UR18][R6.64] ;  /* 0x00000012060ac981 */ /* 0x0004e2000c1e1100 */
[----:B------:R-:W-:-:S05]  /*2e30*/  IMAD R8, R36, 0x18, RZ ;  /* 0x0000001824087824 */ /* 0x000fca00078e02ff */
[----:B------:R-:W-:-:S04]  /*2e40*/  IADD3 R66, P6, PT, R8, R2, RZ ;  /* 0x0000000208427210 */ /* 0x000fc80007fde0ff */
[----:B--2---:R-:W-:Y:S01]  /*2e50*/  LEA.HI.X.SX32 R7, R8, R3, 0x1, P6 ;  /* 0x0000000308077211 */ /* 0x004fe200030f0eff */
[----:B------:R-:W-:-:S05]  /*2e60*/  @!P5 IMAD.MOV.U32 R6, RZ, RZ, R66 ;  /* 0x000000ffff06d224 */ /* 0x000fca00078e0042 */
[----:B------:R2:W4:Y:S01]  /*2e70*/  @!P5 LDG.E.U8 R58, desc[UR18][R6.64] ;  /* 0x00000012063ad981 */ /* 0x000522000c1e1100 */
[----:B------:R-:W-:Y:S01]  /*2e80*/  ISETP.GE.U32.AND P4, PT, R9, 0x7fffff48, PT ;  /* 0x7fffff480900780c */ /* 0x000fe20003f86070 */
[----:B------:R-:W-:Y:S02]  /*2e90*/  IMAD.SHL.U32 R9, R36, 0x20, RZ ;  /* 0x0000002024097824 */ /* 0x000fe400078e00ff */
[----:B------:R-:W-:Y:S03]  /*2ea0*/  STL [R1+0x9e4], R126 ;  /* 0x0009e47e01007387 */ /* 0x000fe60000100800 */
[----:B------:R-:W-:Y:S01]  /*2eb0*/  IADD3 R62, P6, PT, R9, R2, RZ ;  /* 0x00000002093e7210 */ /* 0x000fe20007fde0ff */
[----:B------:R-:W-:Y:S01]  /*2ec0*/  STL [R1+0x9e0], R125 ;  /* 0x0009e07d01007387 */ /* 0x000fe20000100800 */
[----:B------:R-:W-:-:S03]  /*2ed0*/  PRMT R97, RZ, 0x7610, R97 ;  /* 0x00007610ff617816 */ /* 0x000fc60000000061 */
[----:B------:R0:W-:Y:S01]  /*2ee0*/  STL [R1+0x18], R66 ;  /* 0x0000184201007387 */ /* 0x0001e20000100800 */
[----:B--2---:R-:W-:-:S03]  /*2ef0*/  @!P3 IMAD.MOV.U32 R6, RZ, RZ, R62 ;  /* 0x000000ffff06b224 */ /* 0x004fc600078e003e */
[----:B---3--:R-:W-:Y:S04]  /*2f00*/  STL [R1+0x2fc], R10 ;  /* 0x0002fc0a01007387 */ /* 0x008fe80000100800 */
[----:B------:R2:W-:Y:S01]  /*2f10*/  STL [R1+0x14], R7 ;  /* 0x0000140701007387 */ /* 0x0005e20000100800 */
[----:B------:R-:W-:-:S03]  /*2f20*/  IMAD R8, R36, 0x28, RZ ;  /* 0x0000002824087824 */ /* 0x000fc600078e02ff */
[----:B0-----:R-:W3:Y:S01]  /*2f30*/  LDL.LU R66, [R1+0xc58] ;  /* 0x000c580001427983 */ /* 0x001ee20000300800 */
[----:B--2---:R-:W-:-:S05]  /*2f40*/  LEA.HI.X.SX32 R7, R9, R3, 0x1, P6 ;  /* 0x0000000309077211 */ /* 0x004fca00030f0eff */
[----:B------:R0:W2:Y:S04]  /*2f50*/  @!P3 LDG.E.U8 R97, desc[UR18][R6.64] ;  /* 0x000000120661b981 */ /* 0x0000a8000c1e1100 */
[----:B------:R-:W-:Y:S04]  /*2f60*/  STL [R1+0xcc], R62 ;  /* 0x0000cc3e01007387 */ /* 0x000fe80000100800 */
[----:B----4-:R4:W-:Y:S02]  /*2f70*/  STL [R1+0x328], R58 ;  /* 0x0003283a01007387 */ /* 0x0109e40000100800 */
[----:B----4-:R-:W-:-:S04]  /*2f80*/  IADD3 R58, P6, PT, R8, R2, RZ ;  /* 0x00000002083a7210 */ /* 0x010fc80007fde0ff */
[----:B------:R-:W-:Y:S01]  /*2f90*/  LEA.HI.X.SX32 R8, R8, R3, 0x1, P6 ;  /* 0x0000000308087211 */ /* 0x000fe200030f0eff */
[----:B------:R4:W-:Y:S01]  /*2fa0*/  STL [R1+0xc8], R7 ;  /* 0x0000c80701007387 */ /* 0x0009e20000100800 */
[----:B0-----:R-:W-:-:S03]  /*2fb0*/  @!P2 IMAD.MOV.U32 R6, RZ, RZ, R58 ;  /* 0x000000ffff06a224 */ /* 0x001fc600078e003a */
[----:B----4-:R-:W-:-:S05]  /*2fc0*/  @!P2 IMAD.MOV.U32 R7, RZ, RZ, R8 ;  /* 0x000000ffff07a224 */ /* 0x010fca00078e0008 */
[----:B------:R0:W4:Y:S01]  /*2fd0*/  @!P2 LDG.E.U8 R54, desc[UR18][R6.64] ;  /* 0x000000120636a981 */ /* 0x000122000c1e1100 */
[----:B------:R-:W-:-:S03]  /*2fe0*/  IMAD R9, R36, 0x30, RZ ;  /* 0x0000003024097824 */ /* 0x000fc600078e02ff */
[----:B------:R-:W-:Y:S04]  /*2ff0*/  STL [R1+0x53c], R58 ;  /* 0x00053c3a01007387 */ /* 0x000fe80000100800 */
[----:B------:R-:W3:Y:S04]  /*3000*/  LDL.LU R62, [R1+0xc54] ;  /* 0x000c5400013e7983 */ /* 0x000ee80000300800 */
[----:B------:R0:W-:Y:S01]  /*3010*/  STL [R1+0x538], R8 ;  /* 0x0005380801007387 */ /* 0x0001e20000100800 */
[----:B------:R-:W-:-:S03]  /*3020*/  PRMT R48, RZ, 0x7610, R48 ;  /* 0x00007610ff307816 */ /* 0x000fc60000000030 */
[----:B--2---:R2:W-:Y:S01]  /*3030*/  STL [R1+0x330], R97 ;  /* 0x0003306101007387 */ /* 0x0045e20000100800 */
[----:B------:R-:W-:Y:S02]  /*3040*/  VIADD R10, R15, 0xffffffbf ;  /* 0xffffffbf0f0a7836 */ /* 0x000fe40000000000 */
[----:B0-----:R-:W-:Y:S01]  /*3050*/  IMAD R8, R36, 0x38, RZ ;  /* 0x0000003824087824 */ /* 0x001fe200078e02ff */
[----:B------:R-:W3:Y:S01]  /*3060*/  LDL.LU R58, [R1+0xc50] ;  /* 0x000c5000013a7983 */ /* 0x000ee20000300800 */
[----:B--2---:R-:W-:-:S04]  /*3070*/  IADD3 R97, P6, PT, R9, R2, RZ ;  /* 0x0000000209617210 */ /* 0x004fc80007fde0ff */
[----:B------:R-:W-:Y:S01]  /*3080*/  LEA.HI.X.SX32 R7, R9, R3, 0x1, P6 ;  /* 0x0000000309077211 */ /* 0x000fe200030f0eff */
[----:B------:R-:W-:-:S05]  /*3090*/  @!P0 IMAD.MOV.U32 R6, RZ, RZ, R97 ;  /* 0x000000ffff068224 */ /* 0x000fca00078e0061 */
[----:B------:R0:W2:Y:S01]  /*30a0*/  @!P0 LDG.E.U8 R48, desc[UR18][R6.64] ;  /* 0x0000001206308981 */ /* 0x0000a2000c1e1100 */
[----:B------:R-:W-:Y:S01]  /*30b0*/  ISETP.GE.U32.AND P5, PT, R10, 0x7fffff40, PT ;  /* 0x7fffff400a00780c */ /* 0x000fe20003fa6070 */
[----:B------:R-:W-:-:S05]  /*30c0*/  VIADD R10, R15, 0xffffffb7 ;  /* 0xffffffb70f0a7836 */ /* 0x000fca0000000000 */
[----:B------:R-:W-:Y:S01]  /*30d0*/  ISETP.GE.U32.AND P3, PT, R10, 0x7fffff38, PT ;  /* 0x7fffff380a00780c */ /* 0x000fe20003f66070 */
[----:B------:R-:W-:Y:S01]  /*30e0*/  VIADD R10, R15, 0xffffffaf ;  /* 0xffffffaf0f0a7836 */ /* 0x000fe20000000000 */
[----:B----4-:R4:W-:Y:S04]  /*30f0*/  STL [R1+0x364], R54 ;  /* 0x0003643601007387 */ /* 0x0109e80000100800 */
[----:B------:R-:W-:Y:S01]  /*3100*/  ISETP.GE.U32.AND P2, PT, R10, 0x7fffff30, PT ;  /* 0x7fffff300a00780c */ /* 0x000fe20003f46070 */
[----:B------:R-:W-:Y:S01]  /*3110*/  IMAD.SHL.U32 R10, R36, 0x40, RZ ;  /* 0x00000040240a7824 */ /* 0x000fe200078e00ff */
[----:B----4-:R-:W4:Y:S04]  /*3120*/  LDL.LU R54, [R1+0xc4c] ;  /* 0x000c4c0001367983 */ /* 0x010f280000300800 */
[----:B------:R-:W-:Y:S04]  /*3130*/  STL [R1+0x57c], R97 ;  /* 0x00057c6101007387 */ /* 0x000fe80000100800 */
[----:B------:R0:W-:Y:S02]  /*3140*/  STL [R1+0x578], R7 ;  /* 0x0005780701007387 */ /* 0x0001e40000100800 */
[----:B0-----:R-:W-:-:S04]  /*3150*/  IADD3 R7, P6, PT, R8, R2, RZ ;  /* 0x0000000208077210 */ /* 0x001fc80007fde0ff */
[----:B------:R-:W-:Y:S01]  /*3160*/  LEA.HI.X.SX32 R6, R8, R3, 0x1, P6 ;  /* 0x0000000308067211 */ /* 0x000fe200030f0eff */
[----:B------:R0:W-:Y:S01]  /*3170*/  STL [R1+0x5bc], R7 ;  /* 0x0005bc0701007387 */ /* 0x0001e20000100800 */
[----:B------:R-:W-:-:S03]  /*3180*/  IADD3 R97, P6, PT, R10, R2, RZ ;  /* 0x000000020a617210 */ /* 0x000fc60007fde0ff */
[----:B------:R1:W-:Y:S01]  /*3190*/  STL [R1+0x5b8], R6 ;  /* 0x0005b80601007387 */ /* 0x0003e20000100800 */
[----:B0-----:R-:W-:-:S03]  /*31a0*/  @!P4 LOP3.LUT R7, R7, R6, RZ, 0x3c, !PT ;  /* 0x000000060707c212 */ /* 0x001fc600078e3cff */
[----:B------:R-:W-:Y:S01]  /*31b0*/  STL [R1+0x5fc], R97 ;  /* 0x0005fc6101007387 */ /* 0x000fe20000100800 */
[C---:B-1----:R-:W-:Y:S02]  /*31c0*/  @!P4 LOP3.LUT R6, R7.reuse, R6, RZ, 0x3c, !PT ;  /* 0x000000060706c212 */ /* 0x042fe400078e3cff */
[----:B------:R-:W-:Y:S02]  /*31d0*/  PRMT R51, RZ, 0x7610, R51 ;  /* 0x00007610ff337816 */ /* 0x000fe40000000033 */
[----:B------:R-:W-:Y:S02]  /*31e0*/  @!P4 LOP3.LUT R7, R7, R6, RZ, 0x3c, !PT ;  /* 0x000000060707c212 */ /* 0x000fe400078e3cff */
[----:B------:R-:W-:-:S03]  /*31f0*/  PRMT R93, RZ, 0x7610, R93 ;  /* 0x00007610ff5d7816 */ /* 0x000fc6000000005d */
[----:B------:R0:W3:Y:S02]  /*3200*/  @!P4 LDG.E.U8 R51, desc[UR18][R6.64] ;  /* 0x000000120633c981 */ /* 0x0000e4000c1e1100 */
[----:B0-----:R-:W-:Y:S02]  /*3210*/  @!P5 IMAD.MOV.U32 R6, RZ, RZ, R97 ;  /* 0x000000ffff06d224 */ /* 0x001fe400078e0061 */
[----:B--2---:R0:W-:Y:S02]  /*3220*/  STL [R1+0x338], R48 ;  /* 0x0003383001007387 */ /* 0x0041e40000100800 */
[----:B0-----:R-:W-:-:S05]  /*3230*/  LEA.HI.X.SX32 R48, R10, R3, 0x1, P6 ;  /* 0x000000030a307211 */ /* 0x001fca00030f0eff */
[----:B------:R-:W-:-:S05]  /*3240*/  @!P5 IMAD.MOV.U32 R7, RZ, RZ, R48 ;  /* 0x000000ffff07d224 */ /* 0x000fca00078e0030 */
[----:B------:R0:W2:Y:S01]  /*3250*/  @!P5 LDG.E.U8 R93, desc[UR18][R6.64] ;  /* 0x00000012065dd981 */ /* 0x0000a2000c1e1100 */
[----:B------:R-:W-:-:S05]  /*3260*/  VIADD R9, R15, 0xffffffa7 ;  /* 0xffffffa70f097836 */ /* 0x000fca0000000000 */
[----:B------:R-:W-:Y:S01]  /*3270*/  ISETP.GE.U32.AND P0, PT, R9, 0x7fffff28, PT ;  /* 0x7fffff280900780c */ /* 0x000fe20003f06070 */
[----:B------:R-:W-:-:S05]  /*3280*/  IMAD R9, R36, 0x48, RZ ;  /* 0x0000004824097824 */ /* 0x000fca00078e02ff */
[----:B------:R-:W-:Y:S01]  /*3290*/  IADD3 R10, P6, PT, R9, R2, RZ ;  /* 0x00000002090a7210 */ /* 0x000fe20007fde0ff */
[----:B0-----:R-:W-:-:S03]  /*32a0*/  VIADD R6, R15, 0xffffff97 ;  /* 0xffffff970f067836 */ /* 0x001fc60000000000 */
[----:B------:R-:W-:Y:S01]  /*32b0*/  LEA.HI.X.SX32 R9, R9, R3, 0x1, P6 ;  /* 0x0000000309097211 */ /* 0x000fe200030f0eff */
[----:B------:R-:W-:Y:S01]  /*32c0*/  IMAD.MOV.U32 R7, RZ, RZ, R10 ;  /* 0x000000ffff077224 */ /* 0x000fe200078e000a */
[----:B------:R-:W-:-:S03]  /*32d0*/  ISETP.GE.U32.AND P5, PT, R6, 0x7fffff18, PT ;  /* 0x7fffff180600780c */ /* 0x000fc60003fa6070 */
[----:B------:R-:W-:Y:S02]  /*32e0*/  IMAD.MOV.U32 R6, RZ, RZ, R9 ;  /* 0x000000ffff067224 */ /* 0x000fe400078e0009 */
[----:B------:R-:W-:-:S03]  /*32f0*/  VIADD R8, R15, 0xffffff9f ;  /* 0xffffff9f0f087836 */ /* 0x000fc60000000000 */
[-C--:B------:R-:W-:Y:S02]  /*3300*/  @!P3 LOP3.LUT R7, R7, R6.reuse, RZ, 0x3c, !PT ;  /* 0x000000060707b212 */ /* 0x080fe400078e3cff */
[----:B------:R-:W-:Y:S01]  /*3310*/  ISETP.GE.U32.AND P4, PT, R8, 0x7fffff20, PT ;  /* 0x7fffff200800780c */ /* 0x000fe20003f86070 */
[----:B------:R-:W-:Y:S01]  /*3320*/  IMAD R8, R36, 0x50, RZ ;  /* 0x0000005024087824 */ /* 0x000fe200078e02ff */
[C---:B------:R-:W-:Y:S02]  /*3330*/  @!P3 LOP3.LUT R6, R7.reuse, R6, RZ, 0x3c, !PT ;  /* 0x000000060706b212 */ /* 0x040fe400078e3cff */
[----:B------:R-:W-:Y:S02]  /*3340*/  PRMT R89, RZ, 0x7610, R89 ;  /* 0x00007610ff597816 */ /* 0x000fe40000000059 */
[----:B------:R-:W-:-:S05]  /*3350*/  @!P3 LOP3.LUT R7, R7, R6, RZ, 0x3c, !PT ;  /* 0x000000060707b212 */ /* 0x000fca00078e3cff */
[----:B------:R0:W4:Y:S04]  /*3360*/  @!P3 LDG.E.U8 R89, desc[UR18][R6.64] ;  /* 0x000000120659b981 */ /* 0x000128000c1e1100 */
[----:B---3--:R1:W-:Y:S04]  /*3370*/  STL [R1+0x334], R51 ;  /* 0x0003343301007387 */ /* 0x0083e80000100800 */
[----:B-1----:R-:W3:Y:S04]  /*3380*/  LDL.LU R51, [R1+0xc48] ;  /* 0x000c480001337983 */ /* 0x002ee80000300800 */
[----:B------:R1:W-:Y:S04]  /*3390*/  STL [R1+0x5f8], R48 ;  /* 0x0005f83001007387 */ /* 0x0003e80000100800 */
[----:B-1----:R-:W3:Y:S04]  /*33a0*/  LDL.LU R48, [R1+0xc44] ;  /* 0x000c440001307983 */ /* 0x002ee80000300800 */
[----:B------:R-:W3:Y:S01]  /*33b0*/  LDL.LU R97, [R1+0xc40] ;  /* 0x000c400001617983 */ /* 0x000ee20000300800 */
[----:B------:R-:W-:-:S03]  /*33c0*/  PRMT R85, RZ, 0x7610, R85 ;  /* 0x00007610ff557816 */ /* 0x000fc60000000055 */
[----:B--2---:R1:W-:Y:S04]  /*33d0*/  STL [R1+0x3a8], R93 ;  /* 0x0003a85d01007387 */ /* 0x0043e80000100800 */
[----:B-1----:R-:W2:Y:S04]  /*33e0*/  LDL.LU R93, [R1+0xc3c] ;  /* 0x000c3c00015d7983 */ /* 0x002ea80000300800 */
[----:B------:R1:W-:Y:S02]  /*33f0*/  STL [R1+0x63c], R10 ;  /* 0x00063c0a01007387 */ /* 0x0003e40000100800 */
[----:B-1----:R-:W-:-:S04]  /*3400*/  IADD3 R10, P6, PT, R8, R2, RZ ;  /* 0x00000002080a7210 */ /* 0x002fc80007fde0ff */
[----:B0-----:R-:W-:Y:S01]  /*3410*/  LEA.HI.X.SX32 R6, R8, R3, 0x1, P6 ;  /* 0x0000000308067211 */ /* 0x001fe200030f0eff */
[----:B------:R-:W-:Y:S01]  /*3420*/  IMAD.MOV.U32 R7, RZ, RZ, R10 ;  /* 0x000000ffff077224 */ /* 0x000fe200078e000a */
[----:B------:R-:W-:Y:S04]  /*3430*/  STL [R1+0x638], R9 ;  /* 0x0006380901007387 */ /* 0x000fe80000100800 */
[-C--:B------:R-:W-:Y:S01]  /*3440*/  @!P2 LOP3.LUT R7, R7, R6.reuse, RZ, 0x3c, !PT ;  /* 0x000000060707a212 */ /* 0x080fe200078e3cff */
[----:B------:R-:W-:Y:S04]  /*3450*/  STL [R1+0x67c], R10 ;  /* 0x00067c0a01007387 */ /* 0x000fe80000100800 */
[----:B------:R0:W-:Y:S02]  /*3460*/  STL [R1+0x678], R6 ;  /* 0x0006780601007387 */ /* 0x0001e40000100800 */
[----:B0-----:R-:W-:-:S04]  /*3470*/  @!P2 LOP3.LUT R6, R7, R6, RZ, 0x3c, !PT ;  /* 0x000000060706a212 */ /* 0x001fc800078e3cff */
[----:B------:R-:W-:-:S05]  /*3480*/  @!P2 LOP3.LUT R7, R7, R6, RZ, 0x3c, !PT ;  /* 0x000000060707a212 */ /* 0x000fca00078e3cff */
[----:B------:R0:W2:Y:S01]  /*3490*/  @!P2 LDG.E.U8 R85, desc[UR18][R6.64] ;  /* 0x000000120655a981 */ /* 0x0000a2000c1e1100 */
[----:B------:R-:W-:-:S05]  /*34a0*/  VIADD R9, R15, 0xffffff8f ;  /* 0xffffff8f0f097836 */ /* 0x000fca0000000000 */
[----:B------:R-:W-:Y:S01]  /*34b0*/  ISETP.GE.U32.AND P3, PT, R9, 0x7fffff10, PT ;  /* 0x7fffff100900780c */ /* 0x000fe20003f66070 */
[C---:B------:R-:W-:Y:S01]  /*34c0*/  IMAD R9, R36.reuse, 0x58, RZ ;  /* 0x0000005824097824 */ /* 0x040fe200078e02ff */
[----:B----4-:R1:W-:Y:S01]  /*34d0*/  STL [R1+0x340], R89 ;  /* 0x0003405901007387 */ /* 0x0103e20000100800 */
[----:B------:R-:W-:Y:S01]  /*34e0*/  IMAD R8, R36, 0x60, RZ ;  /* 0x0000006024087824 */ /* 0x000fe200078e02ff */
[----:B------:R-:W-:Y:S02]  /*34f0*/  PRMT R81, RZ, 0x7610, R81 ;  /* 0x00007610ff517816 */ /* 0x000fe40000000051 */
[----:B-1----:R-:W-:-:S04]  /*3500*/  IADD3 R89, P6, PT, R9, R2, RZ ;  /* 0x0000000209597210 */ /* 0x002fc80007fde0ff */
[----:B0-----:R-:W-:Y:S01]  /*3510*/  LEA.HI.X.SX32 R7, R9, R3, 0x1, P6 ;  /* 0x0000000309077211 */ /* 0x001fe200030f0eff */
[----:B------:R-:W-:Y:S01]  /*3520*/  STL [R1+0x6b4], R89 ;  /* 0x0006b45901007387 */ /* 0x000fe20000100800 */
[----:B------:R-:W-:-:S05]  /*3530*/  @!P0 IMAD.MOV.U32 R6, RZ, RZ, R89 ;  /* 0x000000ffff068224 */ /* 0x000fca00078e0059 */
[----:B------:R0:W4:Y:S04]  /*3540*/  @!P0 LDG.E.U8 R81, desc[UR18][R6.64] ;  /* 0x0000001206518981 */ /* 0x000128000c1e1100 */
[----:B--2---:R1:W-:Y:S02]  /*3550*/  STL [R1+0x374], R85 ;  /* 0x0003745501007387 */ /* 0x0043e40000100800 */
[----:B-1----:R-:W-:-:S04]  /*3560*/  IADD3 R85, P6, PT, R8, R2, RZ ;  /* 0x0000000208557210 */ /* 0x002fc80007fde0ff */
[----:B------:R-:W-:Y:S01]  /*3570*/  LEA.HI.X.SX32 R8, R8, R3, 0x1, P6 ;  /* 0x0000000308087211 */ /* 0x000fe200030f0eff */
[----:B------:R1:W-:Y:S01]  /*3580*/  STL [R1+0x6b0], R7 ;  /* 0x0006b00701007387 */ /* 0x0003e20000100800 */
[----:B0-----:R-:W-:-:S03]  /*3590*/  @!P4 IMAD.MOV.U32 R6, RZ, RZ, R85 ;  /* 0x000000ffff06c224 */ /* 0x001fc600078e0055 */
[----:B-1----:R-:W-:-:S05]  /*35a0*/  @!P4 IMAD.MOV.U32 R7, RZ, RZ, R8 ;  /* 0x000000ffff07c224 */ /* 0x002fca00078e0008 */
[----:B------:R0:W2:Y:S01]  /*35b0*/  @!P4 LDG.E.U8 R132, desc[UR18][R6.64] ;  /* 0x000000120684c981 */ /* 0x0000a2000c1e1100 */
[----:B------:R-:W-:Y:S02]  /*35c0*/  IMAD R9, R36, 0x68, RZ ;  /* 0x0000006824097824 */ /* 0x000fe400078e02ff */
[----:B------:R-:W-:Y:S01]  /*35d0*/  VIADD R10, R15, 0xffffff87 ;  /* 0xffffff870f0a7836 */ /* 0x000fe20000000000 */
[----:B------:R1:W-:Y:S04]  /*35e0*/  STL [R1+0x6ec], R85 ;  /* 0x0006ec5501007387 */ /* 0x0003e80000100800 */
[----:B------:R-:W3:Y:S04]  /*35f0*/  LDL.LU R89, [R1+0xc38] ;  /* 0x000c380001597983 */ /* 0x000ee80000300800 */
[----:B------:R-:W-:Y:S01]  /*3600*/  STL [R1+0x6e8], R8 ;  /* 0x0006e80801007387 */ /* 0x000fe20000100800 */
[----:B------:R-:W-:-:S03]  /*3610*/  ISETP.GE.U32.AND P2, PT, R10, 0x7fffff08, PT ;  /* 0x7fffff080a00780c */ /* 0x000fc60003f46070 */
[----:B----4-:R4:W-:Y:S01]  /*3620*/  STL [R1+0x36c], R81 ;  /* 0x00036c5101007387 */ /* 0x0109e20000100800 */
[C---:B------:R-:W-:Y:S02]  /*3630*/  VIADD R10, R15.reuse, 0xfffffff6 ;  /* 0xfffffff60f0a7836 */ /* 0x040fe40000000000 */
[----:B0-----:R-:W-:Y:S01]  /*3640*/  VIADD R6, R15, 0xffffffee ;  /* 0xffffffee0f067836 */ /* 0x001fe20000000000 */
[----:B-1----:R-:W3:Y:S01]  /*3650*/  LDL.LU R85, [R1+0xc34] ;  /* 0x000c340001557983 */ /* 0x002ee20000300800 */
[----:B----4-:R-:W-:Y:S01]  /*3660*/  IADD3 R81, P6, PT, R9, R2, RZ ;  /* 0x0000000209517210 */ /* 0x010fe20007fde0ff */
[----:B------:R-:W-:-:S03]  /*3670*/  IMAD R8, R36, 0x70, RZ ;  /* 0x0000007024087824 */ /* 0x000fc600078e02ff */
[----:B------:R-:W-:Y:S01]  /*3680*/  LEA.HI.X.SX32 R7, R9, R3, 0x1, P6 ;  /* 0x0000000309077211 */ /* 0x000fe200030f0eff */
[----:B------:R-:W-:Y:S01]  /*3690*/  STL [R1+0x724], R81 ;  /* 0x0007245101007387 */ /* 0x000fe20000100800 */
[----:B------:R-:W-:Y:S02]  /*36a0*/  ISETP.GE.U32.AND P0, PT, R10, 0x7fffff77, PT ;  /* 0x7fffff770a00780c */ /* 0x000fe40003f06070 */
[----:B------:R-:W-:Y:S01]  /*36b0*/  PRMT R10, RZ, 0x7610, R10 ;  /* 0x00007610ff0a7816 */ /* 0x000fe2000000000a */
[----:B------:R-:W-:Y:S01]  /*36c0*/  STL [R1+0x720], R7 ;  /* 0x0007200701007387 */ /* 0x000fe20000100800 */
[----:B------:R-:W-:Y:S01]  /*36d0*/  ISETP.GE.U32.AND P4, PT, R6, 0x7fffff6f, PT ;  /* 0x7fffff6f0600780c */ /* 0x000fe20003f86070 */
[----:B------:R-:W-:-:S05]  /*36e0*/  @!P5 IMAD.MOV.U32 R6, RZ, RZ, R81 ;  /* 0x000000ffff06d224 */ /* 0x000fca00078e0051 */
[----:B------:R0:W4:Y:S04]  /*36f0*/  @!P5 LDG.E.U8 R10, desc[UR18][R6.64] ;  /* 0x00000012060ad981 */ /* 0x000128000c1e1100 */
[----:B--2---:R1:W-:Y:S02]  /*3700*/  STL [R1+0x3f4], R132 ;  /* 0x0003f48401007387 */ /* 0x0043e40000100800 */
[----:B-1----:R-:W-:-:S04]  /*3710*/  IADD3 R132, P6, PT, R8, R2, RZ ;  /* 0x0000000208847210 */ /* 0x002fc80007fde0ff */
[----:B0-----:R-:W-:Y:S01]  /*3720*/  LEA.HI.X.SX32 R7, R8, R3, 0x1, P6 ;  /* 0x0000000308077211 */ /* 0x001fe200030f0eff */
[----:B------:R-:W-:-:S05]  /*3730*/  @!P3 IMAD.MOV.U32 R6, RZ, RZ, R132 ;  /* 0x000000ffff06b224 */ /* 0x000fca00078e0084 */
[----:B------:R0:W2:Y:S01]  /*3740*/  @!P3 LDG.E.U8 R130, desc[UR18][R6.64] ;  /* 0x000000120682b981 */ /* 0x0000a2000c1e1100 */
[----:B------:R-:W-:-:S05]  /*3750*/  VIADD R9, R15, 0xffffffe6 ;  /* 0xffffffe60f097836 */ /* 0x000fca0000000000 */
[----:B------:R-:W-:Y:S01]  /*3760*/  ISETP.GE.U32.AND P5, PT, R9, 0x7fffff67, PT ;  /* 0x7fffff670900780c */ /* 0x000fe20003fa6070 */
[C---:B------:R-:W-:Y:S02]  /*3770*/  IMAD R9, R36.reuse, 0x78, RZ ;  /* 0x0000007824097824 */ /* 0x040fe400078e02ff */
[----:B------:R-:W-:-:S03]  /*3780*/  IMAD R8, R36, 0x9, RZ ;  /* 0x0000000924087824 */ /* 0x000fc600078e02ff */
[CC--:B------:R-:W-:Y:S01]  /*3790*/  IADD3 R81, P6, PT, R9.reuse, R2.reuse, RZ ;  /* 0x0000000209517210 */ /* 0x0c0fe20007fde0ff */
[----:B------:R-:W-:Y:S03]  /*37a0*/  STL [R1+0x75c], R132 ;  /* 0x00075c8401007387 */ /* 0x000fe60000100800 */
[----:B------:R-:W-:Y:S02]  /*37b0*/  LEA.HI.X.SX32 R9, R9, R3, 0x1, P6 ;  /* 0x0000000309097211 */ /* 0x000fe400030f0eff */
[----:B0-----:R-:W-:Y:S01]  /*37c0*/  IADD3 R6, P6, PT, R8, R2, RZ ;  /* 0x0000000208067210 */ /* 0x001fe20007fde0ff */
[----:B----4-:R-:W-:Y:S04]  /*37d0*/  STL [R1+0x380], R10 ;  /* 0x0003800a01007387 */ /* 0x010fe80000100800 */
[----:B------:R0:W-:Y:S04]  /*37e0*/  STL [R1+0x758], R7 ;  /* 0x0007580701007387 */ /* 0x0001e80000100800 */
[----:B------:R-:W-:Y:S01]  /*37f0*/  STL [R1+0x794], R81 ;  /* 0x0007945101007387 */ /* 0x000fe20000100800 */
[----:B------:R-:W-:-:S03]  /*3800*/  PRMT R69, RZ, 0x7610, R69 ;  /* 0x00007610ff457816 */ /* 0x000fc60000000045 */
[----:B------:R-:W-:Y:S01]  /*3810*/  STL [R1+0x790], R9 ;  /* 0x0007900901007387 */ /* 0x000fe20000100800 */
[----:B0-----:R-:W-:Y:S01]  /*3820*/  LEA.HI.X.SX32 R7, R8, R3, 0x1, P6 ;  /* 0x0000000308077211 */ /* 0x001fe200030f0eff */
[----:B------:R-:W-:-:S04]  /*3830*/  @!P2 IMAD.MOV.U32 R8, RZ, RZ, R81 ;  /* 0x000000ffff08a224 */ /* 0x000fc800078e0051 */
[----:B------:R-:W4:Y:S04]  /*3840*/  @!P0 LDG.E.U8 R11, desc[UR18][R6.64] ;  /* 0x00000012060b8981 */ /* 0x000f28000c1e1100 */
[----:B------:R0:W3:Y:S01]  /*3850*/  @!P2 LDG.E.U8 R69, desc[UR18][R8.64] ;  /* 0x000000120845a981 */ /* 0x0000e2000c1e1100 */
[C---:B------:R-:W-:Y:S02]  /*3860*/  VIADD R10, R15.reuse, 0xffffffde ;  /* 0xffffffde0f0a7836 */ /* 0x040fe40000000000 */
[----:B0-----:R-:W-:-:S05]  /*3870*/  VIADD R8, R15, 0xffffffce ;  /* 0xffffffce0f087836 */ /* 0x001fca0000000000 */
[----:B------:R-:W-:Y:S02]  /*3880*/  ISETP.GE.U32.AND P0, PT, R8, 0x7fffff4f, PT ;  /* 0x7fffff4f0800780c */ /* 0x000fe40003f06070 */
[----:B------:R-:W-:Y:S01]  /*3890*/  ISETP.GE.U32.AND P3, PT, R10, 0x7fffff5f, PT ;  /* 0x7fffff5f0a00780c */ /* 0x000fe20003f66070 */
[----:B------:R-:W-:-:S05]  /*38a0*/  VIADD R10, R15, 0xffffffd6 ;  /* 0xffffffd60f0a7836 */ /* 0x000fca0000000000 */
[----:B------:R-:W-:Y:S01]  /*38b0*/  ISETP.GE.U32.AND P2, PT, R10, 0x7fffff57, PT ;  /* 0x7fffff570a00780c */ /* 0x000fe20003f46070 */
[C---:B------:R-:W-:Y:S01]  /*38c0*/  IMAD R10, R36.reuse, 0x19, RZ ;  /* 0x00000019240a7824 */ /* 0x040fe200078e02ff */
[----:B------:R-:W-:Y:S01]  /*38d0*/  PRMT R73, RZ, 0x7610, R73 ;  /* 0x00007610ff497816 */ /* 0x000fe20000000049 */
[----:B--2---:R0:W-:Y:S02]  /*38e0*/  STL [R1+0x3b8], R130 ;  /* 0x0003b88201007387 */ /* 0x0041e40000100800 */
[----:B0-----:R-:W-:-:S05]  /*38f0*/  IMAD R130, R36, 0x11, RZ ;  /* 0x0000001124827824 */ /* 0x001fca00078e02ff */
[----:B------:R-:W-:-:S04]  /*3900*/  IADD3 R132, P6, PT, R130, R2, RZ ;  /* 0x0000000282847210 */ /* 0x000fc80007fde0ff */
[----:B------:R-:W-:Y:S01]  /*3910*/  LEA.HI.X.SX32 R130, R130, R3, 0x1, P6 ;  /* 0x0000000382827211 */ /* 0x000fe200030f0eff */
[----:B------:R-:W-:-:S04]  /*3920*/  @!P4 IMAD.MOV.U32 R8, RZ, RZ, R132 ;  /* 0x000000ffff08c224 */ /* 0x000fc800078e0084 */
[----:B------:R-:W-:-:S05]  /*3930*/  @!P4 IMAD.MOV.U32 R9, RZ, RZ, R130 ;  /* 0x000000ffff09c224 */ /* 0x000fca00078e0082 */
[----:B------:R0:W2:Y:S01]  /*3940*/  @!P4 LDG.E.U8 R12, desc[UR18][R8.64] ;  /* 0x00000012080cc981 */ /* 0x0000a2000c1e1100 */
[----:B------:R-:W-:-:S04]  /*3950*/  IADD3 R81, P6, PT, R10, R2, RZ ;  /* 0x000000020a517210 */ /* 0x000fc80007fde0ff */
[----:B0-----:R-:W-:Y:S01]  /*3960*/  LEA.HI.X.SX32 R9, R10, R3, 0x1, P6 ;  /* 0x000000030a097211 */ /* 0x001fe200030f0eff */
[----:B------:R-:W-:-:S05]  /*3970*/  @!P5 IMAD.MOV.U32 R8, RZ, RZ, R81 ;  /* 0x000000ffff08d224 */ /* 0x000fca00078e0051 */
[----:B------:R0:W3:Y:S04]  /*3980*/  @!P5 LDG.E.U8 R73, desc[UR18][R8.64] ;  /* 0x000000120849d981 */ /* 0x0000e8000c1e1100 */
[----:B------:R-:W-:Y:S04]  /*3990*/  STL [R1+0x9ec], R6 ;  /* 0x0009ec0601007387 */ /* 0x000fe80000100800 */
[----:B------:R-:W-:Y:S04]  /*39a0*/  STL [R1+0x9e8], R7 ;  /* 0x0009e80701007387 */ /* 0x000fe80000100800 */
[----:B----4-:R1:W-:Y:S04]  /*39b0*/  STL [R1+0x428], R11 ;  /* 0x0004280b01007387 */ /* 0x0103e80000100800 */
[----:B------:R-:W-:Y:S01]  /*39c0*/  STL [R1+0x9f4], R132 ;  /* 0x0009f48401007387 */ /* 0x000fe20000100800 */
[----:B-1----:R-:W-:-:S03]  /*39d0*/  VIADD R11, R15, 0xffffffc6 ;  /* 0xffffffc60f0b7836 */ /* 0x002fc60000000000 */
[----:B------:R-:W-:Y:S02]  /*39e0*/  STL [R1+0x9f0], R130 ;  /* 0x0009f08201007387 */ /* 0x000fe40000100800 */
[----:B------:R-:W-:Y:S01]  /*39f0*/  ISETP.GE.U32.AND P4, PT, R11, 0x7fffff47, PT ;  /* 0x7fffff470b00780c */ /* 0x000fe20003f86070 */
[C---:B------:R-:W-:Y:S01]  /*3a00*/  IMAD R11, R36.reuse, 0x21, RZ ;  /* 0x00000021240b7824 */ /* 0x040fe200078e02ff */
[----:B------:R1:W-:Y:S01]  /*3a10*/  STL [R1+0x94], R81 ;  /* 0x0000945101007387 */ /* 0x0003e20000100800 */
[----:B------:R-:W-:Y:S01]  /*3a20*/  IMAD R10, R36, 0x29, RZ ;  /* 0x00000029240a7824 */ /* 0x000fe200078e02ff */
[----:B------:R-:W-:Y:S02]  /*3a30*/  PRMT R77, RZ, 0x7610, R77 ;  /* 0x00007610ff4d7816 */ /* 0x000fe4000000004d */
[----:B------:R-:W-:Y:S02]  /*3a40*/  PRMT R106, RZ, 0x7610, R106 ;  /* 0x00007610ff6a7816 */ /* 0x000fe4000000006a */
[----:B------:R-:W-:Y:S01]  /*3a50*/  PRMT R65, RZ, 0x7610, R65 ;  /* 0x00007610ff417816 */ /* 0x000fe20000000041 */
[----:B--2---:R-:W-:Y:S04]  /*3a60*/  STL [R1+0x3f0], R12 ;  /* 0x0003f00c01007387 */ /* 0x004fe80000100800 */
[----:B------:R-:W-:Y:S04]  /*3a70*/  STL [R1+0x2c], R9 ;  /* 0x00002c0901007387 */ /* 0x000fe80000100800 */
[----:B---3--:R2:W-:Y:S04]  /*3a80*/  STL [R1+0x368], R69 ;  /* 0x0003684501007387 */ /* 0x0085e80000100800 */
[----:B-1----:R-:W3:Y:S01]  /*3a90*/  LDL.LU R81, [R1+0xc30] ;  /* 0x000c300001517983 */ /* 0x002ee20000300800 */
[----:B--2---:R-:W-:-:S04]  /*3aa0*/  IADD3 R69, P6, PT, R11, R2, RZ ;  /* 0x000000020b457210 */ /* 0x004fc80007fde0ff */
[----:B0-----:R-:W-:Y:S01]  /*3ab0*/  LEA.HI.X.SX32 R8, R11, R3, 0x1, P6 ;  /* 0x000000030b087211 */ /* 0x001fe200030f0eff */
[----:B------:R-:W-:Y:S01]  /*3ac0*/  IMAD.MOV.U32 R9, RZ, RZ, R69 ;  /* 0x000000ffff097224 */ /* 0x000fe200078e0045 */
[----:B------:R0:W-:Y:S04]  /*3ad0*/  STL [R1+0xd4], R69 ;  /* 0x0000d44501007387 */ /* 0x0001e80000100800 */
[----:B------:R-:W-:Y:S01]  /*3ae0*/  @!P3 LOP3.LUT R9, R9, R8, RZ, 0x3c, !PT ;  /* 0x000000080909b212 */ /* 0x000fe200078e3cff */
[----:B------:R1:W-:Y:S01]  /*3af0*/  STL [R1+0xd0], R8 ;  /* 0x0000d00801007387 */ /* 0x0003e20000100800 */
[----:B0-----:R-:W-:Y:S02]  /*3b00*/  IADD3 R69, P6, PT, R10, R2, RZ ;  /* 0x000000020a457210 */ /* 0x001fe40007fde0ff */
[----:B-1----:R-:W-:-:S03]  /*3b10*/  @!P3 LOP3.LUT R8, R9, R8, RZ, 0x3c, !PT ;  /* 0x000000080908b212 */ /* 0x002fc600078e3cff */
[----:B------:R-:W-:Y:S01]  /*3b20*/  STL [R1+0x544], R69 ;  /* 0x0005444501007387 */ /* 0x000fe20000100800 */
[----:B------:R-:W-:-:S03]  /*3b30*/  @!P3 LOP3.LUT R9, R9, R8, RZ, 0x3c, !PT ;  /* 0x000000080909b212 */ /* 0x000fc600078e3cff */
[----:B------:R0:W-:Y:S04]  /*3b40*/  STL [R1+0x3ec], R73 ;  /* 0x0003ec4901007387 */ /* 0x0001e80000100800 */
[----:B------:R1:W2:Y:S01]  /*3b50*/  @!P3 LDG.E.U8 R77, desc[UR18][R8.64] ;  /* 0x00000012084db981 */ /* 0x0002a2000c1e1100 */
[----:B0-----:R-:W-:Y:S01]  /*3b60*/  LEA.HI.X.SX32 R73, R10, R3, 0x1, P6 ;  /* 0x000000030a497211 */ /* 0x001fe200030f0eff */
[----:B-1----:R-:W-:-:S04]  /*3b70*/  @!P2 IMAD.MOV.U32 R8, RZ, RZ, R69 ;  /* 0x000000ffff08a224 */ /* 0x002fc800078e0045 */
[----:B------:R-:W-:-:S05]  /*3b80*/  @!P2 IMAD.MOV.U32 R9, RZ, RZ, R73 ;  /* 0x000000ffff09a224 */ /* 0x000fca00078e0049 */
[----:B------:R0:W4:Y:S01]  /*3b90*/  @!P2 LDG.E.U8 R106, desc[UR18][R8.64] ;  /* 0x00000012086aa981 */ /* 0x000122000c1e1100 */
[----:B------:R-:W-:-:S05]  /*3ba0*/  IMAD R11, R36, 0x31, RZ ;  /* 0x00000031240b7824 */ /* 0x000fca00078e02ff */
[----:B------:R-:W-:Y:S01]  /*3bb0*/  IADD3 R10, P6, PT, R11, R2, RZ ;  /* 0x000000020b0a7210 */ /* 0x000fe20007fde0ff */
[----:B0-----:R-:W-:-:S03]  /*3bc0*/  VIADD R8, R15, 0xffffffae ;  /* 0xffffffae0f087836 */ /* 0x001fc60000000000 */
[----:B------:R-:W-:Y:S01]  /*3bd0*/  LEA.HI.X.SX32 R11, R11, R3, 0x1, P6 ;  /* 0x000000030b0b7211 */ /* 0x000fe200030f0eff */
[----:B------:R-:W-:Y:S01]  /*3be0*/  IMAD.MOV.U32 R9, RZ, RZ, R10 ;  /* 0x000000ffff097224 */ /* 0x000fe200078e000a */
[----:B------:R-:W-:-:S03]  /*3bf0*/  ISETP.GE.U32.AND P2, PT, R8, 0x7fffff2f, PT ;  /* 0x7fffff2f0800780c */ /* 0x000fc60003f46070 */
[----:B------:R-:W-:-:S05]  /*3c00*/  IMAD.MOV.U32 R8, RZ, RZ, R11 ;  /* 0x000000ffff087224 */ /* 0x000fca00078e000b */
[----:B------:R-:W-:-:S04]  /*3c10*/  @!P0 LOP3.LUT R9, R9, R8, RZ, 0x3c, !PT ;  /* 0x0000000809098212 */ /* 0x000fc800078e3cff */
[----:B------:R-:W-:-:S04]  /*3c20*/  @!P0 LOP3.LUT R8, R9, R8, RZ, 0x3c, !PT ;  /* 0x0000000809088212 */ /* 0x000fc800078e3cff */
[----:B------:R-:W-:-:S05]  /*3c30*/  @!P0 LOP3.LUT R9, R9, R8, RZ, 0x3c, !PT ;  /* 0x0000000809098212 */ /* 0x000fca00078e3cff */
[----:B------:R0:W3:Y:S01]  /*3c40*/  @!P0 LDG.E.U8 R65, desc[UR18][R8.64] ;  /* 0x0000001208418981 */ /* 0x0000e2000c1e1100 */
[----:B------:R-:W-:-:S05]  /*3c50*/  VIADD R12, R15, 0xffffffbe ;  /* 0xffffffbe0f0c7836 */ /* 0x000fca0000000000 */
[----:B------:R-:W-:Y:S01]  /*3c60*/  ISETP.GE.U32.AND P5, PT, R12, 0x7fffff3f, PT ;  /* 0x7fffff3f0c00780c */ /* 0x000fe20003fa6070 */
[----:B------:R-:W-:-:S05]  /*3c70*/  VIADD R12, R15, 0xffffffb6 ;  /* 0xffffffb60f0c7836 */ /* 0x000fca0000000000 */
[----:B------:R-:W-:Y:S02]  /*3c80*/  ISETP.GE.U32.AND P3, PT, R12, 0x7fffff37, PT ;  /* 0x7fffff370c00780c */ /* 0x000fe40003f66070 */
[----:B------:R-:W-:Y:S02]  /*3c90*/  PRMT R61, RZ, 0x7610, R61 ;  /* 0x00007610ff3d7816 */ /* 0x000fe4000000003d */
[----:B------:R-:W-:Y:S01]  /*3ca0*/  PRMT R160, RZ, 0x7610, R160 ;  /* 0x00007610ffa07816 */ /* 0x000fe200000000a0 */
[----:B--2---:R1:W-:Y:S04]  /*3cb0*/  STL [R1+0x3f8], R77 ;  /* 0x0003f84d01007387 */ /* 0x0043e80000100800 */
[----:B-1----:R-:W2:Y:S04]  /*3cc0*/  LDL.LU R77, [R1+0xc2c] ;  /* 0x000c2c00014d7983 */ /* 0x002ea80000300800 */
[----:B------:R1:W-:Y:S04]  /*3cd0*/  STL [R1+0x540], R73 ;  /* 0x0005404901007387 */ /* 0x0003e80000100800 */
[----:B-1----:R-:W2:Y:S04]  /*3ce0*/  LDL.LU R73, [R1+0xc28] ;  /* 0x000c280001497983 */ /* 0x002ea80000300800 */
[----:B------:R-:W2:Y:S04]  /*3cf0*/  LDL.LU R69, [R1+0xc24] ;  /* 0x000c240001457983 */ /* 0x000ea80000300800 */
[----:B----4-:R1:W-:Y:S04]  /*3d00*/  STL [R1+0x478], R106 ;  /* 0x0004786a01007387 */ /* 0x0103e80000100800 */
[----:B-1----:R-:W4:Y:S04]  /*3d10*/  LDL.LU R106, [R1+0xc20] ;  /* 0x000c2000016a7983 */ /* 0x002f280000300800 */
[----:B------:R1:W-:Y:S02]  /*3d20*/  STL [R1+0x584], R10 ;  /* 0x0005840a01007387 */ /* 0x0003e40000100800 */
[----:B-1----:R-:W-:-:S05]  /*3d30*/  IMAD R10, R36, 0x39, RZ ;  /* 0x00000039240a7824 */ /* 0x002fca00078e02ff */
[----:B------:R-:W-:-:S04]  /*3d40*/  IADD3 R12, P6, PT, R10, R2, RZ ;  /* 0x000000020a0c7210 */ /* 0x000fc80007fde0ff */
        /* <DEDUP_REMOVED lines=11> */
[----:B------:R-:W-:Y:S01]  /*3e00*/  IMAD R11, R36, 0x41, RZ ;  /* 0x00000041240b7824 */ /* 0x000fe200078e02ff */
[----:B---3--:R1:W-:Y:S04]  /*3e10*/  STL [R1+0x43c], R65 ;  /* 0x00043c4101007387 */ /* 0x0083e80000100800 */
[----:B-1----:R-:W-:-:S04]  /*3e20*/  IADD3 R65, P6, PT, R11, R2, RZ ;  /* 0x000000020b417210 */ /* 0x002fc80007fde0ff */
[----:B0-----:R-:W-:Y:S01]  /*3e30*/  LEA.HI.X.SX32 R9, R11, R3, 0x1, P6 ;  /* 0x000000030b097211 */ /* 0x001fe200030f0eff */
[----:B------:R-:W-:-:S05]  /*3e40*/  @!P5 IMAD.MOV.U32 R8, RZ, RZ, R65 ;  /* 0x000000ffff08d224 */ /* 0x000fca00078e0041 */
[----:B------:R0:W3:Y:S01]  /*3e50*/  @!P5 LDG.E.U8 R160, desc[UR18][R8.64] ;  /* 0x0000001208a0d981 */ /* 0x0000e2000c1e1100 */
[----:B------:R-:W-:-:S03]  /*3e60*/  IMAD R10, R36, 0x49, RZ ;  /* 0x00000049240a7824 */ /* 0x000fc600078e02ff */
[----:B------:R-:W-:Y:S01]  /*3e70*/  STL [R1+0x604], R65 ;  /* 0x0006044101007387 */ /* 0x000fe20000100800 */
[----:B------:R-:W-:Y:S02]  /*3e80*/  VIADD R12, R15, 0xffffff9e ;  /* 0xffffff9e0f0c7836 */ /* 0x000fe40000000000 */
[----:B------:R-:W-:-:S03]  /*3e90*/  IMAD R11, R36, 0x51, RZ ;  /* 0x00000051240b7824 */ /* 0x000fc600078e02ff */
[----:B------:R-:W-:Y:S01]  /*3ea0*/  ISETP.GE.U32.AND P4, PT, R12, 0x7fffff1f, PT ;  /* 0x7fffff1f0c00780c */ /* 0x000fe20003f86070 */
[----:B------:R-:W-:-:S05]  /*3eb0*/  VIADD R12, R15, 0xffffff96 ;  /* 0xffffff960f0c7836 */ /* 0x000fca0000000000 */
[----:B------:R-:W-:Y:S02]  /*3ec0*/  ISETP.GE.U32.AND P5, PT, R12, 0x7fffff17, PT ;  /* 0x7fffff170c00780c */ /* 0x000fe40003fa6070 */
[----:B------:R-:W-:Y:S01]  /*3ed0*/  PRMT R12, RZ, 0x7610, R12 ;  /* 0x00007610ff0c7816 */ /* 0x000fe2000000000c */
[----:B--2---:R1:W-:Y:S02]  /*3ee0*/  STL [R1+0x434], R61 ;  /* 0x0004343d01007387 */ /* 0x0043e40000100800 */
[----:B-1----:R-:W-:-:S04]  /*3ef0*/  IADD3 R61, P6, PT, R10, R2, RZ ;  /* 0x000000020a3d7210 */ /* 0x002fc80007fde0ff */
[----:B------:R-:W-:Y:S01]  /*3f00*/  LEA.HI.X.SX32 R10, R10, R3, 0x1, P6 ;  /* 0x000000030a0a7211 */ /* 0x000fe200030f0eff */
[----:B------:R1:W-:Y:S01]  /*3f10*/  STL [R1+0x600], R9 ;  /* 0x0006000901007387 */ /* 0x0003e20000100800 */
[----:B0-----:R-:W-:-:S03]  /*3f20*/  @!P3 IMAD.MOV.U32 R8, RZ, RZ, R61 ;  /* 0x000000ffff08b224 */ /* 0x001fc600078e003d */
[----:B-1----:R-:W-:-:S05]  /*3f30*/  @!P3 IMAD.MOV.U32 R9, RZ, RZ, R10 ;  /* 0x000000ffff09b224 */ /* 0x002fca00078e000a */
[----:B------:R0:W2:Y:S04]  /*3f40*/  @!P3 LDG.E.U8 R138, desc[UR18][R8.64] ;  /* 0x00000012088ab981 */ /* 0x0000a8000c1e1100 */
[----:B------:R1:W-:Y:S04]  /*3f50*/  STL [R1+0x644], R61 ;  /* 0x0006443d01007387 */ /* 0x0003e80000100800 */
[----:B------:R-:W4:Y:S01]  /*3f60*/  LDL.LU R65, [R1+0xc1c] ;  /* 0x000c1c0001417983 */ /* 0x000f220000300800 */
[----:B0-----:R-:W-:-:S03]  /*3f70*/  VIADD R8, R15, 0xffffff8e ;  /* 0xffffff8e0f087836 */ /* 0x001fc60000000000 */
[----:B------:R-:W-:Y:S04]  /*3f80*/  STL [R1+0x640], R10 ;  /* 0x0006400a01007387 */ /* 0x000fe80000100800 */
[----:B---3--:R0:W-:Y:S01]  /*3f90*/  STL [R1+0x468], R160 ;  /* 0x000468a001007387 */ /* 0x0081e20000100800 */
[----:B------:R-:W-:-:S03]  /*3fa0*/  ISETP.GE.U32.AND P3, PT, R8, 0x7fffff0f, PT ;  /* 0x7fffff0f0800780c */ /* 0x000fc60003f66070 */
[----:B-1----:R-:W3:Y:S01]  /*3fb0*/  LDL.LU R61, [R1+0xc18] ;  /* 0x000c1800013d7983 */ /* 0x002ee20000300800 */
[----:B0-----:R-:W-:-:S04]  /*3fc0*/  IADD3 R160, P6, PT, R11, R2, RZ ;  /* 0x000000020ba07210 */ /* 0x001fc80007fde0ff */
[----:B------:R-:W-:Y:S01]  /*3fd0*/  LEA.HI.X.SX32 R9, R11, R3, 0x1, P6 ;  /* 0x000000030b097211 */ /* 0x000fe200030f0eff */
[----:B------:R-:W-:-:S05]  /*3fe0*/  @!P2 IMAD.MOV.U32 R8, RZ, RZ, R160 ;  /* 0x000000ffff08a224 */ /* 0x000fca00078e00a0 */
[----:B------:R0:W3:Y:S01]  /*3ff0*/  @!P2 LDG.E.U8 R12, desc[UR18][R8.64] ;  /* 0x00000012080ca981 */ /* 0x0000e2000c1e1100 */
[----:B------:R-:W-:-:S03]  /*4000*/  IMAD R10, R36, 0x59, RZ ;  /* 0x00000059240a7824 */ /* 0x000fc600078e02ff */
[----:B------:R-:W-:Y:S04]  /*4010*/  STL [R1+0x684], R160 ;  /* 0x000684a001007387 */ /* 0x000fe80000100800 */
[----:B------:R-:W-:Y:S01]  /*4020*/  STL [R1+0x680], R9 ;  /* 0x0006800901007387 */ /* 0x000fe20000100800 */
[----:B------:R-:W-:-:S05]  /*4030*/  VIADD R11, R15, 0xffffff86 ;  /* 0xffffff860f0b7836 */ /* 0x000fca0000000000 */
[----:B------:R-:W-:Y:S01]  /*4040*/  ISETP.GE.U32.AND P2, PT, R11, 0x7fffff07, PT ;  /* 0x7fffff070b00780c */ /* 0x000fe20003f46070 */
[----:B------:R-:W-:Y:S01]  /*4050*/  IMAD R11, R36, 0x61, RZ ;  /* 0x00000061240b7824 */ /* 0x000fe200078e02ff */
[----:B--2---:R1:W-:Y:S02]  /*4060*/  STL [R1+0x4b4], R138 ;  /* 0x0004b48a01007387 */ /* 0x0043e40000100800 */
[----:B-1----:R-:W-:-:S04]  /*4070*/  IADD3 R138, P6, PT, R10, R2, RZ ;  /* 0x000000020a8a7210 */ /* 0x002fc80007fde0ff */
[----:B0-----:R-:W-:Y:S01]  /*4080*/  LEA.HI.X.SX32 R9, R10, R3, 0x1, P6 ;  /* 0x000000030a097211 */ /* 0x001fe200030f0eff */
[----:B------:R-:W-:-:S05]  /*4090*/  @!P0 IMAD.MOV.U32 R8, RZ, RZ, R138 ;  /* 0x000000ffff088224 */ /* 0x000fca00078e008a */
[----:B------:R0:W2:Y:S01]  /*40a0*/  @!P0 LDG.E.U8 R135, desc[UR18][R8.64] ;  /* 0x0000001208878981 */ /* 0x0000a2000c1e1100 */
[----:B------:R-:W-:-:S03]  /*40b0*/  IADD3 R160, P6, PT, R11, R2, RZ ;  /* 0x000000020ba07210 */ /* 0x000fc60007fde0ff */
[----:B------:R-:W-:Y:S02]  /*40c0*/  STL [R1+0x6bc], R138 ;  /* 0x0006bc8a01007387 */ /* 0x000fe40000100800 */
[----:B0-----:R-:W-:Y:S02]  /*40d0*/  @!P4 IMAD.MOV.U32 R8, RZ, RZ, R160 ;  /* 0x000000ffff08c224 */ /* 0x001fe400078e00a0 */
[----:B---3--:R-:W-:Y:S04]  /*40e0*/  STL [R1+0x4a4], R12 ;  /* 0x0004a40c01007387 */ /* 0x008fe80000100800 */
[----:B------:R0:W-:Y:S02]  /*40f0*/  STL [R1+0x6b8], R9 ;  /* 0x0006b80901007387 */ /* 0x0001e40000100800 */
[----:B0-----:R-:W-:-:S05]  /*4100*/  LEA.HI.X.SX32 R9, R11, R3, 0x1, P6 ;  /* 0x000000030b097211 */ /* 0x001fca00030f0eff */
[----:B------:R0:W3:Y:S01]  /*4110*/  @!P4 LDG.E.U8 R28, desc[UR18][R8.64] ;  /* 0x00000012081cc981 */ /* 0x0000e2000c1e1100 */
[----:B------:R-:W-:-:S03]  /*4120*/  IMAD R10, R36, 0x69, RZ ;  /* 0x00000069240a7824 */ /* 0x000fc600078e02ff */
[----:B------:R-:W-:Y:S01]  /*4130*/  STL [R1+0x6f4], R160 ;  /* 0x0006f4a001007387 */ /* 0x000fe20000100800 */
[----:B------:R-:W-:Y:S01]  /*4140*/  PRMT R115, RZ, 0x7610, R115 ;  /* 0x00007610ff737816 */ /* 0x000fe20000000073 */
[----:B------:R-:W-:Y:S02]  /*4150*/  IMAD R11, R36, 0x71, RZ ;  /* 0x00000071240b7824 */ /* 0x000fe400078e02ff */
[----:B------:R-:W-:-:S05]  /*4160*/  VIADD R12, R15, 0xfffffffe ;  /* 0xfffffffe0f0c7836 */ /* 0x000fca0000000000 */
        /* <DEDUP_REMOVED lines=9> */
[----:B-1----:R-:W-:Y:S01]  /*4200*/  @!P5 IMAD.MOV.U32 R9, RZ, RZ, R138 ;  /* 0x000000ffff09d224 */ /* 0x002fe200078e008a */
[----:B------:R-:W-:Y:S04]  /*4210*/  STL [R1+0x72c], R135 ;  /* 0x00072c8701007387 */ /* 0x000fe80000100800 */
[----:B------:R0:W2:Y:S04]  /*4220*/  @!P5 LDG.E.U8 R115, desc[UR18][R8.64] ;  /* 0x000000120873d981 */ /* 0x0000a8000c1e1100 */
[----:B------:R-:W-:Y:S04]  /*4230*/  STL [R1+0x728], R138 ;  /* 0x0007288a01007387 */ /* 0x000fe80000100800 */
[----:B---3--:R1:W-:Y:S01]  /*4240*/  STL [R1+0x4b0], R28 ;  /* 0x0004b01c01007387 */ /* 0x0083e20000100800 */
[----:B0-----:R-:W-:Y:S01]  /*4250*/  VIADD R8, R15, 0xfffffff5 ;  /* 0xfffffff50f087836 */ /* 0x001fe20000000000 */
[----:B-1----:R-:W-:-:S04]  /*4260*/  IADD3 R28, P6, PT, R11, R2, RZ ;  /* 0x000000020b1c7210 */ /* 0x002fc80007fde0ff */
[----:B------:R-:W-:Y:S02]  /*4270*/  LEA.HI.X.SX32 R135, R11, R3, 0x1, P6 ;  /* 0x000000030b877211 */ /* 0x000fe400030f0eff */
[----:B------:R-:W-:Y:S01]  /*4280*/  ISETP.GE.U32.AND P5, PT, R8, 0x7fffff76, PT ;  /* 0x7fffff760800780c */ /* 0x000fe20003fa6070 */
[----:B------:R-:W-:Y:S02]  /*4290*/  @!P3 IMAD.MOV.U32 R8, RZ, RZ, R28 ;  /* 0x000000ffff08b224 */ /* 0x000fe400078e001c */
[----:B------:R-:W-:-:S05]  /*42a0*/  @!P3 IMAD.MOV.U32 R9, RZ, RZ, R135 ;  /* 0x000000ffff09b224 */ /* 0x000fca00078e0087 */
[----:B------:R0:W3:Y:S01]  /*42b0*/  @!P3 LDG.E.U8 R12, desc[UR18][R8.64] ;  /* 0x00000012080cb981 */ /* 0x0000e2000c1e1100 */
[----:B------:R-:W-:-:S03]  /*42c0*/  IMAD R10, R36, 0x79, RZ ;  /* 0x00000079240a7824 */ /* 0x000fc600078e02ff */
[----:B------:R1:W-:Y:S04]  /*42d0*/  STL [R1+0x764], R28 ;  /* 0x0007641c01007387 */ /* 0x0003e80000100800 */
[----:B------:R-:W-:Y:S01]  /*42e0*/  STL [R1+0x760], R135 ;  /* 0x0007608701007387 */ /* 0x000fe20000100800 */
[----:B------:R-:W-:Y:S01]  /*42f0*/  VIADD R11, R15, 0xffffffed ;  /* 0xffffffed0f0b7836 */ /* 0x000fe20000000000 */
[----:B------:R-:W-:-:S04]  /*4300*/  PRMT R114, RZ, 0x7610, R114 ;  /* 0x00007610ff727816 */ /* 0x000fc80000000072 */
[----:B------:R-:W-:Y:S01]  /*4310*/  ISETP.GE.U32.AND P3, PT, R11, 0x7fffff6e, PT ;  /* 0x7fffff6e0b00780c */ /* 0x000fe20003f66070 */
[----:B-1----:R-:W-:Y:S02]  /*4320*/  IMAD.MOV.U32 R28, RZ, RZ, R13 ;  /* 0x000000ffff1c7224 */ /* 0x002fe400078e000d */
[----:B------:R-:W-:Y:S01]  /*4330*/  VIADD R13, R15, 0xffffffe5 ;  /* 0xffffffe50f0d7836 */ /* 0x000fe20000000000 */
[----:B------:R-:W-:Y:S01]  /*4340*/  PRMT R57, RZ, 0x7610, R57 ;  /* 0x00007610ff397816 */ /* 0x000fe20000000039 */
[----:B--2---:R1:W-:Y:S02]  /*4350*/  STL [R1+0x4ec], R115 ;  /* 0x0004ec7301007387 */ /* 0x0043e40000100800 */
[----:B-1----:R-:W-:-:S04]  /*4360*/  IADD3 R115, P6, PT, R10, R2, RZ ;  /* 0x000000020a737210 */ /* 0x002fc80007fde0ff */
[----:B------:R-:W-:Y:S02]  /*4370*/  LEA.HI.X.SX32 R10, R10, R3, 0x1, P6 ;  /* 0x000000030a0a7211 */ /* 0x000fe400030f0eff */
[----:B0-----:R-:W-:-:S04]  /*4380*/  IADD3 R8, P6, PT, R2, R36, RZ ;  /* 0x0000002402087210 */ /* 0x001fc80007fde0ff */
[----:B------:R-:W-:Y:S01]  /*4390*/  LEA.HI.X.SX32 R9, R36, R3, 0x1, P6 ;  /* 0x0000000324097211 */ /* 0x000fe200030f0eff */
[----:B------:R-:W-:Y:S01]  /*43a0*/  STL [R1+0x79c], R115 ;  /* 0x00079c7301007387 */ /* 0x000fe20000100800 */
[----:B------:R-:W-:-:S03]  /*43b0*/  @!P2 IMAD.MOV.U32 R11, RZ, RZ, R10 ;  /* 0x000000ffff0ba224 */ /* 0x000fc600078e000a */
[----:B------:R-:W2:Y:S04]  /*43c0*/  @!P0 LDG.E.U8 R14, desc[UR18][R8.64] ;  /* 0x00000012080e8981 */ /* 0x000ea8000c1e1100 */
[----:B------:R0:W-:Y:S04]  /*43d0*/  STL [R1+0x798], R10 ;  /* 0x0007980a01007387 */ /* 0x0001e80000100800 */
[----:B---3--:R1:W-:Y:S01]  /*43e0*/  STL [R1+0x4e4], R12 ;  /* 0x0004e40c01007387 */ /* 0x0083e20000100800 */
[----:B0-----:R-:W-:Y:S02]  /*43f0*/  @!P2 IMAD.MOV.U32 R10, RZ, RZ, R115 ;  /* 0x000000ffff0aa224 */ /* 0x001fe400078e0073 */
[----:B-1----:R-:W-:-:S03]  /*4400*/  IMAD.SHL.U32 R12, R36, 0x2, RZ ;  /* 0x00000002240c7824 */ /* 0x002fc600078e00ff */
[----:B------:R0:W3:Y:S01]  /*4410*/  @!P2 LDG.E.U8 R114, desc[UR18][R10.64] ;  /* 0x000000120a72a981 */ /* 0x0000e2000c1e1100 */
[----:B------:R-:W-:Y:S01]  /*4420*/  ISETP.GE.U32.AND P2, PT, R13, 0x7fffff66, PT ;  /* 0x7fffff660d00780c */ /* 0x000fe20003f46070 */
[----:B------:R-:W-:Y:S01]  /*4430*/  IMAD R13, R36, 0xa, RZ ;  /* 0x0000000a240d7824 */ /* 0x000fe200078e02ff */
[----:B0-----:R-:W-:-:S04]  /*4440*/  IADD3 R10, P6, PT, R12, R2, RZ ;  /* 0x000000020c0a7210 */ /* 0x001fc80007fde0ff */
[----:B------:R-:W-:Y:S02]  /*4450*/  LEA.HI.X.SX32 R11, R12, R3, 0x1, P6 ;  /* 0x000000030c0b7211 */ /* 0x000fe400030f0eff */
[----:B------:R-:W-:-:S04]  /*4460*/  IADD3 R12, P6, PT, R13, R2, RZ ;  /* 0x000000020d0c7210 */ /* 0x000fc80007fde0ff */
[----:B------:R-:W-:-:S05]  /*4470*/  LEA.HI.X.SX32 R13, R13, R3, 0x1, P6 ;  /* 0x000000030d0d7211 */ /* 0x000fca00030f0eff */
[----:B------:R0:W4:Y:S04]  /*4480*/  @!P5 LDG.E.U8 R57, desc[UR18][R12.64] ;  /* 0x000000120c39d981 */ /* 0x000128000c1e1100 */
[----:B------:R-:W-:Y:S04]  /*4490*/  STL [R1+0x9fc], R8 ;  /* 0x0009fc0801007387 */ /* 0x000fe80000100800 */
[----:B------:R-:W-:Y:S01]  /*44a0*/  STL [R1+0x9f8], R9 ;  /* 0x0009f80901007387 */ /* 0x000fe20000100800 */
[----:B------:R-:W-:Y:S01]  /*44b0*/  PRMT R113, RZ, 0x7610, R113 ;  /* 0x00007610ff717816 */ /* 0x000fe20000000071 */
[----:B------:R-:W-:-:S05]  /*44c0*/  IMAD R135, R36, 0x12, RZ ;  /* 0x0000001224877824 */ /* 0x000fca00078e02ff */
[----:B------:R-:W4:Y:S01]  /*44d0*/  @!P4 LDG.E.U8 R113, desc[UR18][R10.64] ;  /* 0x000000120a71c981 */ /* 0x000f22000c1e1100 */
[----:B------:R-:W-:-:S04]  /*44e0*/  IADD3 R138, P6, PT, R135, R2, RZ ;  /* 0x00000002878a7210 */ /* 0x000fc80007fde0ff */
[----:B------:R-:W-:Y:S02]  /*44f0*/  LEA.HI.X.SX32 R135, R135, R3, 0x1, P6 ;  /* 0x0000000387877211 */ /* 0x000fe400030f0eff */
[----:B------:R-:W-:Y:S01]  /*4500*/  PRMT R117, RZ, 0x7610, R117 ;  /* 0x00007610ff757816 */ /* 0x000fe20000000075 */
[----:B--2---:R1:W-:Y:S02]  /*4510*/  STL [R1+0x4f0], R14 ;  /* 0x0004f00e01007387 */ /* 0x0043e40000100800 */
[----:B-1----:R-:W-:-:S05]  /*4520*/  VIADD R14, R15, 0xffffffdd ;  /* 0xffffffdd0f0e7836 */ /* 0x002fca0000000000 */
[----:B------:R-:W-:Y:S01]  /*4530*/  ISETP.GE.U32.AND P0, PT, R14, 0x7fffff5e, PT ;  /* 0x7fffff5e0e00780c */ /* 0x000fe20003f06070 */
[----:B------:R-:W-:-:S05]  /*4540*/  VIADD R14, R15, 0xffffffd5 ;  /* 0xffffffd50f0e7836 */ /* 0x000fca0000000000 */
[----:B------:R-:W-:Y:S01]  /*4550*/  ISETP.GE.U32.AND P4, PT, R14, 0x7fffff56, PT ;  /* 0x7fffff560e00780c */ /* 0x000fe20003f86070 */
[----:B------:R-:W-:Y:S01]  /*4560*/  IMAD R14, R36, 0x1a, RZ ;  /* 0x0000001a240e7824 */ /* 0x000fe200078e02ff */
[----:B------:R-:W-:Y:S01]  /*4570*/  STL [R1+0xa04], R10 ;  /* 0x000a040a01007387 */ /* 0x000fe20000100800 */
[----:B------:R-:W-:-:S03]  /*4580*/  VIADD R15, R15, 0xffffffcd ;  /* 0xffffffcd0f0f7836 */ /* 0x000fc60000000000 */
[----:B------:R-:W-:Y:S01]  /*4590*/  IADD3 R160, P6, PT, R14, R2, RZ ;  /* 0x000000020ea07210 */ /* 0x000fe20007fde0ff */
[----:B------:R-:W-:Y:S04]  /*45a0*/  STL [R1+0xa00], R11 ;  /* 0x000a000b01007387 */ /* 0x000fe80000100800 */
[----:B---3--:R-:W-:Y:S04]  /*45b0*/  STL [R1+0x4c0], R114 ;  /* 0x0004c07201007387 */ /* 0x008fe80000100800 */
[----:B------:R0:W-:Y:S01]  /*45c0*/  STL [R1+0xa0c], R12 ;  /* 0x000a0c0c01007387 */ /* 0x0001e20000100800 */
[----:B------:R-:W-:-:S03]  /*45d0*/  ISETP.GE.U32.AND P5, PT, R15, 0x7fffff4e, PT ;  /* 0x7fffff4e0f00780c */ /* 0x000fc60003fa6070 */
[----:B------:R1:W-:Y:S01]  /*45e0*/  STL [R1+0xa08], R13 ;  /* 0x000a080d01007387 */ /* 0x0003e20000100800 */
[----:B------:R-:W-:-:S03]  /*45f0*/  @!P3 IMAD.MOV.U32 R15, RZ, RZ, R135 ;  /* 0x000000ffff0fb224 */ /* 0x000fc600078e0087 */
[----:B------:R-:W-:Y:S01]  /*4600*/  STL [R1+0x9c], R160 ;  /* 0x00009ca001007387 */ /* 0x000fe20000100800 */
[----:B0-----:R-:W0:Y:S03]  /*4610*/  LDC R12, c[0x0][0x3a0] ;  /* 0x0000e800ff0c7b82 */ /* 0x001e260000000800 */
[----:B----4-:R2:W-:Y:S01]  /*4620*/  STL [R1+0x4ac], R57 ;  /* 0x0004ac3901007387 */ /* 0x0105e20000100800 */
[----:B-1----:R-:W-:Y:S02]  /*4630*/  PRMT R13, RZ, 0x7610, R13 ;  /* 0x00007610ff0d7816 */ /* 0x002fe4000000000d */
[----:B--2---:R-:W-:Y:S01]  /*4640*/  LEA.HI.X.SX32 R57, R14, R3, 0x1, P6 ;  /* 0x000000030e397211 */ /* 0x004fe200030f0eff */
[----:B------:R-:W-:-:S05]  /*4650*/  @!P3 IMAD.MOV.U32 R14, RZ, RZ, R138 ;  /* 0x000000ffff0eb224 */ /* 0x000fca00078e008a */
[----:B------:R1:W2:Y:S02]  /*4660*/  @!P3 LDG.E.U8 R13, desc[UR18][R14.64] ;  /* 0x000000120e0db981 */ /* 0x0002a4000c1e1100 */
[----:B-1----:R-:W-:Y:S02]  /*4670*/  @!P2 IMAD.MOV.U32 R14, RZ, RZ, R160 ;  /* 0x000000ffff0ea224 */ /* 0x002fe400078e00a0 */
[----:B------:R-:W-:-:S05]  /*4680*/  @!P2 IMAD.MOV.U32 R15, RZ, RZ, R57 ;  /* 0x000000ffff0fa224 */ /* 0x000fca00078e0039 */
[----:B------:R1:W3:Y:S01]  /*4690*/  @!P2 LDG.E.U8 R117, desc[UR18][R14.64] ;  /* 0x000000120e75a981 */ /* 0x0002e2000c1e1100 */
[----:B------:R-:W-:Y:S02]  /*46a0*/  IMAD.MOV.U32 R114, RZ, RZ, R16 ;  /* 0x000000ffff727224 */ /* 0x000fe400078e0010 */
[----:B------:R-:W-:Y:S01]  /*46b0*/  IMAD R16, R36, 0x22, RZ ;  /* 0x0000002224107824 */ /* 0x000fe200078e02ff */
[----:B------:R-:W-:Y:S01]  /*46c0*/  STL [R1+0xa14], R138 ;  /* 0x000a148a01007387 */ /* 0x000fe20000100800 */
[----:B------:R-:W-:-:S03]  /*46d0*/  IMAD.MOV.U32 R115, RZ, RZ, R17 ;  /* 0x000000ffff737224 */ /* 0x000fc600078e0011 */
[----:B------:R-:W-:Y:S01]  /*46e0*/  STL [R1+0xa10], R135 ;  /* 0x000a108701007387 */ /* 0x000fe20000100800 */
[----:B0-----:R-:W-:-:S03]  /*46f0*/  VIADD R17, R12, 0xffffffc5 ;  /* 0xffffffc50c117836 */ /* 0x001fc60000000000 */
[----:B------:R-:W-:Y:S04]  /*4700*/  STL [R1+0x98], R57 ;  /* 0x0000983901007387 */ /* 0x000fe80000100800 */
[----:B------:R0:W-:Y:S01]  /*4710*/  STL [R1+0x4bc], R113 ;  /* 0x0004bc7101007387 */ /* 0x0001e20000100800 */
[----:B-1----:R-:W-:Y:S01]  /*4720*/  VIADD R14, R12, 0xffffffbd ;  /* 0xffffffbd0c0e7836 */ /* 0x002fe20000000000 */
[----:B------:R-:W-:Y:S01]  /*4730*/  ISETP.GE.U32.AND P3, PT, R17, 0x7fffff46, PT ;  /* 0x7fffff461100780c */ /* 0x000fe20003f66070 */
[----:B------:R-:W-:Y:S01]  /*4740*/  IMAD R17, R36, 0x2a, RZ ;  /* 0x0000002a24117824 */ /* 0x000fe200078e02ff */
[----:B0-----:R-:W-:-:S04]  /*4750*/  IADD3 R113, P6, PT, R16, R2, RZ ;  /* 0x0000000210717210 */ /* 0x001fc80007fde0ff */
[----:B------:R-:W-:Y:S02]  /*4760*/  LEA.HI.X.SX32 R160, R16, R3, 0x1, P6 ;  /* 0x0000000310a07211 */ /* 0x000fe400030f0eff */
[----:B------:R-:W-:Y:S02]  /*4770*/  PRMT R10, RZ, 0x7610, R10 ;  /* 0x00007610ff0a7816 */ /* 0x000fe4000000000a */
[----:B------:R-:W-:Y:S01]  /*4780*/  ISETP.GE.U32.AND P2, PT, R14, 0x7fffff3e, PT ;  /* 0x7fffff3e0e00780c */ /* 0x000fe20003f46070 */
[----:B------:R-:W-:Y:S02]  /*4790*/  @!P0 IMAD.MOV.U32 R14, RZ, RZ, R113 ;  /* 0x000000ffff0e8224 */ /* 0x000fe400078e0071 */
[----:B------:R-:W-:Y:S01]  /*47a0*/  @!P0 IMAD.MOV.U32 R15, RZ, RZ, R160 ;  /* 0x000000ffff0f8224 */ /* 0x000fe200078e00a0 */
[----:B------:R-:W-:-:S04]  /*47b0*/  PRMT R116, RZ, 0x7610, R116 ;  /* 0x00007610ff747816 */ /* 0x000fc80000000074 */
[----:B------:R0:W4:Y:S04]  /*47c0*/  @!P0 LDG.E.U8 R10, desc[UR18][R14.64] ;  /* 0x000000120e0a8981 */ /* 0x000128000c1e1100 */
[----:B--2---:R-:W-:Y:S04]  /*47d0*/  STL [R1+0xae8], R13 ;  /* 0x000ae80d01007387 */ /* 0x004fe80000100800 */
[----:B------:R-:W2:Y:S04]  /*47e0*/  LDL.LU R57, [R1+0xc14] ;  /* 0x000c140001397983 */ /* 0x000ea80000300800 */
[----:B------:R-:W-:Y:S04]  /*47f0*/  STL [R1+0xdc], R113 ;  /* 0x0000dc7101007387 */ /* 0x000fe80000100800 */
[----:B------:R-:W-:Y:S04]  /*4800*/  STL [R1+0xd8], R160 ;  /* 0x0000d8a001007387 */ /* 0x000fe80000100800 */
[----:B---3--:R1:W-:Y:S02]  /*4810*/  STL [R1+0x4e8], R117 ;  /* 0x0004e87501007387 */ /* 0x0083e40000100800 */
[----:B-1----:R-:W-:-:S04]  /*4820*/  IADD3 R117, P6, PT, R17, R2, RZ ;  /* 0x0000000211757210 */ /* 0x002fc80007fde0ff */
[----:B0-----:R-:W-:Y:S01]  /*4830*/  LEA.HI.X.SX32 R15, R17, R3, 0x1, P6 ;  /* 0x00000003110f7211 */ /* 0x001fe200030f0eff */
[----:B------:R-:W-:-:S05]  /*4840*/  @!P4 IMAD.MOV.U32 R14, RZ, RZ, R117 ;  /* 0x000000ffff0ec224 */ /* 0x000fca00078e0075 */
[----:B------:R0:W3:Y:S01]  /*4850*/  @!P4 LDG.E.U8 R116, desc[UR18][R14.64] ;  /* 0x000000120e74c981 */ /* 0x0000e2000c1e1100 */
[----:B------:R-:W-:-:S05]  /*4860*/  VIADD R16, R12, 0xffffffb5 ;  /* 0xffffffb50c107836 */ /* 0x000fca0000000000 */
[----:B------:R-:W-:Y:S01]  /*4870*/  ISETP.GE.U32.AND P0, PT, R16, 0x7fffff36, PT ;  /* 0x7fffff361000780c */ /* 0x000fe20003f06070 */
[C---:B------:R-:W-:Y:S01]  /*4880*/  IMAD R16, R36.reuse, 0x32, RZ ;  /* 0x0000003224107824 */ /* 0x040fe200078e02ff */
[----:B------:R1:W-:Y:S01]  /*4890*/  STL [R1+0x54c], R117 ;  /* 0x00054c7501007387 */ /* 0x0003e20000100800 */
[----:B------:R-:W-:-:S03]  /*48a0*/  IMAD R17, R36, 0x3a, RZ ;  /* 0x0000003a24117824 */ /* 0x000fc600078e02ff */
[C---:B------:R-:W-:Y:S02]  /*48b0*/  IADD3 R160, P6, PT, R16.reuse, R2, RZ ;  /* 0x0000000210a07210 */ /* 0x040fe40007fde0ff */
[----:B------:R-:W-:Y:S01]  /*48c0*/  PRMT R11, RZ, 0x7610, R11 ;  /* 0x00007610ff0b7816 */ /* 0x000fe2000000000b */
[----:B----4-:R-:W-:Y:S04]  /*48d0*/  STL [R1+0xb24], R10 ;  /* 0x000b240a01007387 */ /* 0x010fe80000100800 */
[----:B------:R0:W-:Y:S04]  /*48e0*/  STL [R1+0x548], R15 ;  /* 0x0005480f01007387 */ /* 0x0001e80000100800 */
[----:B-1----:R-:W4:Y:S04]  /*48f0*/  LDL.LU R117, [R1+0xc10] ;  /* 0x000c100001757983 */ /* 0x002f280000300800 */
[----:B------:R-:W-:Y:S01]  /*4900*/  STL [R1+0x58c], R160 ;  /* 0x00058ca001007387 */ /* 0x000fe20000100800 */
[----:B0-----:R-:W-:Y:S01]  /*4910*/  LEA.HI.X.SX32 R15, R16, R3, 0x1, P6 ;  /* 0x00000003100f7211 */ /* 0x001fe200030f0eff */
[----:B------:R-:W-:Y:S01]  /*4920*/  @!P5 IMAD.MOV.U32 R14, RZ, RZ, R160 ;  /* 0x000000ffff0ed224 */ /* 0x000fe200078e00a0 */
[----:B------:R-:W-:-:S04]  /*4930*/  PRMT R162, RZ, 0x7610, R162 ;  /* 0x00007610ffa27816 */ /* 0x000fc800000000a2 */
[----:B------:R0:W2:Y:S04]  /*4940*/  @!P5 LDG.E.U8 R11, desc[UR18][R14.64] ;  /* 0x000000120e0bd981 */ /* 0x0000a8000c1e1100 */
[----:B---3--:R1:W-:Y:S02]  /*4950*/  STL [R1+0x470], R116 ;  /* 0x0004707401007387 */ /* 0x0083e40000100800 */
[----:B-1----:R-:W-:-:S04]  /*4960*/  IADD3 R116, P6, PT, R17, R2, RZ ;  /* 0x0000000211747210 */ /* 0x002fc80007fde0ff */
[----:B------:R-:W-:Y:S01]  /*4970*/  LEA.HI.X.SX32 R17, R17, R3, 0x1, P6 ;  /* 0x0000000311117211 */ /* 0x000fe200030f0eff */
[----:B------:R1:W-:Y:S01]  /*4980*/  STL [R1+0x588], R15 ;  /* 0x0005880f01007387 */ /* 0x0003e20000100800 */
[----:B0-----:R-:W-:-:S03]  /*4990*/  @!P3 IMAD.MOV.U32 R14, RZ, RZ, R116 ;  /* 0x000000ffff0eb224 */ /* 0x001fc600078e0074 */
[----:B-1----:R-:W-:-:S05]  /*49a0*/  @!P3 IMAD.MOV.U32 R15, RZ, RZ, R17 ;  /* 0x000000ffff0fb224 */ /* 0x002fca00078e0011 */
[----:B------:R0:W3:Y:S01]  /*49b0*/  @!P3 LDG.E.U8 R162, desc[UR18][R14.64] ;  /* 0x000000120ea2b981 */ /* 0x0000e2000c1e1100 */
[----:B------:R-:W-:Y:S02]  /*49c0*/  IMAD.MOV.U32 R113, RZ, RZ, R114 ;  /* 0x000000ffff717224 */ /* 0x000fe400078e0072 */
[----:B------:R-:W-:Y:S02]  /*49d0*/  IMAD.MOV.U32 R114, RZ, RZ, R18 ;  /* 0x000000ffff727224 */ /* 0x000fe400078e0012 */
[----:B------:R-:W-:Y:S02]  /*49e0*/  VIADD R18, R12, 0xffffffad ;  /* 0xffffffad0c127836 */ /* 0x000fe40000000000 */
[----:B------:R-:W-:-:S03]  /*49f0*/  IMAD R16, R36, 0x42, RZ ;  /* 0x0000004224107824 */ /* 0x000fc600078e02ff */
[----:B------:R-:W-:Y:S01]  /*4a00*/  ISETP.GE.U32.AND P4, PT, R18, 0x7fffff2e, PT ;  /* 0x7fffff2e1200780c */ /* 0x000fe20003f86070 */
[----:B------:R-:W-:Y:S01]  /*4a10*/  VIADD R18, R12, 0xffffffa5 ;  /* 0xffffffa50c127836 */ /* 0x000fe20000000000 */
[----:B------:R-:W-:Y:S01]  /*4a20*/  IADD3 R160, P6, PT, R16, R2, RZ ;  /* 0x0000000210a07210 */ /* 0x000fe20007fde0ff */
[----:B------:R1:W-:Y:S01]  /*4a30*/  STL [R1+0x5cc], R116 ;  /* 0x0005cc7401007387 */ /* 0x0003e20000100800 */
[----:B0-----:R-:W-:Y:S02]  /*4a40*/  VIADD R14, R12, 0xffffff9d ;  /* 0xffffff9d0c0e7836 */ /* 0x001fe40000000000 */
[----:B------:R-:W-:Y:S01]  /*4a50*/  ISETP.GE.U32.AND P5, PT, R18, 0x7fffff26, PT ;  /* 0x7fffff261200780c */ /* 0x000fe20003fa6070 */
[----:B--2---:R-:W-:Y:S01]  /*4a60*/  STL [R1+0xb4c], R11 ;  /* 0x000b4c0b01007387 */ /* 0x004fe20000100800 */
[----:B------:R-:W-:-:S03]  /*4a70*/  LEA.HI.X.SX32 R18, R16, R3, 0x1, P6 ;  /* 0x0000000310127211 */ /* 0x000fc600030f0eff */
[----:B------:R0:W-:Y:S01]  /*4a80*/  STL [R1+0x5c8], R17 ;  /* 0x0005c81101007387 */ /* 0x0001e20000100800 */
[----:B------:R-:W-:-:S03]  /*4a90*/  PRMT R8, RZ, 0x7610, R8 ;  /* 0x00007610ff087816 */ /* 0x000fc60000000008 */
[----:B-1----:R-:W2:Y:S01]  /*4aa0*/  LDL.LU R116, [R1+0xc0c] ;  /* 0x000c0c0001747983 */ /* 0x002ea20000300800 */
[----:B------:R-:W-:Y:S01]  /*4ab0*/  ISETP.GE.U32.AND P3, PT, R14, 0x7fffff1e, PT ;  /* 0x7fffff1e0e00780c */ /* 0x000fe20003f66070 */
[----:B------:R-:W-:Y:S02]  /*4ac0*/  @!P2 IMAD.MOV.U32 R14, RZ, RZ, R160 ;  /* 0x000000ffff0ea224 */ /* 0x000fe400078e00a0 */
[----:B------:R-:W-:Y:S01]  /*4ad0*/  STL [R1+0x60c], R160 ;  /* 0x00060ca001007387 */ /* 0x000fe20000100800 */
[----:B0-----:R-:W-:-:S03]  /*4ae0*/  IMAD R17, R36, 0x4a, RZ ;  /* 0x0000004a24117824 */ /* 0x001fc600078e02ff */
[----:B------:R-:W-:Y:S01]  /*4af0*/  STL [R1+0x608], R18 ;  /* 0x0006081201007387 */ /* 0x000fe20000100800 */
[----:B------:R-:W-:Y:S01]  /*4b00*/  @!P2 IMAD.MOV.U32 R15, RZ, RZ, R18 ;  /* 0x000000ffff0fa224 */ /* 0x000fe200078e0012 */
[----:B------:R-:W-:-:S04]  /*4b10*/  PRMT R161, RZ, 0x7610, R161 ;  /* 0x00007610ffa17816 */ /* 0x000fc800000000a1 */
[----:B------:R0:W2:Y:S04]  /*4b20*/  @!P2 LDG.E.U8 R8, desc[UR18][R14.64] ;  /* 0x000000120e08a981 */ /* 0x0000a8000c1e1100 */
        /* <DEDUP_REMOVED lines=8> */
[----:B------:R-:W-:Y:S01]  /*4bb0*/  STL [R1+0x64c], R162 ;  /* 0x00064ca201007387 */ /* 0x000fe20000100800 */
[----:B------:R-:W-:-:S03]  /*4bc0*/  IMAD R17, R36, 0x5a, RZ ;  /* 0x0000005a24117824 */ /* 0x000fc600078e02ff */
[C---:B------:R-:W-:Y:S01]  /*4bd0*/  IADD3 R160, P6, PT, R16.reuse, R2, RZ ;  /* 0x0000000210a07210 */ /* 0x040fe20007fde0ff */
[----:B--2---:R-:W-:Y:S04]  /*4be0*/  STL [R1+0xb58], R8 ;  /* 0x000b580801007387 */ /* 0x004fe80000100800 */
[----:B------:R1:W-:Y:S04]  /*4bf0*/  STL [R1+0x648], R15 ;  /* 0x0006480f01007387 */ /* 0x0003e80000100800 */
[----:B------:R-:W-:Y:S01]  /*4c00*/  STL [R1+0x68c], R160 ;  /* 0x00068ca001007387 */ /* 0x000fe20000100800 */
[----:B------:R-:W-:Y:S01]  /*4c10*/  PRMT R9, RZ, 0x7610, R9 ;  /* 0x00007610ff097816 */ /* 0x000fe20000000009 */
[----:B0-----:R-:W-:Y:S01]  /*4c20*/  @!P4 IMAD.MOV.U32 R14, RZ, RZ, R160 ;  /* 0x000000ffff0ec224 */ /* 0x001fe200078e00a0 */
[----:B-1----:R-:W-:-:S02]  /*4c30*/  LEA.HI.X.SX32 R15, R16, R3, 0x1, P6 ;  /* 0x00000003100f7211 */ /* 0x002fc400030f0eff */
[----:B------:R-:W-:-:S03]  /*4c40*/  PRMT R152, RZ, 0x7610, R152 ;  /* 0x00007610ff987816 */ /* 0x000fc60000000098 */
        /* <DEDUP_REMOVED lines=8> */
[----:B------:R-:W-:Y:S02]  /*4cd0*/  VIADD R18, R12, 0xffffff8d ;  /* 0xffffff8d0c127836 */ /* 0x000fe40000000000 */
[----:B------:R-:W-:-:S03]  /*4ce0*/  IMAD R16, R36, 0x62, RZ ;  /* 0x0000006224107824 */ /* 0x000fc600078e02ff */
[----:B------:R-:W-:Y:S01]  /*4cf0*/  ISETP.GE.U32.AND P0, PT, R18, 0x7fffff0e, PT ;  /* 0x7fffff0e1200780c */ /* 0x000fe20003f06070 */
[----:B------:R-:W-:Y:S01]  /*4d00*/  VIADD R18, R12, 0xffffff85 ;  /* 0xffffff850c127836 */ /* 0x000fe20000000000 */
[----:B------:R-:W-:Y:S01]  /*4d10*/  IADD3 R160, P6, PT, R16, R2, RZ ;  /* 0x0000000210a07210 */ /* 0x000fe20007fde0ff */
[----:B------:R-:W-:Y:S03]  /*4d20*/  STL [R1+0x6c4], R161 ;  /* 0x0006c4a101007387 */ /* 0x000fe60000100800 */
[----:B------:R-:W-:Y:S02]  /*4d30*/  ISETP.GE.U32.AND P4, PT, R18, 0x7fffff06, PT ;  /* 0x7fffff061200780c */ /* 0x000fe40003f86070 */
[----:B------:R-:W-:Y:S01]  /*4d40*/  LEA.HI.X.SX32 R18, R16, R3, 0x1, P6 ;  /* 0x0000000310127211 */ /* 0x000fe200030f0eff */
[----:B--2---:R-:W-:Y:S01]  /*4d50*/  STL [R1+0xb5c], R9 ;  /* 0x000b5c0901007387 */ /* 0x004fe20000100800 */
[----:B------:R-:W-:-:S02]  /*4d60*/  IMAD R17, R36, 0x6a, RZ ;  /* 0x0000006a24117824 */ /* 0x000fc400078e02ff */
[----:B0-----:R-:W-:Y:S01]  /*4d70*/  VIADD R14, R12, 0xfffffffc ;  /* 0xfffffffc0c0e7836 */ /* 0x001fe20000000000 */
[----:B------:R-:W-:Y:S04]  /*4d80*/  STL [R1+0x6c0], R162 ;  /* 0x0006c0a201007387 */ /* 0x000fe80000100800 */
[----:B------:R-:W-:Y:S04]  /*4d90*/  STL [R1+0x6fc], R160 ;  /* 0x0006fca001007387 */ /* 0x000fe80000100800 */
[----:B------:R-:W-:Y:S01]  /*4da0*/  STL [R1+0x6f8], R18 ;  /* 0x0006f81201007387 */ /* 0x000fe20000100800 */
[----:B------:R-:W-:Y:S01]  /*4db0*/  PRMT R132, RZ, 0x7610, R132 ;  /* 0x00007610ff847816 */ /* 0x000fe20000000084 */
[----:B------:R-:W-:Y:S01]  /*4dc0*/  @!P3 IMAD.MOV.U32 R15, RZ, RZ, R18 ;  /* 0x000000ffff0fb224 */ /* 0x000fe200078e0012 */
[----:B------:R-:W-:Y:S01]  /*4dd0*/  ISETP.GE.U32.AND P5, PT, R14, 0x7fffff7d, PT ;  /* 0x7fffff7d0e00780c */ /* 0x000fe20003fa6070 */
[----:B------:R-:W-:Y:S01]  /*4de0*/  @!P3 IMAD.MOV.U32 R14, RZ, RZ, R160 ;  /* 0x000000ffff0eb224 */ /* 0x000fe200078e00a0 */
[----:B------:R-:W-:-:S04]  /*4df0*/  PRMT R109, RZ, 0x7610, R109 ;  /* 0x00007610ff6d7816 */ /* 0x000fc8000000006d */
[----:B------:R0:W2:Y:S04]  /*4e00*/  @!P3 LDG.E.U8 R132, desc[UR18][R14.64] ;  /* 0x000000120e84b981 */ /* 0x0000a8000c1e1100 */
[----:B---3--:R1:W-:Y:S02]  /*4e10*/  STL [R1+0x46c], R152 ;  /* 0x00046c9801007387 */ /* 0x0083e40000100800 */
[----:B-1----:R-:W-:-:S04]  /*4e20*/  IADD3 R152, P6, PT, R17, R2, RZ ;  /* 0x0000000211987210 */ /* 0x002fc80007fde0ff */
[----:B------:R-:W-:Y:S01]  /*4e30*/  LEA.HI.X.SX32 R161, R17, R3, 0x1, P6 ;  /* 0x0000000311a17211 */ /* 0x000fe200030f0eff */
[----:B0-----:R-:W-:-:S04]  /*4e40*/  @!P2 IMAD.MOV.U32 R14, RZ, RZ, R152 ;  /* 0x000000ffff0ea224 */ /* 0x001fc800078e0098 */
[----:B------:R-:W-:-:S05]  /*4e50*/  @!P2 IMAD.MOV.U32 R15, RZ, RZ, R161 ;  /* 0x000000ffff0fa224 */ /* 0x000fca00078e00a1 */
[----:B------:R0:W3:Y:S01]  /*4e60*/  @!P2 LDG.E.U8 R109, desc[UR18][R14.64] ;  /* 0x000000120e6da981 */ /* 0x0000e2000c1e1100 */
[----:B------:R-:W-:-:S05]  /*4e70*/  VIADD R16, R12, 0xfffffff4 ;  /* 0xfffffff40c107836 */ /* 0x000fca0000000000 */
[----:B------:R-:W-:Y:S01]  /*4e80*/  ISETP.GE.U32.AND P3, PT, R16, 0x7fffff75, PT ;  /* 0x7fffff751000780c */ /* 0x000fe20003f66070 */
[C---:B------:R-:W-:Y:S01]  /*4e90*/  IMAD R16, R36.reuse, 0x72, RZ ;  /* 0x0000007224107824 */ /* 0x040fe200078e02ff */
[----:B------:R-:W-:Y:S01]  /*4ea0*/  STL [R1+0x734], R152 ;  /* 0x0007349801007387 */ /* 0x000fe20000100800 */
[----:B------:R-:W-:-:S03]  /*4eb0*/  IMAD R17, R36, 0x7a, RZ ;  /* 0x0000007a24117824 */ /* 0x000fc600078e02ff */
[----:B------:R-:W-:Y:S01]  /*4ec0*/  IADD3 R160, P6, PT, R16, R2, RZ ;  /* 0x0000000210a07210 */ /* 0x000fe20007fde0ff */
[----:B--2---:R-:W-:Y:S04]  /*4ed0*/  STL [R1+0xb60], R132 ;  /* 0x000b608401007387 */ /* 0x004fe80000100800 */
[----:B------:R1:W-:Y:S01]  /*4ee0*/  STL [R1+0x730], R161 ;  /* 0x000730a101007387 */ /* 0x0003e20000100800 */
[----:B------:R-:W-:-:S03]  /*4ef0*/  PRMT R159, RZ, 0x7610, R159 ;  /* 0x00007610ff9f7816 */ /* 0x000fc6000000009f */
[----:B------:R2:W-:Y:S01]  /*4f00*/  STL [R1+0x76c], R160 ;  /* 0x00076ca001007387 */ /* 0x0005e20000100800 */
[----:B0-----:R-:W-:Y:S01]  /*4f10*/  @!P0 IMAD.MOV.U32 R14, RZ, RZ, R160 ;  /* 0x000000ffff0e8224 */ /* 0x001fe200078e00a0 */
[----:B-1----:R-:W-:Y:S01]  /*4f20*/  LEA.HI.X.SX32 R161, R16, R3, 0x1, P6 ;  /* 0x0000000310a17211 */ /* 0x002fe200030f0eff */
[C---:B------:R-:W-:Y:S02]  /*4f30*/  VIADD R16, R12.reuse, 0xffffffe4 ;  /* 0xffffffe40c107836 */ /* 0x040fe40000000000 */
[----:B------:R-:W-:Y:S02]  /*4f40*/  VIADD R18, R12, 0xffffffec ;  /* 0xffffffec0c127836 */ /* 0x000fe40000000000 */
[----:B------:R-:W-:Y:S01]  /*4f50*/  @!P0 IMAD.MOV.U32 R15, RZ, RZ, R161 ;  /* 0x000000ffff0f8224 */ /* 0x000fe200078e00a1 */
[----:B------:R-:W-:Y:S02]  /*4f60*/  PRMT R130, RZ, 0x7610, R130 ;  /* 0x00007610ff827816 */ /* 0x000fe40000000082 */
[----:B------:R-:W-:-:S02]  /*4f70*/  ISETP.GE.U32.AND P2, PT, R18, 0x7fffff6d, PT ;  /* 0x7fffff6d1200780c */ /* 0x000fc40003f46070 */
[----:B------:R0:W4:Y:S01]  /*4f80*/  @!P0 LDG.E.U8 R159, desc[UR18][R14.64] ;  /* 0x000000120e9f8981 */ /* 0x000122000c1e1100 */
[----:B------:R-:W-:Y:S01]  /*4f90*/  ISETP.GE.U32.AND P0, PT, R16, 0x7fffff65, PT ;  /* 0x7fffff651000780c */ /* 0x000fe20003f06070 */
[C---:B------:R-:W-:Y:S01]  /*4fa0*/  IMAD R18, R36.reuse, 0x3, RZ ;  /* 0x0000000324127824 */ /* 0x040fe200078e02ff */
[----:B------:R-:W-:Y:S01]  /*4fb0*/  PRMT R108, RZ, 0x7610, R108 ;  /* 0x00007610ff6c7816 */ /* 0x000fe2000000006c */
[----:B--2---:R-:W-:Y:S02]  /*4fc0*/  IMAD.MOV.U32 R160, RZ, RZ, R139 ;  /* 0x000000ffffa07224 */ /* 0x004fe400078e008b */
[----:B------:R-:W-:Y:S02]  /*4fd0*/  IMAD R139, R36, 0x13, RZ ;  /* 0x00000013248b7824 */ /* 0x000fe400078e02ff */
[----:B------:R-:W-:Y:S02]  /*4fe0*/  IMAD.MOV.U32 R162, RZ, RZ, R28 ;  /* 0x000000ffffa27224 */ /* 0x000fe400078e001c */
[----:B------:R-:W-:Y:S01]  /*4ff0*/  IMAD.MOV.U32 R28, RZ, RZ, R146 ;  /* 0x000000ffff1c7224 */ /* 0x000fe200078e0092 */
[----:B------:R-:W-:-:S02]  /*5000*/  PRMT R6, RZ, 0x7610, R6 ;  /* 0x00007610ff067816 */ /* 0x000fc40000000006 */
[----:B------:R-:W-:Y:S01]  /*5010*/  PRMT R155, RZ, 0x7610, R155 ;  /* 0x00007610ff9b7816 */ /* 0x000fe2000000009b */
[----:B---3--:R1:W-:Y:S02]  /*5020*/  STL [R1+0x424], R109 ;  /* 0x0004246d01007387 */ /* 0x0083e40000100800 */
[----:B-1----:R-:W-:-:S04]  /*5030*/  IADD3 R109, P6, PT, R17, R2, RZ ;  /* 0x00000002116d7210 */ /* 0x002fc80007fde0ff */
[----:B------:R-:W-:Y:S01]  /*5040*/  LEA.HI.X.SX32 R152, R17, R3, 0x1, P6 ;  /* 0x0000000311987211 */ /* 0x000fe200030f0eff */
[----:B------:R-:W-:-:S04]  /*5050*/  @!P4 IMAD.MOV.U32 R16, RZ, RZ, R109 ;  /* 0x000000ffff10c224 */ /* 0x000fc800078e006d */
[----:B------:R-:W-:Y:S01]  /*5060*/  @!P4 IMAD.MOV.U32 R17, RZ, RZ, R152 ;  /* 0x000000ffff11c224 */ /* 0x000fe200078e0098 */
[----:B0-----:R-:W-:-:S04]  /*5070*/  IADD3 R14, P6, PT, R18, R2, RZ ;  /* 0x00000002120e7210 */ /* 0x001fc80007fde0ff */
[----:B------:R0:W2:Y:S01]  /*5080*/  @!P4 LDG.E.U8 R130, desc[UR18][R16.64] ;  /* 0x000000121082c981 */ /* 0x0000a2000c1e1100 */
[----:B------:R-:W-:Y:S01]  /*5090*/  LEA.HI.X.SX32 R15, R18, R3, 0x1, P6 ;  /* 0x00000003120f7211 */ /* 0x000fe200030f0eff */
[----:B------:R-:W-:-:S04]  /*50a0*/  VIADD R18, R12, 0xffffffd4 ;  /* 0xffffffd40c127836 */ /* 0x000fc80000000000 */
[----:B------:R-:W3:Y:S01]  /*50b0*/  @!P5 LDG.E.U8 R108, desc[UR18][R14.64] ;  /* 0x000000120e6cd981 */ /* 0x000ee2000c1e1100 */
[----:B0-----:R-:W-:Y:S02]  /*50c0*/  VIADD R16, R12, 0xffffffdc ;  /* 0xffffffdc0c107836 */ /* 0x001fe40000000000 */
[----:B------:R-:W-:-:S03]  /*50d0*/  IMAD R17, R36, 0xb, RZ ;  /* 0x0000000b24117824 */ /* 0x000fc600078e02ff */
[----:B------:R-:W-:Y:S02]  /*50e0*/  ISETP.GE.U32.AND P4, PT, R16, 0x7fffff5d, PT ;  /* 0x7fffff5d1000780c */ /* 0x000fe40003f86070 */
[CC--:B------:R-:W-:Y:S02]  /*50f0*/  IADD3 R16, P6, PT, R17.reuse, R2.reuse, RZ ;  /* 0x0000000211107210 */ /* 0x0c0fe40007fde0ff */
[----:B------:R-:W-:Y:S01]  /*5100*/  ISETP.GE.U32.AND P5, PT, R18, 0x7fffff55, PT ;  /* 0x7fffff551200780c */ /* 0x000fe20003fa6070 */
[----:B------:R-:W-:Y:S01]  /*5110*/  IMAD R18, R36, 0x1b, RZ ;  /* 0x0000001b24127824 */ /* 0x000fe200078e02ff */
[----:B------:R-:W-:Y:S01]  /*5120*/  LEA.HI.X.SX32 R17, R17, R3, 0x1, P6 ;  /* 0x0000000311117211 */ /* 0x000fe200030f0eff */
[----:B------:R-:W-:Y:S01]  /*5130*/  STL [R1+0x768], R161 ;  /* 0x000768a101007387 */ /* 0x000fe20000100800 */
[----:B------:R-:W-:-:S03]  /*5140*/  IADD3 R146, P6, PT, R139, R2, RZ ;  /* 0x000000028b927210 */ /* 0x000fc60007fde0ff */
[----:B------:R0:W-:Y:S01]  /*5150*/  STL [R1+0x7a4], R109 ;  /* 0x0007a46d01007387 */ /* 0x0001e20000100800 */
[----:B------:R-:W-:-:S03]  /*5160*/  LEA.HI.X.SX32 R139, R139, R3, 0x1, P6 ;  /* 0x000000038b8b7211 */ /* 0x000fc600030f0eff */
[----:B------:R1:W-:Y:S04]  /*5170*/  STL [R1+0x7a0], R152 ;  /* 0x0007a09801007387 */ /* 0x0003e80000100800 */
[----:B------:R-:W4:Y:S01]  /*5180*/  @!P3 LDG.E.U8 R6, desc[UR18][R16.64] ;  /* 0x000000121006b981 */ /* 0x000f22000c1e1100 */
[----:B0-----:R-:W-:Y:S02]  /*5190*/  IMAD.MOV.U32 R109, RZ, RZ, R19 ;  /* 0x000000ffff6d7224 */ /* 0x001fe400078e0013 */
[----:B------:R-:W-:Y:S01]  /*51a0*/  VIADD R19, R12, 0xffffffcc ;  /* 0xffffffcc0c137836 */ /* 0x000fe20000000000 */
[----:B-1----:R-:W-:Y:S01]  /*51b0*/  IADD3 R152, P6, PT, R18, R2, RZ ;  /* 0x0000000212987210 */ /* 0x002fe20007fde0ff */
[----:B------:R-:W-:-:S03]  /*51c0*/  IMAD.MOV.U32 R161, RZ, RZ, R115 ;  /* 0x000000ffffa17224 */ /* 0x000fc600078e0073 */
[----:B------:R-:W-:Y:S01]  /*51d0*/  ISETP.GE.U32.AND P3, PT, R19, 0x7fffff4d, PT ;  /* 0x7fffff4d1300780c */ /* 0x000fe20003f66070 */
[----:B------:R-:W-:Y:S01]  /*51e0*/  @!P2 IMAD.MOV.U32 R19, RZ, RZ, R139 ;  /* 0x000000ffff13a224 */ /* 0x000fe200078e008b */
[----:B------:R-:W-:Y:S01]  /*51f0*/  LEA.HI.X.SX32 R115, R18, R3, 0x1, P6 ;  /* 0x0000000312737211 */ /* 0x000fe200030f0eff */
[----:B------:R-:W-:-:S05]  /*5200*/  @!P2 IMAD.MOV.U32 R18, RZ, RZ, R146 ;  /* 0x000000ffff12a224 */ /* 0x000fca00078e0092 */
[----:B------:R0:W4:Y:S01]  /*5210*/  @!P2 LDG.E.U8 R155, desc[UR18][R18.64] ;  /* 0x00000012129ba981 */ /* 0x000122000c1e1100 */
[----:B------:R-:W-:Y:S01]  /*5220*/  PRMT R7, RZ, 0x7610, R7 ;  /* 0x00007610ff077816 */ /* 0x000fe20000000007 */
[----:B0-----:R-:W-:Y:S02]  /*5230*/  @!P0 IMAD.MOV.U32 R18, RZ, RZ, R152 ;  /* 0x000000ffff128224 */ /* 0x001fe400078e0098 */
[----:B------:R-:W-:-:S05]  /*5240*/  @!P0 IMAD.MOV.U32 R19, RZ, RZ, R115 ;  /* 0x000000ffff138224 */ /* 0x000fca00078e0073 */
[----:B------:R0:W4:Y:S01]  /*5250*/  @!P0 LDG.E.U8 R7, desc[UR18][R18.64] ;  /* 0x0000001212078981 */ /* 0x000122000c1e1100 */
[----:B------:R-:W-:Y:S01]  /*5260*/  PRMT R154, RZ, 0x7610, R154 ;  /* 0x00007610ff9a7816 */ /* 0x000fe2000000009a */
[----:B0-----:R-:W-:-:S05]  /*5270*/  VIADD R18, R12, 0xffffffbc ;  /* 0xffffffbc0c127836 */ /* 0x001fca0000000000 */
[----:B------:R-:W-:Y:S01]  /*5280*/  ISETP.GE.U32.AND P0, PT, R18, 0x7fffff3d, PT ;  /* 0x7fffff3d1200780c */ /* 0x000fe20003f06070 */
[----:B--2---:R-:W-:Y:S04]  /*5290*/  STL [R1+0xb6c], R130 ;  /* 0x000b6c8201007387 */ /* 0x004fe80000100800 */
[----:B---3--:R-:W-:Y:S04]  /*52a0*/  STL [R1+0x3e8], R108 ;  /* 0x0003e86c01007387 */ /* 0x008fe80000100800 */
[----:B----4-:R0:W-:Y:S04]  /*52b0*/  STL [R1+0x42c], R159 ;  /* 0x00042c9f01007387 */ /* 0x0101e80000100800 */
[----:B------:R-:W-:Y:S04]  /*52c0*/  STL [R1+0xa1c], R14 ;  /* 0x000a1c0e01007387 */ /* 0x000fe80000100800 */
[----:B------:R-:W-:Y:S01]  /*52d0*/  STL [R1+0xa18], R15 ;  /* 0x000a180f01007387 */ /* 0x000fe20000100800 */
[----:B0-----:R-:W-:-:S02]  /*52e0*/  IMAD.MOV.U32 R159, RZ, RZ, R21 ;  /* 0x000000ffff9f7224 */ /* 0x001fc400078e0015 */
[----:B------:R-:W-:Y:S01]  /*52f0*/  IMAD R21, R36, 0x23, RZ ;  /* 0x0000002324157824 */ /* 0x000fe200078e02ff */
[----:B------:R-:W-:Y:S04]  /*5300*/  STL [R1+0xb70], R6 ;  /* 0x000b700601007387 */ /* 0x000fe80000100800 */
[----:B------:R-:W-:Y:S04]  /*5310*/  STL [R1+0xa24], R16 ;  /* 0x000a241001007387 */ /* 0x000fe80000100800 */
[----:B------:R-:W-:Y:S04]  /*5320*/  STL [R1+0xa20], R17 ;  /* 0x000a201101007387 */ /* 0x000fe80000100800 */
[----:B------:R-:W-:Y:S04]  /*5330*/  STL [R1+0xa4], R152 ;  /* 0x0000a49801007387 */ /* 0x000fe80000100800 */
[----:B------:R-:W-:Y:S04]  /*5340*/  STL [R1+0xa2c], R146 ;  /* 0x000a2c9201007387 */ /* 0x000fe80000100800 */
[----:B------:R-:W-:Y:S04]  /*5350*/  STL [R1+0xa28], R139 ;  /* 0x000a288b01007387 */ /* 0x000fe80000100800 */
[----:B------:R-:W-:Y:S04]  /*5360*/  STL [R1+0xa0], R115 ;  /* 0x0000a07301007387 */ /* 0x000fe80000100800 */
[----:B------:R0:W-:Y:S01]  /*5370*/  STL [R1+0x3c0], R155 ;  /* 0x0003c09b01007387 */ /* 0x0001e20000100800 */
[----:B------:R-:W-:Y:S01]  /*5380*/  IMAD.MOV.U32 R108, RZ, RZ, R113 ;  /* 0x000000ffff6c7224 */ /* 0x000fe200078e0071 */
[----:B0-----:R-:W-:-:S02]  /*5390*/  IADD3 R155, P6, PT, R21, R2, RZ ;  /* 0x00000002159b7210 */ /* 0x001fc40007fde0ff */
[----:B------:R-:W2:Y:S02]  /*53a0*/  LDL.LU R115, [R1+0xc08] ;  /* 0x000c080001737983 */ /* 0x000ea40000300800 */
[----:B------:R-:W-:Y:S01]  /*53b0*/  LEA.HI.X.SX32 R19, R21, R3, 0x1, P6 ;  /* 0x0000000315137211 */ /* 0x000fe200030f0eff */
[----:B------:R-:W-:-:S05]  /*53c0*/  @!P4 IMAD.MOV.U32 R18, RZ, RZ, R155 ;  /* 0x000000ffff12c224 */ /* 0x000fca00078e009b */
[----:B------:R0:W3:Y:S01]  /*53d0*/  @!P4 LDG.E.U8 R154, desc[UR18][R18.64] ;  /* 0x00000012129ac981 */ /* 0x0000e2000c1e1100 */
[----:B------:R-:W-:Y:S02]  /*53e0*/  IMAD.MOV.U32 R113, RZ, RZ, R20 ;  /* 0x000000ffff717224 */ /* 0x000fe400078e0014 */
[----:B------:R-:W-:-:S05]  /*53f0*/  VIADD R20, R12, 0xffffffc4 ;  /* 0xffffffc40c147836 */ /* 0x000fca0000000000 */
[----:B------:R-:W-:Y:S01]  /*5400*/  ISETP.GE.U32.AND P2, PT, R20, 0x7fffff45, PT ;  /* 0x7fffff451400780c */ /* 0x000fe20003f46070 */
[----:B------:R-:W-:Y:S02]  /*5410*/  IMAD R20, R36, 0x2b, RZ ;  /* 0x0000002b24147824 */ /* 0x000fe400078e02ff */
[----:B------:R-:W-:-:S03]  /*5420*/  VIADD R21, R12, 0xffffffb4 ;  /* 0xffffffb40c157836 */ /* 0x000fc60000000000 */
[C---:B------:R-:W-:Y:S01]  /*5430*/  IADD3 R152, P6, PT, R20.reuse, R2, RZ ;  /* 0x0000000214987210 */ /* 0x040fe20007fde0ff */
[----:B------:R-:W-:Y:S01]  /*5440*/  STL [R1+0xb78], R7 ;  /* 0x000b780701007387 */ /* 0x000fe20000100800 */
[----:B------:R-:W-:Y:S02]  /*5450*/  ISETP.GE.U32.AND P4, PT, R21, 0x7fffff35, PT ;  /* 0x7fffff351500780c */ /* 0x000fe40003f86070 */
[----:B0-----:R-:W-:Y:S01]  /*5460*/  LEA.HI.X.SX32 R18, R20, R3, 0x1, P6 ;  /* 0x0000000314127211 */ /* 0x001fe200030f0eff */
[----:B------:R-:W-:Y:S01]  /*5470*/  STL [R1+0xe4], R155 ;  /* 0x0000e49b01007387 */ /* 0x000fe20000100800 */
[----:B------:R-:W-:-:S03]  /*5480*/  IMAD R21, R36, 0x33, RZ ;  /* 0x0000003324157824 */ /* 0x000fc600078e02ff */
[----:B------:R0:W-:Y:S01]  /*5490*/  STL [R1+0xe0], R19 ;  /* 0x0000e01301007387 */ /* 0x0001e20000100800 */
[----:B------:R-:W-:-:S03]  /*54a0*/  PRMT R126, RZ, 0x7610, R126 ;  /* 0x00007610ff7e7816 */ /* 0x000fc6000000007e */
[----:B------:R-:W-:Y:S01]  /*54b0*/  STL [R1+0x554], R152 ;  /* 0x0005549801007387 */ /* 0x000fe20000100800 */
[----:B0-----:R-:W-:Y:S01]  /*54c0*/  @!P5 IMAD.MOV.U32 R19, RZ, RZ, R18 ;  /* 0x000000ffff13d224 */ /* 0x001fe200078e0012 */
[----:B------:R-:W-:Y:S02]  /*54d0*/  PRMT R153, RZ, 0x7610, R153 ;  /* 0x00007610ff997816 */ /* 0x000fe40000000099 */
[----:B---3--:R0:W-:Y:S04]  /*54e0*/  STL [R1+0x3b4], R154 ;  /* 0x0003b49a01007387 */ /* 0x0081e80000100800 */
[----:B------:R1:W-:Y:S01]  /*54f0*/  STL [R1+0x550], R18 ;  /* 0x0005501201007387 */ /* 0x0003e20000100800 */
[----:B0-----:R-:W-:Y:S02]  /*5500*/  IMAD.MOV.U32 R154, RZ, RZ, R161 ;  /* 0x000000ffff9a7224 */ /* 0x001fe400078e00a1 */
[----:B------:R-:W-:Y:S01]  /*5510*/  IMAD.MOV.U32 R161, RZ, RZ, R114 ;  /* 0x000000ffffa17224 */ /* 0x000fe200078e0072 */
[----:B------:R-:W-:Y:S01]  /*5520*/  IADD3 R114, P6, PT, R21, R2, RZ ;  /* 0x0000000215727210 */ /* 0x000fe20007fde0ff */
[----:B-1----:R-:W-:-:S05]  /*5530*/  @!P5 IMAD.MOV.U32 R18, RZ, RZ, R152 ;  /* 0x000000ffff12d224 */ /* 0x002fca00078e0098 */
[----:B------:R0:W3:Y:S02]  /*5540*/  @!P5 LDG.E.U8 R126, desc[UR18][R18.64] ;  /* 0x00000012127ed981 */ /* 0x0000e4000c1e1100 */
[----:B0-----:R-:W-:Y:S01]  /*5550*/  LEA.HI.X.SX32 R19, R21, R3, 0x1, P6 ;  /* 0x0000000315137211 */ /* 0x001fe200030f0eff */
[----:B------:R-:W-:-:S05]  /*5560*/  @!P3 IMAD.MOV.U32 R18, RZ, RZ, R114 ;  /* 0x000000ffff12b224 */ /* 0x000fca00078e0072 */
[----:B------:R0:W4:Y:S01]  /*5570*/  @!P3 LDG.E.U8 R153, desc[UR18][R18.64] ;  /* 0x000000121299b981 */ /* 0x000122000c1e1100 */
[----:B------:R-:W-:-:S05]  /*5580*/  IMAD R20, R36, 0x3b, RZ ;  /* 0x0000003b24147824 */ /* 0x000fca00078e02ff */
[----:B------:R-:W-:Y:S01]  /*5590*/  IADD3 R152, P6, PT, R20, R2, RZ ;  /* 0x0000000214987210 */ /* 0x000fe20007fde0ff */
[----:B------:R-:W-:-:S03]  /*55a0*/  IMAD.MOV.U32 R155, RZ, RZ, R159 ;  /* 0x000000ffff9b7224 */ /* 0x000fc600078e009f */
[----:B------:R-:W-:Y:S01]  /*55b0*/  LEA.HI.X.SX32 R20, R20, R3, 0x1, P6 ;  /* 0x0000000314147211 */ /* 0x000fe200030f0eff */
[----:B------:R-:W-:Y:S01]  /*55c0*/  IMAD.MOV.U32 R159, RZ, RZ, R108 ;  /* 0x000000ffff9f7224 */ /* 0x000fe200078e006c */
[----:B------:R-:W-:Y:S01]  /*55d0*/  PRMT R125, RZ, 0x7610, R125 ;  /* 0x00007610ff7d7816 */ /* 0x000fe2000000007d */
[----:B------:R-:W-:Y:S02]  /*55e0*/  IMAD.MOV.U32 R108, RZ, RZ, R22 ;  /* 0x000000ffff6c7224 */ /* 0x000fe400078e0016 */
[----:B------:R-:W-:Y:S02]  /*55f0*/  VIADD R22, R12, 0xffffffac ;  /* 0xffffffac0c167836 */ /* 0x000fe40000000000 */
[----:B0-----:R-:W-:Y:S02]  /*5600*/  @!P2 IMAD.MOV.U32 R18, RZ, RZ, R152 ;  /* 0x000000ffff12a224 */ /* 0x001fe400078e0098 */
[----:B------:R-:W-:Y:S01]  /*5610*/  IMAD R21, R36, 0x43, RZ ;  /* 0x0000004324157824 */ /* 0x000fe200078e02ff */
[----:B------:R-:W-:Y:S01]  /*5620*/  ISETP.GE.U32.AND P5, PT, R22, 0x7fffff2d, PT ;  /* 0x7fffff2d1600780c */ /* 0x000fe20003fa6070 */
[----:B------:R-:W-:-:S05]  /*5630*/  VIADD R22, R12, 0xffffffa4 ;  /* 0xffffffa40c167836 */ /* 0x000fca0000000000 */
[----:B------:R-:W-:Y:S02]  /*5640*/  ISETP.GE.U32.AND P3, PT, R22, 0x7fffff25, PT ;  /* 0x7fffff251600780c */ /* 0x000fe40003f66070 */
[----:B------:R-:W-:Y:S01]  /*5650*/  PRMT R22, RZ, 0x7610, R22 ;  /* 0x00007610ff167816 */ /* 0x000fe20000000016 */
[----:B---3--:R-:W-:Y:S04]  /*5660*/  STL [R1+0xb80], R126 ;  /* 0x000b807e01007387 */ /* 0x008fe80000100800 */
[----:B------:R0:W-:Y:S04]  /*5670*/  STL [R1+0x594], R114 ;  /* 0x0005947201007387 */ /* 0x0001e80000100800 */
[----:B------:R1:W-:Y:S04]  /*5680*/  STL [R1+0x590], R19 ;  /* 0x0005901301007387 */ /* 0x0003e80000100800 */
[----:B------:R-:W-:Y:S04]  /*5690*/  STL [R1+0x5d4], R152 ;  /* 0x0005d49801007387 */ /* 0x000fe80000100800 */
[----:B0-----:R-:W3:Y:S01]  /*56a0*/  LDL.LU R114, [R1+0xc04] ;  /* 0x000c040001727983 */ /* 0x001ee20000300800 */
[----:B-1----:R-:W-:-:S03]  /*56b0*/  @!P2 IMAD.MOV.U32 R19, RZ, RZ, R20 ;  /* 0x000000ffff13a224 */ /* 0x002fc600078e0014 */
[----:B------:R-:W-:Y:S04]  /*56c0*/  STL [R1+0x5d0], R20 ;  /* 0x0005d01401007387 */ /* 0x000fe80000100800 */
[----:B----4-:R0:W-:Y:S04]  /*56d0*/  STL [R1+0x3ac], R153 ;  /* 0x0003ac9901007387 */ /* 0x0101e80000100800 */
[----:B------:R1:W4:Y:S01]  /*56e0*/  @!P2 LDG.E.U8 R125, desc[UR18][R18.64] ;  /* 0x00000012127da981 */ /* 0x000322000c1e1100 */
[----:B0-----:R-:W-:Y:S02]  /*56f0*/  IMAD.MOV.U32 R153, RZ, RZ, R159 ;  /* 0x000000ffff997224 */ /* 0x001fe400078e009f */
[----:B------:R-:W-:-:S02]  /*5700*/  IMAD.MOV.U32 R159, RZ, RZ, R108 ;  /* 0x000000ffff9f7224 */ /* 0x000fc400078e006c */
[----:B------:R-:W-:Y:S01]  /*5710*/  IMAD.MOV.U32 R108, RZ, RZ, R113 ;  /* 0x000000ffff6c7224 */ /* 0x000fe200078e0071 */
[----:B------:R-:W-:Y:S01]  /*5720*/  IADD3 R113, P6, PT, R21, R2, RZ ;  /* 0x0000000215717210 */ /* 0x000fe20007fde0ff */
[----:B-1----:R-:W-:-:S03]  /*5730*/  VIADD R18, R12, 0xffffff9c ;  /* 0xffffff9c0c127836 */ /* 0x002fc60000000000 */
[----:B------:R-:W-:Y:S02]  /*5740*/  LEA.HI.X.SX32 R19, R21, R3, 0x1, P6 ;  /* 0x0000000315137211 */ /* 0x000fe400030f0eff */
[----:B------:R-:W-:Y:S01]  /*5750*/  ISETP.GE.U32.AND P2, PT, R18, 0x7fffff1d, PT ;  /* 0x7fffff1d1200780c */ /* 0x000fe20003f46070 */
[----:B------:R-:W-:-:S05]  /*5760*/  @!P0 IMAD.MOV.U32 R18, RZ, RZ, R113 ;  /* 0x000000ffff128224 */ /* 0x000fca00078e0071 */
[----:B------:R0:W2:Y:S01]  /*5770*/  @!P0 LDG.E.U8 R22, desc[UR18][R18.64] ;  /* 0x0000001212168981 */ /* 0x0000a2000c1e1100 */
[----:B------:R-:W-:Y:S02]  /*5780*/  IMAD R20, R36, 0x4b, RZ ;  /* 0x0000004b24147824 */ /* 0x000fe400078e02ff */
[----:B------:R-:W-:-:S03]  /*5790*/  VIADD R21, R12, 0xffffff94 ;  /* 0xffffff940c157836 */ /* 0x000fc60000000000 */
[----:B------:R-:W-:Y:S02]  /*57a0*/  IADD3 R152, P6, PT, R20, R2, RZ ;  /* 0x0000000214987210 */ /* 0x000fe40007fde0ff */
[----:B------:R-:W-:Y:S01]  /*57b0*/  ISETP.GE.U32.AND P0, PT, R21, 0x7fffff15, PT ;  /* 0x7fffff151500780c */ /* 0x000fe20003f06070 */
[----:B------:R-:W-:Y:S01]  /*57c0*/  IMAD R21, R36, 0x53, RZ ;  /* 0x0000005324157824 */ /* 0x000fe200078e02ff */
[----:B------:R-:W-:Y:S01]  /*57d0*/  PRMT R4, RZ, 0x7610, R4 ;  /* 0x00007610ff047816 */ /* 0x000fe20000000004 */
[----:B0-----:R-:W-:Y:S01]  /*57e0*/  @!P4 IMAD.MOV.U32 R18, RZ, RZ, R152 ;  /* 0x000000ffff12c224 */ /* 0x001fe200078e0098 */
[----:B------:R-:W-:Y:S01]  /*57f0*/  PRMT R151, RZ, 0x7610, R151 ;  /* 0x00007610ff977816 */ /* 0x000fe20000000097 */
[----:B----4-:R-:W-:Y:S04]  /*5800*/  STL [R1+0xb88], R125 ;  /* 0x000b887d01007387 */ /* 0x010fe80000100800 */
[----:B------:R-:W-:Y:S04]  /*5810*/  STL [R1+0x614], R113 ;  /* 0x0006147101007387 */ /* 0x000fe80000100800 */
[----:B------:R0:W-:Y:S04]  /*5820*/  STL [R1+0x610], R19 ;  /* 0x0006101301007387 */ /* 0x0001e80000100800 */
[----:B------:R-:W-:Y:S01]  /*5830*/  STL [R1+0x654], R152 ;  /* 0x0006549801007387 */ /* 0x000fe20000100800 */
[----:B0-----:R-:W-:-:S02]  /*5840*/  LEA.HI.X.SX32 R19, R20, R3, 0x1, P6 ;  /* 0x0000000314137211 */ /* 0x001fc400030f0eff */
[----:B------:R-:W-:-:S03]  /*5850*/  IADD3 R113, P6, PT, R21, R2, RZ ;  /* 0x0000000215717210 */ /* 0x000fc60007fde0ff */
[----:B------:R0:W4:Y:S04]  /*5860*/  @!P4 LDG.E.U8 R4, desc[UR18][R18.64] ;  /* 0x000000121204c981 */ /* 0x000128000c1e1100 */
[----:B--2---:R-:W-:Y:S04]  /*5870*/  STL [R1+0x37c], R22 ;  /* 0x00037c1601007387 */ /* 0x004fe80000100800 */
[----:B------:R1:W-:Y:S01]  /*5880*/  STL [R1+0x650], R19 ;  /* 0x0006501301007387 */ /* 0x0003e20000100800 */
[----:B0-----:R-:W-:Y:S01]  /*5890*/  @!P5 IMAD.MOV.U32 R18, RZ, RZ, R113 ;  /* 0x000000ffff12d224 */ /* 0x001fe200078e0071 */
[----:B-1----:R-:W-:-:S05]  /*58a0*/  LEA.HI.X.SX32 R19, R21, R3, 0x1, P6 ;  /* 0x0000000315137211 */ /* 0x002fca00030f0eff */
[----:B------:R0:W2:Y:S01]  /*58b0*/  @!P5 LDG.E.U8 R151, desc[UR18][R18.64] ;  /* 0x000000121297d981 */ /* 0x0000a2000c1e1100 */
[----:B------:R-:W-:Y:S02]  /*58c0*/  IMAD R20, R36, 0x5b, RZ ;  /* 0x0000005b24147824 */ /* 0x000fe400078e02ff */
[----:B------:R-:W-:Y:S02]  /*58d0*/  IMAD.MOV.U32 R152, RZ, RZ, R159 ;  /* 0x000000ffff987224 */ /* 0x000fe400078e009f */
[----:B------:R-:W-:Y:S01]  /*58e0*/  IMAD.MOV.U32 R159, RZ, RZ, R109 ;  /* 0x000000ffff9f7224 */ /* 0x000fe200078e006d */
[C---:B------:R-:W-:Y:S01]  /*58f0*/  IADD3 R109, P6, PT, R20.reuse, R2, RZ ;  /* 0x00000002146d7210 */ /* 0x040fe20007fde0ff */
[----:B------:R1:W-:Y:S03]  /*5900*/  STL [R1+0x694], R113 ;  /* 0x0006947101007387 */ /* 0x0003e60000100800 */
[----:B------:R-:W-:Y:S01]  /*5910*/  LEA.HI.X.SX32 R20, R20, R3, 0x1, P6 ;  /* 0x0000000314147211 */ /* 0x000fe200030f0eff */
[----:B------:R-:W-:Y:S01]  /*5920*/  VIADD R22, R12, 0xffffff8c ;  /* 0xffffff8c0c167836 */ /* 0x000fe20000000000 */
[----:B------:R-:W-:Y:S01]  /*5930*/  PRMT R148, RZ, 0x7610, R148 ;  /* 0x00007610ff947816 */ /* 0x000fe20000000094 */
[----:B0-----:R-:W-:-:S02]  /*5940*/  @!P3 IMAD.MOV.U32 R18, RZ, RZ, R109 ;  /* 0x000000ffff12b224 */ /* 0x001fc400078e006d */
[----:B------:R-:W-:Y:S01]  /*5950*/  IMAD R21, R36, 0x63, RZ ;  /* 0x0000006324157824 */ /* 0x000fe200078e02ff */
[----:B------:R-:W-:Y:S01]  /*5960*/  ISETP.GE.U32.AND P4, PT, R22, 0x7fffff0d, PT ;  /* 0x7fffff0d1600780c */ /* 0x000fe20003f86070 */
[----:B------:R-:W-:-:S05]  /*5970*/  VIADD R22, R12, 0xffffff84 ;  /* 0xffffff840c167836 */ /* 0x000fca0000000000 */
[----:B------:R-:W-:Y:S02]  /*5980*/  ISETP.GE.U32.AND P5, PT, R22, 0x7fffff05, PT ;  /* 0x7fffff051600780c */ /* 0x000fe40003fa6070 */
[----:B------:R-:W-:Y:S01]  /*5990*/  PRMT R22, RZ, 0x7610, R22 ;  /* 0x00007610ff167816 */ /* 0x000fe20000000016 */
[----:B----4-:R-:W-:Y:S04]  /*59a0*/  STL [R1+0xb8c], R4 ;  /* 0x000b8c0401007387 */ /* 0x010fe80000100800 */
[----:B------:R0:W-:Y:S04]  /*59b0*/  STL [R1+0x690], R19 ;  /* 0x0006901301007387 */ /* 0x0001e80000100800 */
[----:B------:R-:W-:Y:S04]  /*59c0*/  STL [R1+0x6cc], R109 ;  /* 0x0006cc6d01007387 */ /* 0x000fe80000100800 */
[----:B-1----:R-:W4:Y:S01]  /*59d0*/  LDL.LU R113, [R1+0xc00] ;  /* 0x000c000001717983 */ /* 0x002f220000300800 */
[----:B0-----:R-:W-:-:S03]  /*59e0*/  @!P3 IMAD.MOV.U32 R19, RZ, RZ, R20 ;  /* 0x000000ffff13b224 */ /* 0x001fc600078e0014 */
[----:B------:R0:W-:Y:S04]  /*59f0*/  STL [R1+0x6c8], R20 ;  /* 0x0006c81401007387 */ /* 0x0001e80000100800 */
[----:B------:R1:W3:Y:S04]  /*5a00*/  @!P3 LDG.E.U8 R148, desc[UR18][R18.64] ;  /* 0x000000121294b981 */ /* 0x0002e8000c1e1100 */
[----:B--2---:R2:W-:Y:S01]  /*5a10*/  STL [R1+0x370], R151 ;  /* 0x0003709701007387 */ /* 0x0045e20000100800 */
[----:B0-----:R-:W-:-:S03]  /*5a20*/  IMAD R20, R36, 0x6b, RZ ;  /* 0x0000006b24147824 */ /* 0x001fc600078e02ff */
[----:B------:R-:W4:Y:S01]  /*5a30*/  LDL.LU R109, [R1+0xbfc] ;  /* 0x000bfc00016d7983 */ /* 0x000f220000300800 */
[----:B-1----:R-:W-:Y:S01]  /*5a40*/  VIADD R18, R12, 0xfffffffb ;  /* 0xfffffffb0c127836 */ /* 0x002fe20000000000 */
[----:B--2---:R-:W-:-:S04]  /*5a50*/  IADD3 R151, P6, PT, R21, R2, RZ ;  /* 0x0000000215977210 */ /* 0x004fc80007fde0ff */
[----:B------:R-:W-:Y:S02]  /*5a60*/  ISETP.GE.U32.AND P3, PT, R18, 0x7fffff7c, PT ;  /* 0x7fffff7c1200780c */ /* 0x000fe40003f66070 */
[----:B------:R-:W-:Y:S01]  /*5a70*/  LEA.HI.X.SX32 R19, R21, R3, 0x1, P6 ;  /* 0x0000000315137211 */ /* 0x000fe200030f0eff */
[----:B------:R-:W-:-:S05]  /*5a80*/  @!P2 IMAD.MOV.U32 R18, RZ, RZ, R151 ;  /* 0x000000ffff12a224 */ /* 0x000fca00078e0097 */
[----:B------:R0:W2:Y:S04]  /*5a90*/  @!P2 LDG.E.U8 R22, desc[UR18][R18.64] ;  /* 0x000000121216a981 */ /* 0x0000a8000c1e1100 */
[----:B------:R-:W-:Y:S04]  /*5aa0*/  STL [R1+0x704], R151 ;  /* 0x0007049701007387 */ /* 0x000fe80000100800 */
[----:B------:R-:W-:Y:S01]  /*5ab0*/  STL [R1+0x700], R19 ;  /* 0x0007001301007387 */ /* 0x000fe20000100800 */
[----:B------:R-:W-:-:S03]  /*5ac0*/  PRMT R147, RZ, 0x7610, R147 ;  /* 0x00007610ff937816 */ /* 0x000fc60000000093 */
[----:B---3--:R1:W-:Y:S02]  /*5ad0*/  STL [R1+0x3a4], R148 ;  /* 0x0003a49401007387 */ /* 0x0083e40000100800 */
[----:B-1----:R-:W-:-:S04]  /*5ae0*/  IADD3 R148, P6, PT, R20, R2, RZ ;  /* 0x0000000214947210 */ /* 0x002fc80007fde0ff */
[----:B0-----:R-:W-:Y:S01]  /*5af0*/  LEA.HI.X.SX32 R18, R20, R3, 0x1, P6 ;  /* 0x0000000314127211 */ /* 0x001fe200030f0eff */
[----:B------:R-:W-:Y:S04]  /*5b00*/  STL [R1+0x73c], R148 ;  /* 0x00073c9401007387 */ /* 0x000fe80000100800 */
[----:B------:R-:W-:Y:S01]  /*5b10*/  @!P0 IMAD.MOV.U32 R19, RZ, RZ, R18 ;  /* 0x000000ffff138224 */ /* 0x000fe200078e0012 */
[----:B--2---:R-:W-:Y:S04]  /*5b20*/  STL [R1+0x33c], R22 ;  /* 0x00033c1601007387 */ /* 0x004fe80000100800 */
[----:B------:R0:W-:Y:S02]  /*5b30*/  STL [R1+0x738], R18 ;  /* 0x0007381201007387 */ /* 0x0001e40000100800 */
[----:B0-----:R-:W-:-:S05]  /*5b40*/  @!P0 IMAD.MOV.U32 R18, RZ, RZ, R148 ;  /* 0x000000ffff128224 */ /* 0x001fca00078e0094 */
[----:B------:R0:W2:Y:S01]  /*5b50*/  @!P0 LDG.E.U8 R147, desc[UR18][R18.64] ;  /* 0x0000001212938981 */ /* 0x0000a2000c1e1100 */
[----:B------:R-:W-:-:S05]  /*5b60*/  VIADD R21, R12, 0xfffffff3 ;  /* 0xfffffff30c157836 */ /* 0x000fca0000000000 */
[----:B------:R-:W-:Y:S01]  /*5b70*/  ISETP.GE.U32.AND P2, PT, R21, 0x7fffff74, PT ;  /* 0x7fffff741500780c */ /* 0x000fe20003f46070 */
[C---:B------:R-:W-:Y:S02]  /*5b80*/  IMAD R21, R36.reuse, 0x73, RZ ;  /* 0x0000007324157824 */ /* 0x040fe400078e02ff */
[----:B------:R-:W-:-:S03]  /*5b90*/  IMAD R20, R36, 0x7b, RZ ;  /* 0x0000007b24147824 */ /* 0x000fc600078e02ff */
[C---:B------:R-:W-:Y:S02]  /*5ba0*/  IADD3 R151, P6, PT, R21.reuse, R2, RZ ;  /* 0x0000000215977210 */ /* 0x040fe40007fde0ff */
[----:B------:R-:W-:Y:S02]  /*5bb0*/  PRMT R149, RZ, 0x7610, R149 ;  /* 0x00007610ff957816 */ /* 0x000fe40000000095 */
[----:B0-----:R-:W-:Y:S01]  /*5bc0*/  LEA.HI.X.SX32 R19, R21, R3, 0x1, P6 ;  /* 0x0000000315137211 */ /* 0x001fe200030f0eff */
[----:B------:R-:W-:Y:S01]  /*5bd0*/  STL [R1+0x774], R151 ;  /* 0x0007749701007387 */ /* 0x000fe20000100800 */
[----:B------:R-:W-:Y:S02]  /*5be0*/  @!P4 IMAD.MOV.U32 R18, RZ, RZ, R151 ;  /* 0x000000ffff12c224 */ /* 0x000fe400078e0097 */
[C---:B------:R-:W-:Y:S02]  /*5bf0*/  VIADD R21, R12.reuse, 0xffffffe3 ;  /* 0xffffffe30c157836 */ /* 0x040fe40000000000 */
[----:B------:R-:W-:Y:S01]  /*5c00*/  VIADD R22, R12, 0xffffffeb ;  /* 0xffffffeb0c167836 */ /* 0x000fe20000000000 */
[----:B------:R0:W3:Y:S01]  /*5c10*/  @!P4 LDG.E.U8 R149, desc[UR18][R18.64] ;  /* 0x000000121295c981 */ /* 0x0000e2000c1e1100 */
[----:B------:R-:W-:-:S02]  /*5c20*/  PRMT R145, RZ, 0x7610, R145 ;  /* 0x00007610ff917816 */ /* 0x000fc40000000091 */
[----:B------:R-:W-:Y:S02]  /*5c30*/  ISETP.GE.U32.AND P4, PT, R21, 0x7fffff64, PT ;  /* 0x7fffff641500780c */ /* 0x000fe40003f86070 */
[----:B------:R-:W-:Y:S01]  /*5c40*/  ISETP.GE.U32.AND P0, PT, R22, 0x7fffff6c, PT ;  /* 0x7fffff6c1600780c */ /* 0x000fe20003f06070 */
[----:B------:R-:W-:Y:S01]  /*5c50*/  IMAD.SHL.U32 R22, R36, 0x4, RZ ;  /* 0x0000000424167824 */ /* 0x000fe200078e00ff */
[----:B------:R-:W-:Y:S01]  /*5c60*/  PRMT R144, RZ, 0x7610, R144 ;  /* 0x00007610ff907816 */ /* 0x000fe20000000090 */
[----:B--2---:R1:W-:Y:S02]  /*5c70*/  STL [R1+0x32c], R147 ;  /* 0x00032c9301007387 */ /* 0x0043e40000100800 */
[----:B-1----:R-:W-:-:S04]  /*5c80*/  IADD3 R147, P6, PT, R20, R2, RZ ;  /* 0x0000000214937210 */ /* 0x002fc80007fde0ff */
[----:B------:R-:W-:Y:S01]  /*5c90*/  LEA.HI.X.SX32 R148, R20, R3, 0x1, P6 ;  /* 0x0000000314947211 */ /* 0x000fe200030f0eff */
[----:B------:R-:W-:-:S04]  /*5ca0*/  @!P5 IMAD.MOV.U32 R20, RZ, RZ, R147 ;  /* 0x000000ffff14d224 */ /* 0x000fc800078e0093 */
[----:B------:R-:W-:Y:S01]  /*5cb0*/  @!P5 IMAD.MOV.U32 R21, RZ, RZ, R148 ;  /* 0x000000ffff15d224 */ /* 0x000fe200078e0094 */
[----:B0-----:R-:W-:-:S04]  /*5cc0*/  IADD3 R18, P6, PT, R22, R2, RZ ;  /* 0x0000000216127210 */ /* 0x001fc80007fde0ff */
[----:B------:R0:W2:Y:S04]  /*5cd0*/  @!P5 LDG.E.U8 R145, desc[UR18][R20.64] ;  /* 0x000000121491d981 */ /* 0x0000a8000c1e1100 */
[----:B------:R1:W-:Y:S01]  /*5ce0*/  STL [R1+0x770], R19 ;  /* 0x0007701301007387 */ /* 0x0003e20000100800 */
[----:B0-----:R-:W-:Y:S02]  /*5cf0*/  VIADD R20, R12, 0xffffffdb ;  /* 0xffffffdb0c147836 */ /* 0x001fe40000000000 */
[----:B------:R-:W-:Y:S01]  /*5d00*/  IMAD R21, R36, 0xc, RZ ;  /* 0x0000000c24157824 */ /* 0x000fe200078e02ff */
[----:B-1----:R-:W-:Y:S02]  /*5d10*/  LEA.HI.X.SX32 R19, R22, R3, 0x1, P6 ;  /* 0x0000000316137211 */ /* 0x002fe400030f0eff */
[----:B------:R-:W-:-:S02]  /*5d20*/  ISETP.GE.U32.AND P5, PT, R20, 0x7fffff5c, PT ;  /* 0x7fffff5c1400780c */ /* 0x000fc40003fa6070 */
[C---:B------:R-:W-:Y:S01]  /*5d30*/  IADD3 R20, P6, PT, R21.reuse, R2, RZ ;  /* 0x0000000215147210 */ /* 0x040fe20007fde0ff */
[----:B------:R-:W2:Y:S03]  /*5d40*/  @!P3 LDG.E.U8 R23, desc[UR18][R18.64] ;  /* 0x000000121217b981 */ /* 0x000ea6000c1e1100 */
[----:B------:R-:W-:-:S05]  /*5d50*/  LEA.HI.X.SX32 R21, R21, R3, 0x1, P6 ;  /* 0x0000000315157211 */ /* 0x000fca00030f0eff */
[----:B------:R-:W4:Y:S01]  /*5d60*/  @!P2 LDG.E.U8 R144, desc[UR18][R20.64] ;  /* 0x000000121490a981 */ /* 0x000f22000c1e1100 */
[----:B------:R-:W-:-:S03]  /*5d70*/  VIADD R22, R12, 0xffffffd3 ;  /* 0xffffffd30c167836 */ /* 0x000fc60000000000 */
[----:B------:R-:W-:Y:S04]  /*5d80*/  STL [R1+0x7ac], R147 ;  /* 0x0007ac9301007387 */ /* 0x000fe80000100800 */
[----:B------:R-:W-:Y:S04]  /*5d90*/  STL [R1+0x7a8], R148 ;  /* 0x0007a89401007387 */ /* 0x000fe80000100800 */
[----:B---3--:R0:W-:Y:S01]  /*5da0*/  STL [R1+0x324], R149 ;  /* 0x0003249501007387 */ /* 0x0081e20000100800 */
[----:B------:R-:W-:Y:S01]  /*5db0*/  IMAD.MOV.U32 R151, RZ, RZ, R156 ;  /* 0x000000ffff977224 */ /* 0x000fe200078e009c */
[----:B------:R-:W-:-:S02]  /*5dc0*/  ISETP.GE.U32.AND P3, PT, R22, 0x7fffff54, PT ;  /* 0x7fffff541600780c */ /* 0x000fc40003f66070 */
[----:B------:R-:W-:Y:S01]  /*5dd0*/  STL [R1+0xa34], R18 ;  /* 0x000a341201007387 */ /* 0x000fe20000100800 */
[----:B0-----:R-:W-:Y:S02]  /*5de0*/  IMAD.MOV.U32 R149, RZ, RZ, R150 ;  /* 0x000000ffff957224 */ /* 0x001fe400078e0096 */
[C---:B------:R-:W-:Y:S01]  /*5df0*/  IMAD R150, R36.reuse, 0x14, RZ ;  /* 0x0000001424967824 */ /* 0x040fe200078e02ff */
[----:B------:R-:W-:Y:S01]  /*5e00*/  STL [R1+0xa30], R19 ;  /* 0x000a301301007387 */ /* 0x000fe20000100800 */
[----:B------:R-:W-:-:S03]  /*5e10*/  IMAD R22, R36, 0x1c, RZ ;  /* 0x0000001c24167824 */ /* 0x000fc600078e02ff */
[----:B------:R-:W-:-:S04]  /*5e20*/  IADD3 R156, P6, PT, R150, R2, RZ ;  /* 0x00000002969c7210 */ /* 0x000fc80007fde0ff */
[----:B------:R-:W-:Y:S01]  /*5e30*/  LEA.HI.X.SX32 R150, R150, R3, 0x1, P6 ;  /* 0x0000000396967211 */ /* 0x000fe200030f0eff */
[----:B------:R-:W-:Y:S01]  /*5e40*/  IMAD.MOV.U32 R148, RZ, RZ, R108 ;  /* 0x000000ffff947224 */ /* 0x000fe200078e006c */
[----:B------:R-:W-:Y:S02]  /*5e50*/  PRMT R29, RZ, 0x7610, R29 ;  /* 0x00007610ff1d7816 */ /* 0x000fe4000000001d */
[----:B------:R-:W-:Y:S01]  /*5e60*/  PRMT R143, RZ, 0x7610, R143 ;  /* 0x00007610ff8f7816 */ /* 0x000fe2000000008f */
[----:B--2---:R0:W-:Y:S04]  /*5e70*/  STL [R1+0x2f8], R23 ;  /* 0x0002f81701007387 */ /* 0x0041e80000100800 */
[----:B------:R-:W-:Y:S04]  /*5e80*/  STL [R1+0x300], R145 ;  /* 0x0003009101007387 */ /* 0x000fe80000100800 */
[----:B------:R-:W-:Y:S04]  /*5e90*/  STL [R1+0xa3c], R20 ;  /* 0x000a3c1401007387 */ /* 0x000fe80000100800 */
[----:B------:R-:W-:Y:S01]  /*5ea0*/  STL [R1+0xa38], R21 ;  /* 0x000a381501007387 */ /* 0x000fe20000100800 */
[----:B0-----:R-:W-:-:S03]  /*5eb0*/  VIADD R23, R12, 0xffffffcb ;  /* 0xffffffcb0c177836 */ /* 0x001fc60000000000 */
[----:B----4-:R0:W-:Y:S02]  /*5ec0*/  STL [R1+0x2ec], R144 ;  /* 0x0002ec9001007387 */ /* 0x0101e40000100800 */
[----:B------:R-:W-:Y:S01]  /*5ed0*/  ISETP.GE.U32.AND P2, PT, R23, 0x7fffff4c, PT ;  /* 0x7fffff4c1700780c */ /* 0x000fe20003f46070 */
[----:B------:R-:W-:Y:S01]  /*5ee0*/  @!P0 IMAD.MOV.U32 R23, RZ, RZ, R150 ;  /* 0x000000ffff178224 */ /* 0x000fe200078e0096 */
[----:B0-----:R-:W-:-:S04]  /*5ef0*/  IADD3 R144, P6, PT, R22, R2, RZ ;  /* 0x0000000216907210 */ /* 0x001fc80007fde0ff */
[----:B------:R-:W-:Y:S01]  /*5f00*/  LEA.HI.X.SX32 R108, R22, R3, 0x1, P6 ;  /* 0x00000003166c7211 */ /* 0x000fe200030f0eff */
[----:B------:R-:W-:Y:S01]  /*5f10*/  STL [R1+0xac], R144 ;  /* 0x0000ac9001007387 */ /* 0x000fe20000100800 */
[----:B------:R-:W-:-:S03]  /*5f20*/  @!P0 IMAD.MOV.U32 R22, RZ, RZ, R156 ;  /* 0x000000ffff168224 */ /* 0x000fc600078e009c */
[----:B------:R0:W-:Y:S04]  /*5f30*/  STL [R1+0xa44], R156 ;  /* 0x000a449c01007387 */ /* 0x0001e80000100800 */
[----:B------:R1:W2:Y:S01]  /*5f40*/  @!P0 LDG.E.U8 R29, desc[UR18][R22.64] ;  /* 0x00000012161d8981 */ /* 0x0002a2000c1e1100 */
[----:B0-----:R-:W-:Y:S02]  /*5f50*/  IMAD.MOV.U32 R156, RZ, RZ, R108 ;  /* 0x000000ffff9c7224 */ /* 0x001fe400078e006c */
[----:B-1----:R-:W-:Y:S02]  /*5f60*/  @!P4 IMAD.MOV.U32 R22, RZ, RZ, R144 ;  /* 0x000000ffff16c224 */ /* 0x002fe400078e0090 */
[----:B------:R-:W-:-:S05]  /*5f70*/  @!P4 IMAD.MOV.U32 R23, RZ, RZ, R156 ;  /* 0x000000ffff17c224 */ /* 0x000fca00078e009c */
[----:B------:R0:W3:Y:S01]  /*5f80*/  @!P4 LDG.E.U8 R143, desc[UR18][R22.64] ;  /* 0x00000012168fc981 */ /* 0x0000e2000c1e1100 */
[----:B------:R-:W-:Y:S02]  /*5f90*/  IMAD.MOV.U32 R147, RZ, RZ, R25 ;  /* 0x000000ffff937224 */ /* 0x000fe400078e0019 */
[----:B------:R-:W-:Y:S01]  /*5fa0*/  IMAD R25, R36, 0x24, RZ ;  /* 0x0000002424197824 */ /* 0x000fe200078e02ff */
[----:B------:R1:W-:Y:S01]  /*5fb0*/  STL [R1+0xa8], R108 ;  /* 0x0000a86c01007387 */ /* 0x0003e20000100800 */
[----:B------:R-:W-:Y:S02]  /*5fc0*/  IMAD.MOV.U32 R145, RZ, RZ, R24 ;  /* 0x000000ffff917224 */ /* 0x000fe400078e0018 */
[C---:B------:R-:W-:Y:S01]  /*5fd0*/  VIADD R24, R12.reuse, 0xffffffc3 ;  /* 0xffffffc30c187836 */ /* 0x040fe20000000000 */
[----:B-1----:R-:W4:Y:S04]  /*5fe0*/  LDL.LU R108, [R1+0xbf8] ;  /* 0x000bf800016c7983 */ /* 0x002f280000300800 */
[----:B------:R1:W-:Y:S01]  /*5ff0*/  STL [R1+0xa40], R150 ;  /* 0x000a409601007387 */ /* 0x0003e20000100800 */
[----:B0-----:R-:W-:Y:S01]  /*6000*/  VIADD R22, R12, 0xffffffbb ;  /* 0xffffffbb0c167836 */ /* 0x001fe20000000000 */
[----:B------:R-:W-:Y:S01]  /*6010*/  ISETP.GE.U32.AND P0, PT, R24, 0x7fffff44, PT ;  /* 0x7fffff441800780c */ /* 0x000fe20003f06070 */
[----:B------:R-:W-:Y:S01]  /*6020*/  IMAD R24, R36, 0x2c, RZ ;  /* 0x0000002c24187824 */ /* 0x000fe200078e02ff */
[----:B-1----:R-:W-:-:S04]  /*6030*/  IADD3 R150, P6, PT, R25, R2, RZ ;  /* 0x0000000219967210 */ /* 0x002fc80007fde0ff */
[----:B------:R-:W-:Y:S02]  /*6040*/  LEA.HI.X.SX32 R23, R25, R3, 0x1, P6 ;  /* 0x0000000319177211 */ /* 0x000fe400030f0eff */
[----:B------:R-:W-:Y:S02]  /*6050*/  PRMT R146, RZ, 0x7610, R146 ;  /* 0x00007610ff927816 */ /* 0x000fe40000000092 */
[----:B------:R-:W-:Y:S01]  /*6060*/  ISETP.GE.U32.AND P4, PT, R22, 0x7fffff3c, PT ;  /* 0x7fffff3c1600780c */ /* 0x000fe20003f86070 */
[----:B------:R-:W-:-:S05]  /*6070*/  @!P5 IMAD.MOV.U32 R22, RZ, RZ, R150 ;  /* 0x000000ffff16d224 */ /* 0x000fca00078e0096 */
[----:B------:R0:W4:Y:S01]  /*6080*/  @!P5 LDG.E.U8 R146, desc[UR18][R22.64] ;  /* 0x000000121692d981 */ /* 0x000122000c1e1100 */
[----:B------:R-:W-:-:S03]  /*6090*/  PRMT R142, RZ, 0x7610, R142 ;  /* 0x00007610ff8e7816 */ /* 0x000fc6000000008e */
[----:B--2---:R1:W-:Y:S04]  /*60a0*/  STL [R1+0x2c0], R29 ;  /* 0x0002c01d01007387 */ /* 0x0043e80000100800 */
[----:B-1----:R-:W2:Y:S04]  /*60b0*/  LDL.LU R29, [R1+0xbf4] ;  /* 0x000bf400011d7983 */ /* 0x002ea80000300800 */
[----:B------:R-:W-:Y:S04]  /*60c0*/  STL [R1+0xec], R150 ;  /* 0x0000ec9601007387 */ /* 0x000fe80000100800 */
[----:B------:R-:W-:Y:S04]  /*60d0*/  STL [R1+0xe8], R23 ;  /* 0x0000e81701007387 */ /* 0x000fe80000100800 */
[----:B---3--:R1:W-:Y:S02]  /*60e0*/  STL [R1+0x2bc], R143 ;  /* 0x0002bc8f01007387 */ /* 0x0083e40000100800 */
[----:B-1----:R-:W-:-:S04]  /*60f0*/  IADD3 R143, P6, PT, R24, R2, RZ ;  /* 0x00000002188f7210 */ /* 0x002fc80007fde0ff */
[----:B0-----:R-:W-:Y:S01]  /*6100*/  LEA.HI.X.SX32 R22, R24, R3, 0x1, P6 ;  /* 0x0000000318167211 */ /* 0x001fe200030f0eff */
[----:B------:R-:W-:Y:S04]  /*6110*/  STL [R1+0x55c], R143 ;  /* 0x00055c8f01007387 */ /* 0x000fe80000100800 */
[----:B------:R0:W-:Y:S01]  /*6120*/  STL [R1+0x558], R22 ;  /* 0x0005581601007387 */ /* 0x0001e20000100800 */
[----:B------:R-:W-:Y:S02]  /*6130*/  @!P3 IMAD.MOV.U32 R23, RZ, RZ, R22 ;  /* 0x000000ffff17b224 */ /* 0x000fe400078e0016 */
[----:B0-----:R-:W-:-:S05]  /*6140*/  @!P3 IMAD.MOV.U32 R22, RZ, RZ, R143 ;  /* 0x000000ffff16b224 */ /* 0x001fca00078e008f */
[----:B------:R0:W3:Y:S01]  /*6150*/  @!P3 LDG.E.U8 R142, desc[UR18][R22.64] ;  /* 0x00000012168eb981 */ /* 0x0000e2000c1e1100 */
[----:B------:R-:W-:-:S05]  /*6160*/  VIADD R25, R12, 0xffffffb3 ;  /* 0xffffffb30c197836 */ /* 0x000fca0000000000 */
[----:B------:R-:W-:Y:S01]  /*6170*/  ISETP.GE.U32.AND P5, PT, R25, 0x7fffff34, PT ;  /* 0x7fffff341900780c */ /* 0x000fe20003fa6070 */
[----:B------:R-:W-:Y:S01]  /*6180*/  IMAD R25, R36, 0x34, RZ ;  /* 0x0000003424197824 */ /* 0x000fe200078e02ff */
[----:B----4-:R1:W-:Y:S01]  /*6190*/  STL [R1+0x2b8], R146 ;  /* 0x0002b89201007387 */ /* 0x0103e20000100800 */
[----:B------:R-:W-:-:S03]  /*61a0*/  PRMT R141, RZ, 0x7610, R141 ;  /* 0x00007610ff8d7816 */ /* 0x000fc6000000008d */
[----:B-1----:R-:W-:-:S04]  /*61b0*/  IADD3 R146, P6, PT, R25, R2, RZ ;  /* 0x0000000219927210 */ /* 0x002fc80007fde0ff */
[----:B0-----:R-:W-:Y:S01]  /*61c0*/  LEA.HI.X.SX32 R22, R25, R3, 0x1, P6 ;  /* 0x0000000319167211 */ /* 0x001fe200030f0eff */
[----:B------:R-:W-:Y:S04]  /*61d0*/  STL [R1+0x59c], R146 ;  /* 0x00059c9201007387 */ /* 0x000fe80000100800 */
[----:B------:R-:W-:Y:S01]  /*61e0*/  @!P2 IMAD.MOV.U32 R23, RZ, RZ, R22 ;  /* 0x000000ffff17a224 */ /* 0x000fe200078e0016 */
[----:B---3--:R-:W-:Y:S04]  /*61f0*/  STL [R1+0x2b4], R142 ;  /* 0x0002b48e01007387 */ /* 0x008fe80000100800 */
[----:B------:R0:W-:Y:S02]  /*6200*/  STL [R1+0x598], R22 ;  /* 0x0005981601007387 */ /* 0x0001e40000100800 */
[----:B0-----:R-:W-:-:S05]  /*6210*/  @!P2 IMAD.MOV.U32 R22, RZ, RZ, R146 ;  /* 0x000000ffff16a224 */ /* 0x001fca00078e0092 */
[----:B------:R0:W3:Y:S01]  /*6220*/  @!P2 LDG.E.U8 R141, desc[UR18][R22.64] ;  /* 0x00000012168da981 */ /* 0x0000e2000c1e1100 */
[----:B------:R-:W-:-:S05]  /*6230*/  IMAD R24, R36, 0x3c, RZ ;  /* 0x0000003c24187824 */ /* 0x000fca00078e02ff */
[----:B------:R-:W-:Y:S01]  /*6240*/  IADD3 R142, P6, PT, R24, R2, RZ ;  /* 0x00000002188e7210 */ /* 0x000fe20007fde0ff */
[----:B------:R-:W-:-:S03]  /*6250*/  IMAD.MOV.U32 R144, RZ, RZ, R161 ;  /* 0x000000ffff907224 */ /* 0x000fc600078e00a1 */
[----:B------:R-:W-:Y:S01]  /*6260*/  LEA.HI.X.SX32 R143, R24, R3, 0x1, P6 ;  /* 0x00000003188f7211 */ /* 0x000fe200030f0eff */
[----:B------:R-:W-:Y:S01]  /*6270*/  IMAD.MOV.U32 R161, RZ, RZ, R26 ;  /* 0x000000ffffa17224 */ /* 0x000fe200078e001a */
[----:B------:R-:W-:Y:S01]  /*6280*/  PRMT R140, RZ, 0x7610, R140 ;  /* 0x00007610ff8c7816 */ /* 0x000fe2000000008c */
[----:B------:R-:W-:Y:S02]  /*6290*/  VIADD R26, R12, 0xffffffab ;  /* 0xffffffab0c1a7836 */ /* 0x000fe40000000000 */
[----:B0-----:R-:W-:Y:S02]  /*62a0*/  @!P0 IMAD.MOV.U32 R22, RZ, RZ, R142 ;  /* 0x000000ffff168224 */ /* 0x001fe400078e008e */
[----:B------:R-:W-:Y:S02]  /*62b0*/  @!P0 IMAD.MOV.U32 R23, RZ, RZ, R143 ;  /* 0x000000ffff178224 */ /* 0x000fe400078e008f */
[----:B------:R-:W-:Y:S01]  /*62c0*/  IMAD R25, R36, 0x44, RZ ;  /* 0x0000004424197824 */ /* 0x000fe200078e02ff */
[----:B------:R-:W-:Y:S01]  /*62d0*/  ISETP.GE.U32.AND P3, PT, R26, 0x7fffff2c, PT ;  /* 0x7fffff2c1a00780c */ /* 0x000fe20003f66070 */
[----:B------:R-:W-:Y:S01]  /*62e0*/  STL [R1+0x5dc], R142 ;  /* 0x0005dc8e01007387 */ /* 0x000fe20000100800 */
[----:B------:R-:W-:-:S03]  /*62f0*/  VIADD R26, R12, 0xffffffa3 ;  /* 0xffffffa30c1a7836 */ /* 0x000fc60000000000 */
[----:B------:R-:W-:Y:S04]  /*6300*/  STL [R1+0x5d8], R143 ;  /* 0x0005d88f01007387 */ /* 0x000fe80000100800 */
[----:B------:R0:W4:Y:S01]  /*6310*/  @!P0 LDG.E.U8 R140, desc[UR18][R22.64] ;  /* 0x00000012168c8981 */ /* 0x000122000c1e1100 */
[----:B------:R-:W-:Y:S02]  /*6320*/  ISETP.GE.U32.AND P2, PT, R26, 0x7fffff24, PT ;  /* 0x7fffff241a00780c */ /* 0x000fe40003f46070 */
[----:B------:R-:W-:Y:S01]  /*6330*/  PRMT R26, RZ, 0x7610, R26 ;  /* 0x00007610ff1a7816 */ /* 0x000fe2000000001a */
[----:B0-----:R-:W-:-:S05]  /*6340*/  VIADD R22, R12, 0xffffff9b ;  /* 0xffffff9b0c167836 */ /* 0x001fca0000000000 */
[----:B------:R-:W-:Y:S01]  /*6350*/  ISETP.GE.U32.AND P0, PT, R22, 0x7fffff1c, PT ;  /* 0x7fffff1c1600780c */ /* 0x000fe20003f06070 */
[----:B---3--:R0:W-:Y:S02]  /*6360*/  STL [R1+0x2b0], R141 ;  /* 0x0002b08d01007387 */ /* 0x0081e40000100800 */
[----:B0-----:R-:W-:-:S04]  /*6370*/  IADD3 R141, P6, PT, R25, R2, RZ ;  /* 0x00000002198d7210 */ /* 0x001fc80007fde0ff */
[----:B------:R-:W-:Y:S01]  /*6380*/  LEA.HI.X.SX32 R23, R25, R3, 0x1, P6 ;  /* 0x0000000319177211 */ /* 0x000fe200030f0eff */
[----:B------:R-:W-:-:S05]  /*6390*/  @!P4 IMAD.MOV.U32 R22, RZ, RZ, R141 ;  /* 0x000000ffff16c224 */ /* 0x000fca00078e008d */
[----:B------:R0:W3:Y:S01]  /*63a0*/  @!P4 LDG.E.U8 R26, desc[UR18][R22.64] ;  /* 0x00000012161ac981 */ /* 0x0000e2000c1e1100 */
[----:B------:R-:W-:-:S03]  /*63b0*/  IMAD R24, R36, 0x4c, RZ ;  /* 0x0000004c24187824 */ /* 0x000fc600078e02ff */
[----:B------:R-:W-:Y:S04]  /*63c0*/  STL [R1+0x61c], R141 ;  /* 0x00061c8d01007387 */ /* 0x000fe80000100800 */
[----:B------:R-:W-:Y:S04]  /*63d0*/  STL [R1+0x618], R23 ;  /* 0x0006181701007387 */ /* 0x000fe80000100800 */
[----:B----4-:R1:W-:Y:S01]  /*63e0*/  STL [R1+0x2ac], R140 ;  /* 0x0002ac8c01007387 */ /* 0x0103e20000100800 */
[----:B------:R-:W-:Y:S02]  /*63f0*/  PRMT R139, RZ, 0x7610, R139 ;  /* 0x00007610ff8b7816 */ /* 0x000fe4000000008b */
        /* <DEDUP_REMOVED lines=8> */
[----:B------:R-:W-:-:S05]  /*6480*/  VIADD R25, R12, 0xffffff93 ;  /* 0xffffff930c197836 */ /* 0x000fca0000000000 */
[----:B------:R-:W-:Y:S01]  /*6490*/  ISETP.GE.U32.AND P4, PT, R25, 0x7fffff14, PT ;  /* 0x7fffff141900780c */ /* 0x000fe20003f86070 */
[----:B------:R-:W-:-:S05]  /*64a0*/  IMAD R25, R36, 0x54, RZ ;  /* 0x0000005424197824 */ /* 0x000fca00078e02ff */
[----:B------:R-:W-:Y:S01]  /*64b0*/  IADD3 R141, P6, PT, R25, R2, RZ ;  /* 0x00000002198d7210 */ /* 0x000fe20007fde0ff */
[----:B------:R-:W-:-:S03]  /*64c0*/  IMAD R24, R36, 0x5c, RZ ;  /* 0x0000005c24187824 */ /* 0x000fc600078e02ff */
[----:B------:R-:W-:Y:S01]  /*64d0*/  LEA.HI.X.SX32 R142, R25, R3, 0x1, P6 ;  /* 0x00000003198e7211 */ /* 0x000fe200030f0eff */
[----:B------:R-:W-:Y:S01]  /*64e0*/  STL [R1+0x69c], R141 ;  /* 0x00069c8d01007387 */ /* 0x000fe20000100800 */
[----:B------:R-:W-:Y:S01]  /*64f0*/  PRMT R137, RZ, 0x7610, R137 ;  /* 0x00007610ff897816 */ /* 0x000fe20000000089 */
[----:B0-----:R-:W-:Y:S02]  /*6500*/  @!P3 IMAD.MOV.U32 R22, RZ, RZ, R141 ;  /* 0x000000ffff16b224 */ /* 0x001fe400078e008d */
[----:B------:R-:W-:-:S05]  /*6510*/  @!P3 IMAD.MOV.U32 R23, RZ, RZ, R142 ;  /* 0x000000ffff17b224 */ /* 0x000fca00078e008e */
[----:B------:R0:W4:Y:S01]  /*6520*/  @!P3 LDG.E.U8 R137, desc[UR18][R22.64] ;  /* 0x000000121689b981 */ /* 0x000122000c1e1100 */
[----:B------:R-:W-:-:S03]  /*6530*/  PRMT R138, RZ, 0x7610, R138 ;  /* 0x00007610ff8a7816 */ /* 0x000fc6000000008a */
[----:B---3--:R1:W-:Y:S02]  /*6540*/  STL [R1+0x27c], R139 ;  /* 0x00027c8b01007387 */ /* 0x0083e40000100800 */
[----:B-1----:R-:W-:-:S04]  /*6550*/  IADD3 R139, P6, PT, R24, R2, RZ ;  /* 0x00000002188b7210 */ /* 0x002fc80007fde0ff */
[----:B------:R-:W-:Y:S01]  /*6560*/  LEA.HI.X.SX32 R140, R24, R3, 0x1, P6 ;  /* 0x00000003188c7211 */ /* 0x000fe200030f0eff */
[----:B0-----:R-:W-:-:S04]  /*6570*/  @!P2 IMAD.MOV.U32 R22, RZ, RZ, R139 ;  /* 0x000000ffff16a224 */ /* 0x001fc800078e008b */
[----:B------:R-:W-:-:S05]  /*6580*/  @!P2 IMAD.MOV.U32 R23, RZ, RZ, R140 ;  /* 0x000000ffff17a224 */ /* 0x000fca00078e008c */
[----:B------:R0:W3:Y:S01]  /*6590*/  @!P2 LDG.E.U8 R138, desc[UR18][R22.64] ;  /* 0x00000012168aa981 */ /* 0x0000e2000c1e1100 */
[----:B------:R-:W-:-:S03]  /*65a0*/  IMAD R25, R36, 0x64, RZ ;  /* 0x0000006424197824 */ /* 0x000fc600078e02ff */
[----:B------:R-:W-:Y:S04]  /*65b0*/  STL [R1+0x698], R142 ;  /* 0x0006988e01007387 */ /* 0x000fe80000100800 */
[----:B------:R-:W-:Y:S01]  /*65c0*/  STL [R1+0x6d4], R139 ;  /* 0x0006d48b01007387 */ /* 0x000fe20000100800 */
[----:B------:R-:W-:-:S03]  /*65d0*/  VIADD R26, R12, 0xffffff8b ;  /* 0xffffff8b0c1a7836 */ /* 0x000fc60000000000 */
[----:B------:R-:W-:Y:S04]  /*65e0*/  STL [R1+0x6d0], R140 ;  /* 0x0006d08c01007387 */ /* 0x000fe80000100800 */
[----:B----4-:R1:W-:Y:S01]  /*65f0*/  STL [R1+0x278], R137 ;  /* 0x0002788901007387 */ /* 0x0103e20000100800 */
[----:B------:R-:W-:Y:S01]  /*6600*/  ISETP.GE.U32.AND P5, PT, R26, 0x7fffff0c, PT ;  /* 0x7fffff0c1a00780c */ /* 0x000fe20003fa6070 */
[----:B------:R-:W-:Y:S01]  /*6610*/  IMAD R24, R36, 0x6c, RZ ;  /* 0x0000006c24187824 */ /* 0x000fe200078e02ff */
[----:B-1----:R-:W-:Y:S01]  /*6620*/  IADD3 R137, P6, PT, R25, R2, RZ ;  /* 0x0000000219897210 */ /* 0x002fe20007fde0ff */
[----:B------:R-:W-:-:S03]  /*6630*/  VIADD R26, R12, 0xffffff83 ;  /* 0xffffff830c1a7836 */ /* 0x000fc60000000000 */
[----:B0-----:R-:W-:Y:S01]  /*6640*/  LEA.HI.X.SX32 R23, R25, R3, 0x1, P6 ;  /* 0x0000000319177211 */ /* 0x001fe200030f0eff */
[----:B------:R-:W-:Y:S01]  /*6650*/  STL [R1+0x70c], R137 ;  /* 0x00070c8901007387 */ /* 0x000fe20000100800 */
[----:B------:R-:W-:-:S03]  /*6660*/  VIADD R22, R12, 0xfffffffa ;  /* 0xfffffffa0c167836 */ /* 0x000fc60000000000 */
[----:B------:R-:W-:Y:S01]  /*6670*/  STL [R1+0x708], R23 ;  /* 0x0007081701007387 */ /* 0x000fe20000100800 */
[----:B------:R-:W-:Y:S02]  /*6680*/  ISETP.GE.U32.AND P3, PT, R26, 0x7fffff04, PT ;  /* 0x7fffff041a00780c */ /* 0x000fe40003f66070 */
[----:B------:R-:W-:Y:S02]  /*6690*/  PRMT R26, RZ, 0x7610, R26 ;  /* 0x00007610ff1a7816 */ /* 0x000fe4000000001a */
[----:B------:R-:W-:Y:S01]  /*66a0*/  ISETP.GE.U32.AND P2, PT, R22, 0x7fffff7b, PT ;  /* 0x7fffff7b1600780c */ /* 0x000fe20003f46070 */
[----:B------:R-:W-:Y:S01]  /*66b0*/  @!P0 IMAD.MOV.U32 R22, RZ, RZ, R137 ;  /* 0x000000ffff168224 */ /* 0x000fe200078e0089 */
[----:B------:R-:W-:-:S04]  /*66c0*/  PRMT R135, RZ, 0x7610, R135 ;  /* 0x00007610ff877816 */ /* 0x000fc80000000087 */
[----:B------:R0:W4:Y:S04]  /*66d0*/  @!P0 LDG.E.U8 R26, desc[UR18][R22.64] ;  /* 0x00000012161a8981 */ /* 0x000128000c1e1100 */
        /* <DEDUP_REMOVED lines=8> */
[C---:B------:R-:W-:Y:S02]  /*6760*/  IMAD R25, R36.reuse, 0x74, RZ ;  /* 0x0000007424197824 */ /* 0x040fe400078e02ff */
[----:B------:R-:W-:-:S03]  /*6770*/  IMAD R24, R36, 0x7c, RZ ;  /* 0x0000007c24187824 */ /* 0x000fc600078e02ff */
[CC--:B------:R-:W-:Y:S01]  /*6780*/  IADD3 R137, P6, PT, R25.reuse, R2.reuse, RZ ;  /* 0x0000000219897210 */ /* 0x0c0fe20007fde0ff */
[----:B------:R-:W-:Y:S02]  /*6790*/  IMAD.MOV.U32 R143, RZ, RZ, R154 ;  /* 0x000000ffff8f7224 */ /* 0x000fe400078e009a */
[----:B------:R-:W-:Y:S01]  /*67a0*/  IMAD.MOV.U32 R154, RZ, RZ, R159 ;  /* 0x000000ffff9a7224 */ /* 0x000fe200078e009f */
[----:B0-----:R-:W-:Y:S01]  /*67b0*/  LEA.HI.X.SX32 R22, R25, R3, 0x1, P6 ;  /* 0x0000000319167211 */ /* 0x001fe200030f0eff */
[----:B------:R-:W-:Y:S01]  /*67c0*/  IMAD.MOV.U32 R159, RZ, RZ, R111 ;  /* 0x000000ffff9f7224 */ /* 0x000fe200078e006f */
[----:B------:R-:W-:Y:S01]  /*67d0*/  STL [R1+0x744], R138 ;  /* 0x0007448a01007387 */ /* 0x000fe20000100800 */
[----:B------:R-:W-:-:S03]  /*67e0*/  IADD3 R111, P6, PT, R24, R2, RZ ;  /* 0x00000002186f7210 */ /* 0x000fc60007fde0ff */
[----:B----4-:R-:W-:Y:S01]  /*67f0*/  STL [R1+0x270], R26 ;  /* 0x0002701a01007387 */ /* 0x010fe20000100800 */
[----:B------:R-:W-:Y:S01]  /*6800*/  PRMT R136, RZ, 0x7610, R136 ;  /* 0x00007610ff887816 */ /* 0x000fe20000000088 */
[----:B------:R-:W-:Y:S02]  /*6810*/  @!P5 IMAD.MOV.U32 R23, RZ, RZ, R22 ;  /* 0x000000ffff17d224 */ /* 0x000fe400078e0016 */
[----:B------:R-:W-:Y:S01]  /*6820*/  STL [R1+0x740], R139 ;  /* 0x0007408b01007387 */ /* 0x000fe20000100800 */
[----:B------:R-:W-:-:S03]  /*6830*/  VIADD R25, R12, 0xffffffe2 ;  /* 0xffffffe20c197836 */ /* 0x000fc60000000000 */
[----:B------:R-:W-:Y:S04]  /*6840*/  STL [R1+0x77c], R137 ;  /* 0x00077c8901007387 */ /* 0x000fe80000100800 */
[----:B------:R0:W-:Y:S04]  /*6850*/  STL [R1+0x778], R22 ;  /* 0x0007781601007387 */ /* 0x0001e80000100800 */
[----:B------:R-:W-:Y:S01]  /*6860*/  STL [R1+0x7b4], R111 ;  /* 0x0007b46f01007387 */ /* 0x000fe20000100800 */
[----:B0-----:R-:W-:-:S05]  /*6870*/  @!P5 IMAD.MOV.U32 R22, RZ, RZ, R137 ;  /* 0x000000ffff16d224 */ /* 0x001fca00078e0089 */
[----:B------:R-:W4:Y:S01]  /*6880*/  @!P5 LDG.E.U8 R136, desc[UR18][R22.64] ;  /* 0x000000121688d981 */ /* 0x000f22000c1e1100 */
[----:B------:R-:W-:-:S03]  /*6890*/  ISETP.GE.U32.AND P5, PT, R25, 0x7fffff63, PT ;  /* 0x7fffff631900780c */ /* 0x000fc60003fa6070 */
[----:B---3--:R0:W-:Y:S02]  /*68a0*/  STL [R1+0x26c], R135 ;  /* 0x00026c8701007387 */ /* 0x0081e40000100800 */
[----:B0-----:R-:W-:Y:S01]  /*68b0*/  LEA.HI.X.SX32 R135, R24, R3, 0x1, P6 ;  /* 0x0000000318877211 */ /* 0x001fe200030f0eff */
[----:B------:R-:W-:-:S04]  /*68c0*/  @!P3 IMAD.MOV.U32 R24, RZ, RZ, R111 ;  /* 0x000000ffff18b224 */ /* 0x000fc800078e006f */
[----:B------:R-:W-:-:S05]  /*68d0*/  @!P3 IMAD.MOV.U32 R25, RZ, RZ, R135 ;  /* 0x000000ffff19b224 */ /* 0x000fca00078e0087 */
[----:B------:R0:W3:Y:S01]  /*68e0*/  @!P3 LDG.E.U8 R110, desc[UR18][R24.64] ;  /* 0x00000012186eb981 */ /* 0x0000e2000c1e1100 */
[----:B------:R-:W-:-:S05]  /*68f0*/  VIADD R26, R12, 0xffffffea ;  /* 0xffffffea0c1a7836 */ /* 0x000fca0000000000 */
[----:B------:R-:W-:Y:S01]  /*6900*/  ISETP.GE.U32.AND P4, PT, R26, 0x7fffff6b, PT ;  /* 0x7fffff6b1a00780c */ /* 0x000fe20003f86070 */
[----:B------:R-:W-:Y:S01]  /*6910*/  IMAD R26, R36, 0x5, RZ ;  /* 0x00000005241a7824 */ /* 0x000fe200078e02ff */
[----:B------:R-:W-:Y:S01]  /*6920*/  STL [R1+0x7b0], R135 ;  /* 0x0007b08701007387 */ /* 0x000fe20000100800 */
[----:B0-----:R-:W-:-:S03]  /*6930*/  VIADD R24, R12, 0xffffffda ;  /* 0xffffffda0c187836 */ /* 0x001fc60000000000 */
[C---:B------:R-:W-:Y:S02]  /*6940*/  IADD3 R22, P6, PT, R26.reuse, R2, RZ ;  /* 0x000000021a167210 */ /* 0x040fe40007fde0ff */
[----:B------:R-:W-:Y:S02]  /*6950*/  PRMT R134, RZ, 0x7610, R134 ;  /* 0x00007610ff867816 */ /* 0x000fe40000000086 */
[----:B------:R-:W-:Y:S02]  /*6960*/  LEA.HI.X.SX32 R23, R26, R3, 0x1, P6 ;  /* 0x000000031a177211 */ /* 0x000fe400030f0eff */
[----:B------:R-:W-:Y:S01]  /*6970*/  ISETP.GE.U32.AND P3, PT, R24, 0x7fffff5b, PT ;  /* 0x7fffff5b1800780c */ /* 0x000fe20003f66070 */
[----:B------:R-:W-:Y:S01]  /*6980*/  VIADD R24, R12, 0xffffffd2 ;  /* 0xffffffd20c187836 */ /* 0x000fe20000000000 */
[----:B------:R-:W-:Y:S01]  /*6990*/  PRMT R133, RZ, 0x7610, R133 ;  /* 0x00007610ff857816 */ /* 0x000fe20000000085 */
[----:B------:R-:W2:Y:S03]  /*69a0*/  @!P2 LDG.E.U8 R134, desc[UR18][R22.64] ;  /* 0x000000121686a981 */ /* 0x000ea6000c1e1100 */
[----:B------:R-:W-:Y:S01]  /*69b0*/  ISETP.GE.U32.AND P2, PT, R24, 0x7fffff53, PT ;  /* 0x7fffff531800780c */ /* 0x000fe20003f46070 */
[----:B---3--:R0:W-:Y:S02]  /*69c0*/  STL [R1+0x244], R110 ;  /* 0x0002446e01007387 */ /* 0x0081e40000100800 */
[----:B0-----:R-:W-:-:S05]  /*69d0*/  IMAD R110, R36, 0xd, RZ ;  /* 0x0000000d246e7824 */ /* 0x001fca00078e02ff */
[----:B------:R-:W-:-:S04]  /*69e0*/  IADD3 R111, P6, PT, R110, R2, RZ ;  /* 0x000000026e6f7210 */ /* 0x000fc80007fde0ff */
[----:B------:R-:W-:Y:S01]  /*69f0*/  LEA.HI.X.SX32 R110, R110, R3, 0x1, P6 ;  /* 0x000000036e6e7211 */ /* 0x000fe200030f0eff */
[----:B------:R-:W-:-:S04]  /*6a00*/  @!P0 IMAD.MOV.U32 R24, RZ, RZ, R111 ;  /* 0x000000ffff188224 */ /* 0x000fc800078e006f */
[----:B------:R-:W-:-:S05]  /*6a10*/  @!P0 IMAD.MOV.U32 R25, RZ, RZ, R110 ;  /* 0x000000ffff198224 */ /* 0x000fca00078e006e */
[----:B------:R0:W3:Y:S01]  /*6a20*/  @!P0 LDG.E.U8 R133, desc[UR18][R24.64] ;  /* 0x0000001218858981 */ /* 0x0000e2000c1e1100 */
[----:B------:R-:W-:Y:S02]  /*6a30*/  IMAD.MOV.U32 R142, RZ, RZ, R143 ;  /* 0x000000ffff8e7224 */ /* 0x000fe400078e008f */
[----:B------:R-:W-:Y:S02]  /*6a40*/  IMAD.MOV.U32 R143, RZ, RZ, R145 ;  /* 0x000000ffff8f7224 */ /* 0x000fe400078e0091 */
[----:B------:R-:W-:Y:S02]  /*6a50*/  IMAD.MOV.U32 R145, RZ, RZ, R147 ;  /* 0x000000ffff917224 */ /* 0x000fe400078e0093 */
[----:B------:R-:W-:Y:S02]  /*6a60*/  IMAD.MOV.U32 R147, RZ, RZ, R149 ;  /* 0x000000ffff937224 */ /* 0x000fe400078e0095 */
[----:B------:R-:W-:Y:S02]  /*6a70*/  IMAD.MOV.U32 R149, RZ, RZ, R151 ;  /* 0x000000ffff957224 */ /* 0x000fe400078e0097 */
[----:B------:R-:W-:-:S02]  /*6a80*/  IMAD.MOV.U32 R151, RZ, RZ, R157 ;  /* 0x000000ffff977224 */ /* 0x000fc400078e009d */
[C---:B------:R-:W-:Y:S02]  /*6a90*/  IMAD R157, R36.reuse, 0x15, RZ ;  /* 0x00000015249d7824 */ /* 0x040fe400078e02ff */
[----:B------:R-:W-:Y:S02]  /*6aa0*/  IMAD.MOV.U32 R140, RZ, RZ, R148 ;  /* 0x000000ffff8c7224 */ /* 0x000fe400078e0094 */
[----:B------:R-:W-:Y:S02]  /*6ab0*/  IMAD.MOV.U32 R148, RZ, RZ, R162 ;  /* 0x000000ffff947224 */ /* 0x000fe400078e00a2 */
[----:B------:R-:W-:Y:S01]  /*6ac0*/  IMAD.MOV.U32 R162, RZ, RZ, R158 ;  /* 0x000000ffffa27224 */ /* 0x000fe200078e009e */
[C---:B------:R-:W-:Y:S01]  /*6ad0*/  IADD3 R158, P6, PT, R157.reuse, R2, RZ ;  /* 0x000000029d9e7210 */ /* 0x040fe20007fde0ff */
[----:B----4-:R-:W-:Y:S01]  /*6ae0*/  STL [R1+0x248], R136 ;  /* 0x0002488801007387 */ /* 0x010fe20000100800 */
[----:B------:R-:W-:Y:S02]  /*6af0*/  IMAD R26, R36, 0x1d, RZ ;  /* 0x0000001d241a7824 */ /* 0x000fe400078e02ff */
[----:B------:R-:W-:Y:S01]  /*6b00*/  LEA.HI.X.SX32 R157, R157, R3, 0x1, P6 ;  /* 0x000000039d9d7211 */ /* 0x000fe200030f0eff */
[----:B------:R-:W-:Y:S01]  /*6b10*/  STL [R1+0xa4c], R22 ;  /* 0x000a4c1601007387 */ /* 0x000fe20000100800 */
[----:B------:R-:W-:-:S03]  /*6b20*/  PRMT R132, RZ, 0x7610, R132 ;  /* 0x00007610ff847816 */ /* 0x000fc60000000084 */
[----:B------:R-:W-:Y:S01]  /*6b30*/  STL [R1+0xa48], R23 ;  /* 0x000a481701007387 */ /* 0x000fe20000100800 */
[----:B0-----:R-:W-:-:S03]  /*6b40*/  @!P4 IMAD.MOV.U32 R24, RZ, RZ, R158 ;  /* 0x000000ffff18c224 */ /* 0x001fc600078e009e */
[----:B------:R-:W-:Y:S01]  /*6b50*/  STL [R1+0xa54], R111 ;  /* 0x000a546f01007387 */ /* 0x000fe20000100800 */
[----:B------:R-:W-:-:S03]  /*6b60*/  @!P4 IMAD.MOV.U32 R25, RZ, RZ, R157 ;  /* 0x000000ffff19c224 */ /* 0x000fc600078e009d */
[----:B------:R-:W-:Y:S04]  /*6b70*/  STL [R1+0xa50], R110 ;  /* 0x000a506e01007387 */ /* 0x000fe80000100800 */
[----:B--2---:R-:W-:Y:S04]  /*6b80*/  STL [R1+0x23c], R134 ;  /* 0x00023c8601007387 */ /* 0x004fe80000100800 */
[----:B------:R0:W2:Y:S01]  /*6b90*/  @!P4 LDG.E.U8 R132, desc[UR18][R24.64] ;  /* 0x000000121884c981 */ /* 0x0000a2000c1e1100 */
[----:B------:R-:W-:-:S03]  /*6ba0*/  PRMT R131, RZ, 0x7610, R131 ;  /* 0x00007610ff837816 */ /* 0x000fc60000000083 */
[----:B---3--:R1:W-:Y:S02]  /*6bb0*/  STL [R1+0x238], R133 ;  /* 0x0002388501007387 */ /* 0x0083e40000100800 */
[----:B-1----:R-:W-:-:S04]  /*6bc0*/  IADD3 R133, P6, PT, R26, R2, RZ ;  /* 0x000000021a857210 */ /* 0x002fc80007fde0ff */
[----:B------:R-:W-:Y:S01]  /*6bd0*/  LEA.HI.X.SX32 R134, R26, R3, 0x1, P6 ;  /* 0x000000031a867211 */ /* 0x000fe200030f0eff */
[----:B0-----:R-:W-:-:S04]  /*6be0*/  @!P5 IMAD.MOV.U32 R24, RZ, RZ, R133 ;  /* 0x000000ffff18d224 */ /* 0x001fc800078e0085 */
[----:B------:R-:W-:-:S05]  /*6bf0*/  @!P5 IMAD.MOV.U32 R25, RZ, RZ, R134 ;  /* 0x000000ffff19d224 */ /* 0x000fca00078e0086 */
[----:B------:R0:W3:Y:S01]  /*6c00*/  @!P5 LDG.E.U8 R131, desc[UR18][R24.64] ;  /* 0x000000121883d981 */ /* 0x0000e2000c1e1100 */
[----:B------:R-:W-:Y:S02]  /*6c10*/  IMAD.MOV.U32 R141, RZ, RZ, R144 ;  /* 0x000000ffff8d7224 */ /* 0x000fe400078e0090 */
[----:B------:R-:W-:Y:S02]  /*6c20*/  IMAD.MOV.U32 R144, RZ, RZ, R153 ;  /* 0x000000ffff907224 */ /* 0x000fe400078e0099 */
[----:B------:R-:W-:Y:S02]  /*6c30*/  IMAD.MOV.U32 R153, RZ, RZ, R27 ;  /* 0x000000ffff997224 */ /* 0x000fe400078e001b */
[----:B------:R-:W-:Y:S01]  /*6c40*/  VIADD R27, R12, 0xffffffca ;  /* 0xffffffca0c1b7836 */ /* 0x000fe20000000000 */
[----:B------:R-:W-:Y:S04]  /*6c50*/  STL [R1+0xb4], R133 ;  /* 0x0000b48501007387 */ /* 0x000fe80000100800 */
[----:B------:R-:W-:Y:S01]  /*6c60*/  ISETP.GE.U32.AND P0, PT, R27, 0x7fffff4b, PT ;  /* 0x7fffff4b1b00780c */ /* 0x000fe20003f06070 */
[----:B------:R-:W-:Y:S01]  /*6c70*/  IMAD R27, R36, 0x25, RZ ;  /* 0x00000025241b7824 */ /* 0x000fe200078e02ff */
[----:B------:R-:W-:Y:S04]  /*6c80*/  STL [R1+0xa5c], R158 ;  /* 0x000a5c9e01007387 */ /* 0x000fe80000100800 */
[----:B------:R-:W-:Y:S04]  /*6c90*/  STL [R1+0xa58], R157 ;  /* 0x000a589d01007387 */ /* 0x000fe80000100800 */
[----:B------:R-:W-:Y:S04]  /*6ca0*/  STL [R1+0xb0], R134 ;  /* 0x0000b08601007387 */ /* 0x000fe80000100800 */
[----:B--2---:R1:W-:Y:S01]  /*6cb0*/  STL [R1+0x234], R132 ;  /* 0x0002348401007387 */ /* 0x0043e20000100800 */
[----:B------:R-:W-:-:S02]  /*6cc0*/  IMAD.MOV.U32 R137, RZ, RZ, R148 ;  /* 0x000000ffff897224 */ /* 0x000fc400078e0094 */
[----:B------:R-:W-:Y:S02]  /*6cd0*/  IMAD.MOV.U32 R148, RZ, RZ, R151 ;  /* 0x000000ffff947224 */ /* 0x000fe400078e0097 */
[----:B------:R-:W-:Y:S01]  /*6ce0*/  IMAD.MOV.U32 R151, RZ, RZ, R153 ;  /* 0x000000ffff977224 */ /* 0x000fe200078e0099 */
[----:B-1----:R-:W-:Y:S01]  /*6cf0*/  IADD3 R132, P6, PT, R27, R2, RZ ;  /* 0x000000021b847210 */ /* 0x002fe20007fde0ff */
[----:B------:R-:W-:-:S03]  /*6d00*/  IMAD.MOV.U32 R153, RZ, RZ, R28 ;  /* 0x000000ffff997224 */ /* 0x000fc600078e001c */
[----:B0-----:R-:W-:Y:S01]  /*6d10*/  LEA.HI.X.SX32 R25, R27, R3, 0x1, P6 ;  /* 0x000000031b197211 */ /* 0x001fe200030f0eff */
[----:B------:R-:W-:Y:S01]  /*6d20*/  IMAD R26, R36, 0x2d, RZ ;  /* 0x0000002d241a7824 */ /* 0x000fe200078e02ff */
[----:B------:R-:W-:Y:S01]  /*6d30*/  STL [R1+0x524], R132 ;  /* 0x0005248401007387 */ /* 0x000fe20000100800 */
[C---:B------:R-:W-:Y:S02]  /*6d40*/  VIADD R28, R12.reuse, 0xffffffc2 ;  /* 0xffffffc20c1c7836 */ /* 0x040fe40000000000 */
[----:B------:R-:W-:Y:S01]  /*6d50*/  VIADD R24, R12, 0xffffffba ;  /* 0xffffffba0c187836 */ /* 0x000fe20000000000 */
[----:B------:R-:W-:Y:S02]  /*6d60*/  STL [R1+0xf0], R25 ;  /* 0x0000f01901007387 */ /* 0x000fe40000100800 */
[----:B------:R-:W-:Y:S02]  /*6d70*/  ISETP.GE.U32.AND P4, PT, R28, 0x7fffff43, PT ;  /* 0x7fffff431c00780c */ /* 0x000fe40003f86070 */
[----:B------:R-:W-:-:S02]  /*6d80*/  PRMT R28, RZ, 0x7610, R28 ;  /* 0x00007610ff1c7816 */ /* 0x000fc4000000001c */
        /* <DEDUP_REMOVED lines=13> */
[----:B------:R-:W-:Y:S04]  /*6e60*/  STL [R1+0x564], R131 ;  /* 0x0005648301007387 */ /* 0x000fe80000100800 */
[----:B------:R-:W-:Y:S01]  /*6e70*/  IADD3 R132, P6, PT, R27, R2, RZ ;  /* 0x000000021b847210 */ /* 0x000fe20007fde0ff */
[----:B------:R-:W-:-:S03]  /*6e80*/  IMAD R26, R36, 0x3d, RZ ;  /* 0x0000003d241a7824 */ /* 0x000fc600078e02ff */
[----:B0-----:R-:W-:Y:S02]  /*6e90*/  LEA.HI.X.SX32 R24, R27, R3, 0x1, P6 ;  /* 0x000000031b187211 */ /* 0x001fe400030f0eff */
[----:B------:R-:W-:-:S03]  /*6ea0*/  PRMT R129, RZ, 0x7610, R129 ;  /* 0x00007610ff817816 */ /* 0x000fc60000000081 */
[----:B------:R-:W-:Y:S01]  /*6eb0*/  @!P0 IMAD.MOV.U32 R25, RZ, RZ, R24 ;  /* 0x000000ffff198224 */ /* 0x000fe200078e0018 */
[----:B--2---:R-:W-:Y:S04]  /*6ec0*/  STL [R1+0x22c], R28 ;  /* 0x00022c1c01007387 */ /* 0x004fe80000100800 */
[----:B------:R-:W-:Y:S04]  /*6ed0*/  STL [R1+0x560], R133 ;  /* 0x0005608501007387 */ /* 0x000fe80000100800 */
[----:B------:R-:W-:Y:S01]  /*6ee0*/  STL [R1+0x5a4], R132 ;  /* 0x0005a48401007387 */ /* 0x000fe20000100800 */
[----:B------:R-:W-:-:S03]  /*6ef0*/  PRMT R128, RZ, 0x7610, R128 ;  /* 0x00007610ff807816 */ /* 0x000fc60000000080 */
[----:B---3--:R0:W-:Y:S04]  /*6f00*/  STL [R1+0x228], R130 ;  /* 0x0002288201007387 */ /* 0x0081e80000100800 */
[----:B------:R1:W-:Y:S01]  /*6f10*/  STL [R1+0x5a0], R24 ;  /* 0x0005a01801007387 */ /* 0x0003e20000100800 */
[----:B0-----:R-:W-:Y:S01]  /*6f20*/  IADD3 R130, P6, PT, R26, R2, RZ ;  /* 0x000000021a827210 */ /* 0x001fe20007fde0ff */
[----:B-1----:R-:W-:-:S03]  /*6f30*/  @!P0 IMAD.MOV.U32 R24, RZ, RZ, R132 ;  /* 0x000000ffff188224 */ /* 0x002fc600078e0084 */
[----:B------:R-:W-:Y:S02]  /*6f40*/  LEA.HI.X.SX32 R131, R26, R3, 0x1, P6 ;  /* 0x000000031a837211 */ /* 0x000fe400030f0eff */
[----:B------:R0:W2:Y:S02]  /*6f50*/  @!P0 LDG.E.U8 R129, desc[UR18][R24.64] ;  /* 0x0000001218818981 */ /* 0x0000a4000c1e1100 */
[----:B0-----:R-:W-:Y:S02]  /*6f60*/  @!P4 IMAD.MOV.U32 R24, RZ, RZ, R130 ;  /* 0x000000ffff18c224 */ /* 0x001fe400078e0082 */
[----:B------:R-:W-:-:S05]  /*6f70*/  @!P4 IMAD.MOV.U32 R25, RZ, RZ, R131 ;  /* 0x000000ffff19c224 */ /* 0x000fca00078e0083 */
[----:B------:R0:W3:Y:S01]  /*6f80*/  @!P4 LDG.E.U8 R128, desc[UR18][R24.64] ;  /* 0x000000121880c981 */ /* 0x0000e2000c1e1100 */
[----:B------:R-:W-:-:S03]  /*6f90*/  IMAD R27, R36, 0x45, RZ ;  /* 0x00000045241b7824 */ /* 0x000fc600078e02ff */
[----:B------:R-:W-:Y:S01]  /*6fa0*/  STL [R1+0x5e4], R130 ;  /* 0x0005e48201007387 */ /* 0x000fe20000100800 */
[----:B------:R-:W-:-:S03]  /*6fb0*/  VIADD R28, R12, 0xffffffaa ;  /* 0xffffffaa0c1c7836 */ /* 0x000fc60000000000 */
[----:B------:R-:W-:Y:S01]  /*6fc0*/  STL [R1+0x5e0], R131 ;  /* 0x0005e08301007387 */ /* 0x000fe20000100800 */
[----:B------:R-:W-:Y:S01]  /*6fd0*/  IMAD R26, R36, 0x4d, RZ ;  /* 0x0000004d241a7824 */ /* 0x000fe200078e02ff */
[----:B------:R-:W-:Y:S01]  /*6fe0*/  ISETP.GE.U32.AND P2, PT, R28, 0x7fffff2b, PT ;  /* 0x7fffff2b1c00780c */ /* 0x000fe20003f46070 */
[C---:B------:R-:W-:Y:S02]  /*6ff0*/  VIADD R28, R12.reuse, 0xffffffa2 ;  /* 0xffffffa20c1c7836 */ /* 0x040fe40000000000 */
[----:B0-----:R-:W-:-:S03]  /*7000*/  VIADD R24, R12, 0xffffff9a ;  /* 0xffffff9a0c187836 */ /* 0x001fc60000000000 */
[----:B------:R-:W-:Y:S02]  /*7010*/  ISETP.GE.U32.AND P0, PT, R28, 0x7fffff23, PT ;  /* 0x7fffff231c00780c */ /* 0x000fe40003f06070 */
[----:B------:R-:W-:Y:S02]  /*7020*/  PRMT R28, RZ, 0x7610, R28 ;  /* 0x00007610ff1c7816 */ /* 0x000fe4000000001c */
[----:B------:R-:W-:Y:S02]  /*7030*/  ISETP.GE.U32.AND P4, PT, R24, 0x7fffff1b, PT ;  /* 0x7fffff1b1800780c */ /* 0x000fe40003f86070 */
[----:B------:R-:W-:Y:S01]  /*7040*/  PRMT R127, RZ, 0x7610, R127 ;  /* 0x00007610ff7f7816 */ /* 0x000fe2000000007f */
[----:B--2---:R0:W-:Y:S02]  /*7050*/  STL [R1+0x220], R129 ;  /* 0x0002208101007387 */ /* 0x0041e40000100800 */
[----:B0-----:R-:W-:-:S04]  /*7060*/  IADD3 R129, P6, PT, R27, R2, RZ ;  /* 0x000000021b817210 */ /* 0x001fc80007fde0ff */
[----:B------:R-:W-:Y:S01]  /*7070*/  LEA.HI.X.SX32 R25, R27, R3, 0x1, P6 ;  /* 0x000000031b197211 */ /* 0x000fe200030f0eff */
[----:B------:R-:W-:Y:S04]  /*7080*/  STL [R1+0x624], R129 ;  /* 0x0006248101007387 */ /* 0x000fe80000100800 */
[----:B------:R-:W-:Y:S04]  /*7090*/  STL [R1+0x620], R25 ;  /* 0x0006201901007387 */ /* 0x000fe80000100800 */
[----:B---3--:R0:W-:Y:S01]  /*70a0*/  STL [R1+0x21c], R128 ;  /* 0x00021c8001007387 */ /* 0x0081e20000100800 */
[----:B------:R-:W-:-:S05]  /*70b0*/  @!P5 IMAD.MOV.U32 R24, RZ, RZ, R129 ;  /* 0x000000ffff18d224 */ /* 0x000fca00078e0081 */
[----:B------:R1:W2:Y:S01]  /*70c0*/  @!P5 LDG.E.U8 R28, desc[UR18][R24.64] ;  /* 0x00000012181cd981 */ /* 0x0002a2000c1e1100 */
[----:B0-----:R-:W-:-:S04]  /*70d0*/  IADD3 R128, P6, PT, R26, R2, RZ ;  /* 0x000000021a807210 */ /* 0x001fc80007fde0ff */
[----:B------:R-:W-:Y:S01]  /*70e0*/  LEA.HI.X.SX32 R130, R26, R3, 0x1, P6 ;  /* 0x000000031a827211 */ /* 0x000fe200030f0eff */
[----:B-1----:R-:W-:-:S04]  /*70f0*/  @!P3 IMAD.MOV.U32 R24, RZ, RZ, R128 ;  /* 0x000000ffff18b224 */ /* 0x002fc800078e0080 */
        /* <DEDUP_REMOVED lines=11> */
[----:B------:R-:W-:Y:S01]  /*71b0*/  PRMT R126, RZ, 0x7610, R126 ;  /* 0x00007610ff7e7816 */ /* 0x000fe2000000007e */
[----:B--2---:R-:W-:Y:S04]  /*71c0*/  STL [R1+0x218], R28 ;  /* 0x0002181c01007387 */ /* 0x004fe80000100800 */
[----:B------:R-:W-:Y:S04]  /*71d0*/  STL [R1+0x660], R130 ;  /* 0x0006608201007387 */ /* 0x000fe80000100800 */
[----:B------:R-:W-:Y:S04]  /*71e0*/  STL [R1+0x6a4], R129 ;  /* 0x0006a48101007387 */ /* 0x000fe80000100800 */
        /* <DEDUP_REMOVED lines=36> */
[C---:B------:R-:W-:Y:S02]  /*7430*/  IMAD R27, R36.reuse, 0x75, RZ ;  /* 0x00000075241b7824 */ /* 0x040fe400078e02ff */
[----:B------:R-:W-:Y:S02]  /*7440*/  IMAD.MOV.U32 R136, RZ, RZ, R137 ;  /* 0x000000ffff887224 */ /* 0x000fe400078e0089 */
[----:B------:R-:W-:Y:S01]  /*7450*/  IMAD R26, R36, 0x7d, RZ ;  /* 0x0000007d241a7824 */ /* 0x000fe200078e02ff */
[CC--:B------:R-:W-:Y:S01]  /*7460*/  IADD3 R125, P6, PT, R27.reuse, R2.reuse, RZ ;  /* 0x000000021b7d7210 */ /* 0x0c0fe20007fde0ff */
[----:B------:R-:W-:Y:S02]  /*7470*/  IMAD.MOV.U32 R137, RZ, RZ, R140 ;  /* 0x000000ffff897224 */ /* 0x000fe400078e008c */
[----:B------:R-:W-:Y:S02]  /*7480*/  IMAD.MOV.U32 R140, RZ, RZ, R141 ;  /* 0x000000ffff8c7224 */ /* 0x000fe400078e008d */
[----:B------:R-:W-:Y:S01]  /*7490*/  IMAD.MOV.U32 R141, RZ, RZ, R145 ;  /* 0x000000ffff8d7224 */ /* 0x000fe200078e0091 */
[----:B0-----:R-:W-:Y:S01]  /*74a0*/  LEA.HI.X.SX32 R24, R27, R3, 0x1, P6 ;  /* 0x000000031b187211 */ /* 0x001fe200030f0eff */
[----:B------:R-:W-:Y:S01]  /*74b0*/  IMAD.MOV.U32 R145, RZ, RZ, R149 ;  /* 0x000000ffff917224 */ /* 0x000fe200078e0095 */
[----:B------:R-:W-:Y:S01]  /*74c0*/  STL [R1+0x74c], R126 ;  /* 0x00074c7e01007387 */ /* 0x000fe20000100800 */
[----:B------:R-:W-:Y:S01]  /*74d0*/  IMAD.MOV.U32 R149, RZ, RZ, R118 ;  /* 0x000000ffff957224 */ /* 0x000fe200078e0076 */
[----:B------:R-:W-:Y:S01]  /*74e0*/  IADD3 R118, P6, PT, R26, R2, RZ ;  /* 0x000000021a767210 */ /* 0x000fe20007fde0ff */
[----:B------:R-:W-:Y:S01]  /*74f0*/  @!P3 IMAD.MOV.U32 R25, RZ, RZ, R24 ;  /* 0x000000ffff19b224 */ /* 0x000fe200078e0018 */
[----:B------:R-:W-:Y:S01]  /*7500*/  PRMT R124, RZ, 0x7610, R124 ;  /* 0x00007610ff7c7816 */ /* 0x000fe2000000007c */
[----:B------:R-:W-:Y:S01]  /*7510*/  VIADD R27, R12, 0xffffffe1 ;  /* 0xffffffe10c1b7836 */ /* 0x000fe20000000000 */
[----:B------:R-:W-:Y:S01]  /*7520*/  PRMT R121, RZ, 0x7610, R121 ;  /* 0x00007610ff797816 */ /* 0x000fe20000000079 */
[----:B--2---:R-:W-:Y:S04]  /*7530*/  STL [R1+0x1e0], R28 ;  /* 0x0001e01c01007387 */ /* 0x004fe80000100800 */
[----:B------:R-:W-:Y:S04]  /*7540*/  STL [R1+0x748], R127 ;  /* 0x0007487f01007387 */ /* 0x000fe80000100800 */
[----:B------:R-:W-:Y:S04]  /*7550*/  STL [R1+0x784], R125 ;  /* 0x0007847d01007387 */ /* 0x000fe80000100800 */
[----:B------:R0:W-:Y:S04]  /*7560*/  STL [R1+0x780], R24 ;  /* 0x0007801801007387 */ /* 0x0001e80000100800 */
[----:B------:R-:W-:Y:S04]  /*7570*/  STL [R1+0x7bc], R118 ;  /* 0x0007bc7601007387 */ /* 0x000fe80000100800 */
[----:B---3--:R1:W-:Y:S01]  /*7580*/  STL [R1+0x1dc], R122 ;  /* 0x0001dc7a01007387 */ /* 0x0083e20000100800 */
[----:B0-----:R-:W-:-:S05]  /*7590*/  @!P3 IMAD.MOV.U32 R24, RZ, RZ, R125 ;  /* 0x000000ffff18b224 */ /* 0x001fca00078e007d */
[----:B------:R0:W2:Y:S01]  /*75a0*/  @!P3 LDG.E.U8 R124, desc[UR18][R24.64] ;  /* 0x00000012187cb981 */ /* 0x0000a2000c1e1100 */
[----:B-1----:R-:W-:Y:S01]  /*75b0*/  LEA.HI.X.SX32 R122, R26, R3, 0x1, P6 ;  /* 0x000000031a7a7211 */ /* 0x002fe200030f0eff */
[----:B------:R-:W-:Y:S01]  /*75c0*/  @!P2 IMAD.MOV.U32 R26, RZ, RZ, R118 ;  /* 0x000000ffff1aa224 */ /* 0x000fe200078e0076 */
[----:B------:R-:W-:-:S03]  /*75d0*/  ISETP.GE.U32.AND P3, PT, R27, 0x7fffff62, PT ;  /* 0x7fffff621b00780c */ /* 0x000fc60003f66070 */
[----:B------:R-:W-:-:S05]  /*75e0*/  @!P2 IMAD.MOV.U32 R27, RZ, RZ, R122 ;  /* 0x000000ffff1ba224 */ /* 0x000fca00078e007a */
[----:B------:R1:W3:Y:S01]  /*75f0*/  @!P2 LDG.E.U8 R112, desc[UR18][R26.64] ;  /* 0x000000121a70a981 */ /* 0x0002e2000c1e1100 */
[----:B------:R-:W-:-:S05]  /*7600*/  VIADD R28, R12, 0xffffffe9 ;  /* 0xffffffe90c1c7836 */ /* 0x000fca0000000000 */
[----:B------:R-:W-:Y:S01]  /*7610*/  ISETP.GE.U32.AND P5, PT, R28, 0x7fffff6a, PT ;  /* 0x7fffff6a1c00780c */ /* 0x000fe20003fa6070 */
[----:B------:R-:W-:-:S05]  /*7620*/  IMAD R28, R36, 0x6, RZ ;  /* 0x00000006241c7824 */ /* 0x000fca00078e02ff */
[----:B0-----:R-:W-:-:S04]  /*7630*/  IADD3 R24, P6, PT, R28, R2, RZ ;  /* 0x000000021c187210 */ /* 0x001fc80007fde0ff */
[----:B------:R-:W-:-:S05]  /*7640*/  LEA.HI.X.SX32 R25, R28, R3, 0x1, P6 ;  /* 0x000000031c197211 */ /* 0x000fca00030f0eff */
[----:B------:R-:W4:Y:S04]  /*7650*/  @!P0 LDG.E.U8 R121, desc[UR18][R24.64] ;  /* 0x0000001218798981 */ /* 0x000f28000c1e1100 */
[----:B------:R-:W-:Y:S01]  /*7660*/  STL [R1+0x7b8], R122 ;  /* 0x0007b87a01007387 */ /* 0x000fe20000100800 */
[----:B-1----:R-:W-:-:S05]  /*7670*/  VIADD R26, R12, 0xffffffd9 ;  /* 0xffffffd90c1a7836 */ /* 0x002fca0000000000 */
[----:B------:R-:W-:Y:S01]  /*7680*/  ISETP.GE.U32.AND P2, PT, R26, 0x7fffff5a, PT ;  /* 0x7fffff5a1a00780c */ /* 0x000fe20003f46070 */
[----:B------:R-:W-:Y:S01]  /*7690*/  VIADD R26, R12, 0xffffffd1 ;  /* 0xffffffd10c1a7836 */ /* 0x000fe20000000000 */
[----:B------:R-:W-:Y:S01]  /*76a0*/  PRMT R120, RZ, 0x7610, R120 ;  /* 0x00007610ff787816 */ /* 0x000fe20000000078 */
[----:B------:R-:W-:Y:S02]  /*76b0*/  IMAD.MOV.U32 R131, RZ, RZ, R136 ;  /* 0x000000ffff837224 */ /* 0x000fe400078e0088 */
[----:B------:R-:W-:Y:S01]  /*76c0*/  IMAD.MOV.U32 R136, RZ, RZ, R155 ;  /* 0x000000ffff887224 */ /* 0x000fe200078e009b */
[----:B------:R-:W-:Y:S01]  /*76d0*/  ISETP.GE.U32.AND P0, PT, R26, 0x7fffff52, PT ;  /* 0x7fffff521a00780c */ /* 0x000fe20003f06070 */
[----:B------:R-:W-:Y:S02]  /*76e0*/  IMAD.MOV.U32 R155, RZ, RZ, R163 ;  /* 0x000000ffff9b7224 */ /* 0x000fe400078e00a3 */
[----:B------:R-:W-:Y:S02]  /*76f0*/  IMAD R163, R36, 0x16, RZ ;  /* 0x0000001624a37824 */ /* 0x000fe400078e02ff */
[----:B------:R-:W-:-:S02]  /*7700*/  IMAD.MOV.U32 R134, RZ, RZ, R140 ;  /* 0x000000ffff867224 */ /* 0x000fc400078e008c */
[----:B------:R-:W-:Y:S02]  /*7710*/  IMAD.MOV.U32 R140, RZ, RZ, R141 ;  /* 0x000000ffff8c7224 */ /* 0x000fe400078e008d */
[----:B------:R-:W-:Y:S02]  /*7720*/  IMAD.MOV.U32 R141, RZ, RZ, R147 ;  /* 0x000000ffff8d7224 */ /* 0x000fe400078e0093 */
[----:B------:R-:W-:Y:S01]  /*7730*/  IMAD.MOV.U32 R147, RZ, RZ, R164 ;  /* 0x000000ffff937224 */ /* 0x000fe200078e00a4 */
[----:B---3--:R0:W-:Y:S02]  /*7740*/  STL [R1+0x1d4], R112 ;  /* 0x0001d47001007387 */ /* 0x0081e40000100800 */
[----:B0-----:R-:W-:-:S05]  /*7750*/  IMAD R112, R36, 0xe, RZ ;  /* 0x0000000e24707824 */ /* 0x001fca00078e02ff */
[----:B------:R-:W-:-:S04]  /*7760*/  IADD3 R118, P6, PT, R112, R2, RZ ;  /* 0x0000000270767210 */ /* 0x000fc80007fde0ff */
[----:B------:R-:W-:Y:S01]  /*7770*/  LEA.HI.X.SX32 R112, R112, R3, 0x1, P6 ;  /* 0x0000000370707211 */ /* 0x000fe200030f0eff */
[----:B------:R-:W-:-:S04]  /*7780*/  @!P4 IMAD.MOV.U32 R26, RZ, RZ, R118 ;  /* 0x000000ffff1ac224 */ /* 0x000fc800078e0076 */
[----:B------:R-:W-:Y:S01]  /*7790*/  @!P4 IMAD.MOV.U32 R27, RZ, RZ, R112 ;  /* 0x000000ffff1bc224 */ /* 0x000fe200078e0070 */
[----:B------:R-:W-:-:S04]  /*77a0*/  IADD3 R164, P6, PT, R163, R2, RZ ;  /* 0x00000002a3a47210 */ /* 0x000fc80007fde0ff */
[----:B------:R0:W3:Y:S01]  /*77b0*/  @!P4 LDG.E.U8 R120, desc[UR18][R26.64] ;  /* 0x000000121a78c981 */ /* 0x0000e2000c1e1100 */
[----:B------:R-:W-:-:S03]  /*77c0*/  LEA.HI.X.SX32 R163, R163, R3, 0x1, P6 ;  /* 0x00000003a3a37211 */ /* 0x000fc600030f0eff */
[----:B--2---:R-:W-:Y:S04]  /*77d0*/  STL [R1+0x1d8], R124 ;  /* 0x0001d87c01007387 */ /* 0x004fe80000100800 */
[----:B------:R-:W-:Y:S04]  /*77e0*/  STL [R1+0xa64], R24 ;  /* 0x000a641801007387 */ /* 0x000fe80000100800 */
[----:B------:R-:W-:Y:S01]  /*77f0*/  STL [R1+0xa60], R25 ;  /* 0x000a601901007387 */ /* 0x000fe20000100800 */
[----:B0-----:R-:W-:-:S03]  /*7800*/  @!P5 IMAD.MOV.U32 R26, RZ, RZ, R164 ;  /* 0x000000ffff1ad224 */ /* 0x001fc600078e00a4 */
[----:B----4-:R-:W-:Y:S01]  /*7810*/  STL [R1+0x1d0], R121 ;  /* 0x0001d07901007387 */ /* 0x010fe20000100800 */
[----:B------:R-:W-:-:S03]  /*7820*/  @!P5 IMAD.MOV.U32 R27, RZ, RZ, R163 ;  /* 0x000000ffff1bd224 */ /* 0x000fc600078e00a3 */
[----:B------:R0:W-:Y:S02]  /*7830*/  STL [R1+0xa6c], R118 ;  /* 0x000a6c7601007387 */ /* 0x0001e40000100800 */
[----:B0-----:R-:W-:-:S06]  /*7840*/  PRMT R118, RZ, 0x7610, R118 ;  /* 0x00007610ff767816 */ /* 0x001fcc0000000076 */
[----:B------:R0:W2:Y:S01]  /*7850*/  @!P5 LDG.E.U8 R118, desc[UR18][R26.64] ;  /* 0x000000121a76d981 */ /* 0x0000a2000c1e1100 */
[----:B------:R-:W-:-:S03]  /*7860*/  IMAD R28, R36, 0x1e, RZ ;  /* 0x0000001e241c7824 */ /* 0x000fc600078e02ff */
[----:B------:R1:W-:Y:S01]  /*7870*/  STL [R1+0xa68], R112 ;  /* 0x000a687001007387 */ /* 0x0003e20000100800 */
[----:B------:R-:W-:Y:S02]  /*7880*/  IMAD.MOV.U32 R133, RZ, RZ, R137 ;  /* 0x000000ffff857224 */ /* 0x000fe400078e0089 */
[----:B------:R-:W-:Y:S02]  /*7890*/  IMAD.MOV.U32 R137, RZ, RZ, R145 ;  /* 0x000000ffff897224 */ /* 0x000fe400078e0091 */
[----:B------:R-:W-:Y:S02]  /*78a0*/  IMAD.MOV.U32 R145, RZ, RZ, R162 ;  /* 0x000000ffff917224 */ /* 0x000fe400078e00a2 */
[----:B------:R-:W-:Y:S02]  /*78b0*/  IMAD.MOV.U32 R162, RZ, RZ, R30 ;  /* 0x000000ffffa27224 */ /* 0x000fe400078e001e */
[----:B------:R-:W-:Y:S01]  /*78c0*/  VIADD R30, R12, 0xffffffc9 ;  /* 0xffffffc90c1e7836 */ /* 0x000fe20000000000 */
[----:B-1----:R-:W-:Y:S01]  /*78d0*/  PRMT R112, RZ, 0x7610, R112 ;  /* 0x00007610ff707816 */ /* 0x002fe20000000070 */
[----:B------:R-:W-:-:S02]  /*78e0*/  IMAD.MOV.U32 R129, RZ, RZ, R134 ;  /* 0x000000ffff817224 */ /* 0x000fc400078e0086 */
[----:B------:R-:W-:Y:S01]  /*78f0*/  IMAD.MOV.U32 R134, RZ, RZ, R136 ;  /* 0x000000ffff867224 */ /* 0x000fe200078e0088 */
[----:B------:R-:W-:Y:S01]  /*7900*/  ISETP.GE.U32.AND P4, PT, R30, 0x7fffff4a, PT ;  /* 0x7fffff4a1e00780c */ /* 0x000fe20003f86070 */
[----:B------:R-:W-:Y:S02]  /*7910*/  IMAD R30, R36, 0x26, RZ ;  /* 0x00000026241e7824 */ /* 0x000fe400078e02ff */
[----:B------:R-:W-:Y:S02]  /*7920*/  IMAD.MOV.U32 R136, RZ, RZ, R145 ;  /* 0x000000ffff887224 */ /* 0x000fe400078e0091 */
[----:B------:R-:W-:Y:S02]  /*7930*/  IMAD.MOV.U32 R145, RZ, RZ, R31 ;  /* 0x000000ffff917224 */ /* 0x000fe400078e001f */
[----:B------:R-:W-:-:S05]  /*7940*/  VIADD R31, R12, 0xffffffc1 ;  /* 0xffffffc10c1f7836 */ /* 0x000fca0000000000 */
[----:B------:R-:W-:Y:S02]  /*7950*/  ISETP.GE.U32.AND P5, PT, R31, 0x7fffff42, PT ;  /* 0x7fffff421f00780c */ /* 0x000fe40003fa6070 */
[----:B------:R-:W-:Y:S01]  /*7960*/  PRMT R31, RZ, 0x7610, R31 ;  /* 0x00007610ff1f7816 */ /* 0x000fe2000000001f */
[----:B---3--:R1:W-:Y:S02]  /*7970*/  STL [R1+0x1cc], R120 ;  /* 0x0001cc7801007387 */ /* 0x0083e40000100800 */
[----:B-1----:R-:W-:-:S04]  /*7980*/  IADD3 R120, P6, PT, R28, R2, RZ ;  /* 0x000000021c787210 */ /* 0x002fc80007fde0ff */
[----:B------:R-:W-:Y:S01]  /*7990*/  LEA.HI.X.SX32 R121, R28, R3, 0x1, P6 ;  /* 0x000000031c797211 */ /* 0x000fe200030f0eff */
[----:B0-----:R-:W-:Y:S01]  /*79a0*/  @!P3 IMAD.MOV.U32 R26, RZ, RZ, R120 ;  /* 0x000000ffff1ab224 */ /* 0x001fe200078e0078 */
[----:B------:R-:W-:Y:S03]  /*79b0*/  STL [R1+0xbc], R120 ;  /* 0x0000bc7801007387 */ /* 0x000fe60000100800 */
[----:B------:R-:W-:Y:S01]  /*79c0*/  @!P3 IMAD.MOV.U32 R27, RZ, RZ, R121 ;  /* 0x000000ffff1bb224 */ /* 0x000fe200078e0079 */
[----:B------:R-:W-:Y:S04]  /*79d0*/  STL [R1+0xa74], R164 ;  /* 0x000a74a401007387 */ /* 0x000fe80000100800 */
[----:B------:R-:W-:Y:S04]  /*79e0*/  STL [R1+0xa70], R163 ;  /* 0x000a70a301007387 */ /* 0x000fe80000100800 */
[----:B------:R-:W-:Y:S04]  /*79f0*/  STL [R1+0xb8], R121 ;  /* 0x0000b87901007387 */ /* 0x000fe80000100800 */
[----:B------:R0:W3:Y:S04]  /*7a00*/  @!P3 LDG.E.U8 R112, desc[UR18][R26.64] ;  /* 0x000000121a70b981 */ /* 0x0000e8000c1e1100 */
[----:B--2---:R1:W-:Y:S01]  /*7a10*/  STL [R1+0x1a0], R118 ;  /* 0x0001a07601007387 */ /* 0x0043e20000100800 */
[----:B0-----:R-:W-:Y:S01]  /*7a20*/  VIADD R26, R12, 0xffffffb9 ;  /* 0xffffffb90c1a7836 */ /* 0x001fe20000000000 */
[----:B-1----:R-:W-:-:S04]  /*7a30*/  IADD3 R118, P6, PT, R30, R2, RZ ;  /* 0x000000021e767210 */ /* 0x002fc80007fde0ff */
[----:B------:R-:W-:Y:S02]  /*7a40*/  ISETP.GE.U32.AND P3, PT, R26, 0x7fffff3a, PT ;  /* 0x7fffff3a1a00780c */ /* 0x000fe40003f66070 */
[----:B------:R-:W-:Y:S01]  /*7a50*/  LEA.HI.X.SX32 R27, R30, R3, 0x1, P6 ;  /* 0x000000031e1b7211 */ /* 0x000fe200030f0eff */
[----:B------:R-:W-:-:S05]  /*7a60*/  @!P2 IMAD.MOV.U32 R26, RZ, RZ, R118 ;  /* 0x000000ffff1aa224 */ /* 0x000fca00078e0076 */
[----:B------:R0:W2:Y:S01]  /*7a70*/  @!P2 LDG.E.U8 R31, desc[UR18][R26.64] ;  /* 0x000000121a1fa981 */ /* 0x0000a2000c1e1100 */
[----:B------:R-:W-:-:S03]  /*7a80*/  IMAD R28, R36, 0x2e, RZ ;  /* 0x0000002e241c7824 */ /* 0x000fc600078e02ff */
[----:B------:R-:W-:Y:S01]  /*7a90*/  STL [R1+0x52c], R118 ;  /* 0x00052c7601007387 */ /* 0x000fe20000100800 */
[----:B------:R-:W-:-:S03]  /*7aa0*/  PRMT R111, RZ, 0x7610, R111 ;  /* 0x00007610ff6f7816 */ /* 0x000fc6000000006f */
[----:B---3--:R1:W-:Y:S04]  /*7ab0*/  STL [R1+0x19c], R112 ;  /* 0x00019c7001007387 */ /* 0x0083e80000100800 */
[----:B------:R3:W-:Y:S01]  /*7ac0*/  STL [R1+0x528], R27 ;  /* 0x0005281b01007387 */ /* 0x0007e20000100800 */
[----:B-1----:R-:W-:-:S04]  /*7ad0*/  IADD3 R112, P6, PT, R28, R2, RZ ;  /* 0x000000021c707210 */ /* 0x002fc80007fde0ff */
[----:B0-----:R-:W-:Y:S01]  /*7ae0*/  LEA.HI.X.SX32 R26, R28, R3, 0x1, P6 ;  /* 0x000000031c1a7211 */ /* 0x001fe200030f0eff */
[----:B------:R-:W-:Y:S04]  /*7af0*/  STL [R1+0x56c], R112 ;  /* 0x00056c7001007387 */ /* 0x000fe80000100800 */
[----:B---3--:R-:W-:Y:S01]  /*7b00*/  @!P0 IMAD.MOV.U32 R27, RZ, RZ, R26 ;  /* 0x000000ffff1b8224 */ /* 0x008fe200078e001a */
[----:B--2---:R-:W-:Y:S04]  /*7b10*/  STL [R1+0x198], R31 ;  /* 0x0001981f01007387 */ /* 0x004fe80000100800 */
[----:B------:R0:W-:Y:S02]  /*7b20*/  STL [R1+0x568], R26 ;  /* 0x0005681a01007387 */ /* 0x0001e40000100800 */
[----:B0-----:R-:W-:-:S05]  /*7b30*/  @!P0 IMAD.MOV.U32 R26, RZ, RZ, R112 ;  /* 0x000000ffff1a8224 */ /* 0x001fca00078e0070 */
[----:B------:R0:W2:Y:S01]  /*7b40*/  @!P0 LDG.E.U8 R111, desc[UR18][R26.64] ;  /* 0x000000121a6f8981 */ /* 0x0000a2000c1e1100 */
[----:B------:R-:W-:-:S05]  /*7b50*/  VIADD R30, R12, 0xffffffb1 ;  /* 0xffffffb10c1e7836 */ /* 0x000fca0000000000 */
[----:B------:R-:W-:Y:S01]  /*7b60*/  ISETP.GE.U32.AND P2, PT, R30, 0x7fffff32, PT ;  /* 0x7fffff321e00780c */ /* 0x000fe20003f46070 */
[----:B------:R-:W-:-:S05]  /*7b70*/  IMAD R30, R36, 0x36, RZ ;  /* 0x00000036241e7824 */ /* 0x000fca00078e02ff */
[----:B------:R-:W-:-:S04]  /*7b80*/  IADD3 R118, P6, PT, R30, R2, RZ ;  /* 0x000000021e767210 */ /* 0x000fc80007fde0ff */
[----:B0-----:R-:W-:Y:S01]  /*7b90*/  LEA.HI.X.SX32 R26, R30, R3, 0x1, P6 ;  /* 0x000000031e1a7211 */ /* 0x001fe200030f0eff */
[----:B------:R-:W-:Y:S01]  /*7ba0*/  STL [R1+0x5ac], R118 ;  /* 0x0005ac7601007387 */ /* 0x000fe20000100800 */
[----:B------:R-:W-:-:S03]  /*7bb0*/  PRMT R110, RZ, 0x7610, R110 ;  /* 0x00007610ff6e7816 */ /* 0x000fc6000000006e */
[----:B------:R-:W-:Y:S01]  /*7bc0*/  @!P4 IMAD.MOV.U32 R27, RZ, RZ, R26 ;  /* 0x000000ffff1bc224 */ /* 0x000fe200078e001a */
[----:B--2---:R-:W-:Y:S04]  /*7bd0*/  STL [R1+0x194], R111 ;  /* 0x0001946f01007387 */ /* 0x004fe80000100800 */
[----:B------:R0:W-:Y:S02]  /*7be0*/  STL [R1+0x5a8], R26 ;  /* 0x0005a81a01007387 */ /* 0x0001e40000100800 */
[----:B0-----:R-:W-:-:S05]  /*7bf0*/  @!P4 IMAD.MOV.U32 R26, RZ, RZ, R118 ;  /* 0x000000ffff1ac224 */ /* 0x001fca00078e0076 */
[----:B------:R0:W2:Y:S01]  /*7c00*/  @!P4 LDG.E.U8 R110, desc[UR18][R26.64] ;  /* 0x000000121a6ec981 */ /* 0x0000a2000c1e1100 */
[----:B------:R-:W-:-:S05]  /*7c10*/  IMAD R28, R36, 0x3e, RZ ;  /* 0x0000003e241c7824 */ /* 0x000fca00078e02ff */
[----:B------:R-:W-:-:S04]  /*7c20*/  IADD3 R111, P6, PT, R28, R2, RZ ;  /* 0x000000021c6f7210 */ /* 0x000fc80007fde0ff */
[----:B------:R-:W-:Y:S01]  /*7c30*/  LEA.HI.X.SX32 R112, R28, R3, 0x1, P6 ;  /* 0x000000031c707211 */ /* 0x000fe200030f0eff */
[----:B0-----:R-:W-:Y:S01]  /*7c40*/  @!P5 IMAD.MOV.U32 R26, RZ, RZ, R111 ;  /* 0x000000ffff1ad224 */ /* 0x001fe200078e006f */
[----:B------:R-:W-:Y:S01]  /*7c50*/  PRMT R22, RZ, 0x7610, R22 ;  /* 0x00007610ff167816 */ /* 0x000fe20000000016 */
[----:B------:R-:W-:Y:S02]  /*7c60*/  IMAD R30, R36, 0x46, RZ ;  /* 0x00000046241e7824 */ /* 0x000fe400078e02ff */
[----:B------:R-:W-:Y:S01]  /*7c70*/  @!P5 IMAD.MOV.U32 R27, RZ, RZ, R112 ;  /* 0x000000ffff1bd224 */ /* 0x000fe200078e0070 */
[----:B------:R-:W-:Y:S04]  /*7c80*/  STL [R1+0x5ec], R111 ;  /* 0x0005ec6f01007387 */ /* 0x000fe80000100800 */
[----:B------:R-:W-:Y:S04]  /*7c90*/  STL [R1+0x5e8], R112 ;  /* 0x0005e87001007387 */ /* 0x000fe80000100800 */
[----:B------:R0:W3:Y:S01]  /*7ca0*/  @!P5 LDG.E.U8 R22, desc[UR18][R26.64] ;  /* 0x000000121a16d981 */ /* 0x0000e2000c1e1100 */
[----:B------:R-:W-:Y:S01]  /*7cb0*/  PRMT R25, RZ, 0x7610, R25 ;  /* 0x00007610ff197816 */ /* 0x000fe20000000019 */
[----:B0-----:R-:W-:-:S05]  /*7cc0*/  VIADD R26, R12, 0xffffff99 ;  /* 0xffffff990c1a7836 */ /* 0x001fca0000000000 */
[----:B------:R-:W-:Y:S01]  /*7cd0*/  ISETP.GE.U32.AND P5, PT, R26, 0x7fffff1a, PT ;  /* 0x7fffff1a1a00780c */ /* 0x000fe20003fa6070 */
[----:B--2---:R0:W-:Y:S02]  /*7ce0*/  STL [R1+0x190], R110 ;  /* 0x0001906e01007387 */ /* 0x0041e40000100800 */
[----:B0-----:R-:W-:-:S04]  /*7cf0*/  IADD3 R110, P6, PT, R30, R2, RZ ;  /* 0x000000021e6e7210 */ /* 0x001fc80007fde0ff */
[----:B------:R-:W-:Y:S01]  /*7d00*/  LEA.HI.X.SX32 R27, R30, R3, 0x1, P6 ;  /* 0x000000031e1b7211 */ /* 0x000fe200030f0eff */
[----:B------:R-:W-:-:S05]  /*7d10*/  @!P3 IMAD.MOV.U32 R26, RZ, RZ, R110 ;  /* 0x000000ffff1ab224 */ /* 0x000fca00078e006e */
[----:B------:R0:W2:Y:S01]  /*7d20*/  @!P3 LDG.E.U8 R25, desc[UR18][R26.64] ;  /* 0x000000121a19b981 */ /* 0x0000a2000c1e1100 */
[----:B------:R-:W-:-:S03]  /*7d30*/  IMAD R28, R36, 0x4e, RZ ;  /* 0x0000004e241c7824 */ /* 0x000fc600078e02ff */
[----:B------:R-:W-:Y:S04]  /*7d40*/  STL [R1+0x62c], R110 ;  /* 0x00062c6e01007387 */ /* 0x000fe80000100800 */
[----:B---3--:R1:W-:Y:S01]  /*7d50*/  STL [R1+0x18c], R22 ;  /* 0x00018c1601007387 */ /* 0x0083e20000100800 */
[----:B------:R-:W-:-:S03]  /*7d60*/  VIADD R31, R12, 0xffffffa9 ;  /* 0xffffffa90c1f7836 */ /* 0x000fc60000000000 */
[----:B------:R-:W-:Y:S01]  /*7d70*/  STL [R1+0x628], R27 ;  /* 0x0006281b01007387 */ /* 0x000fe20000100800 */
[----:B-1----:R-:W-:-:S05]  /*7d80*/  IADD3 R22, P6, PT, R28, R2, RZ ;  /* 0x000000021c167210 */ /* 0x002fca0007fde0ff */
[----:B------:R-:W-:Y:S01]  /*7d90*/  STL [R1+0x66c], R22 ;  /* 0x00066c1601007387 */ /* 0x000fe20000100800 */
[----:B------:R-:W-:Y:S01]  /*7da0*/  ISETP.GE.U32.AND P0, PT, R31, 0x7fffff2a, PT ;  /* 0x7fffff2a1f00780c */ /* 0x000fe20003f06070 */
[----:B0-----:R-:W-:Y:S01]  /*7db0*/  @!P2 IMAD.MOV.U32 R26, RZ, RZ, R22 ;  /* 0x000000ffff1aa224 */ /* 0x001fe200078e0016 */
[----:B------:R-:W-:Y:S02]  /*7dc0*/  PRMT R20, RZ, 0x7610, R20 ;  /* 0x00007610ff147816 */ /* 0x000fe40000000014 */
[----:B------:R-:W-:Y:S01]  /*7dd0*/  PRMT R21, RZ, 0x7610, R21 ;  /* 0x00007610ff157816 */ /* 0x000fe20000000015 */
[----:B--2---:R0:W-:Y:S02]  /*7de0*/  STL [R1+0x160], R25 ;  /* 0x0001601901007387 */ /* 0x0041e40000100800 */
[----:B0-----:R-:W-:Y:S01]  /*7df0*/  LEA.HI.X.SX32 R25, R28, R3, 0x1, P6 ;  /* 0x000000031c197211 */ /* 0x001fe200030f0eff */
[----:B------:R-:W-:-:S05]  /*7e00*/  IMAD R28, R36, 0x56, RZ ;  /* 0x00000056241c7824 */ /* 0x000fca00078e02ff */
[C---:B------:R-:W-:Y:S01]  /*7e10*/  IADD3 R22, P6, PT, R28.reuse, R2, RZ ;  /* 0x000000021c167210 */ /* 0x040fe20007fde0ff */
[----:B------:R-:W-:Y:S01]  /*7e20*/  @!P2 IMAD.MOV.U32 R27, RZ, RZ, R25 ;  /* 0x000000ffff1ba224 */ /* 0x000fe200078e0019 */
[----:B------:R0:W-:Y:S04]  /*7e30*/  STL [R1+0x668], R25 ;  /* 0x0006681901007387 */ /* 0x0001e80000100800 */
[----:B------:R1:W2:Y:S01]  /*7e40*/  @!P2 LDG.E.U8 R20, desc[UR18][R26.64] ;  /* 0x000000121a14a981 */ /* 0x0002a2000c1e1100 */
[----:B0-----:R-:W-:Y:S01]  /*7e50*/  LEA.HI.X.SX32 R25, R28, R3, 0x1, P6 ;  /* 0x000000031c197211 */ /* 0x001fe200030f0eff */
[----:B-1----:R-:W-:-:S04]  /*7e60*/  @!P0 IMAD.MOV.U32 R26, RZ, RZ, R22 ;  /* 0x000000ffff1a8224 */ /* 0x002fc800078e0016 */
[----:B------:R-:W-:-:S05]  /*7e70*/  @!P0 IMAD.MOV.U32 R27, RZ, RZ, R25 ;  /* 0x000000ffff1b8224 */ /* 0x000fca00078e0019 */
[----:B------:R0:W3:Y:S01]  /*7e80*/  @!P0 LDG.E.U8 R21, desc[UR18][R26.64] ;  /* 0x000000121a158981 */ /* 0x0000e2000c1e1100 */
[C---:B------:R-:W-:Y:S02]  /*7e90*/  VIADD R30, R12.reuse, 0xffffff91 ;  /* 0xffffff910c1e7836 */ /* 0x040fe40000000000 */
[----:B------:R-:W-:-:S03]  /*7ea0*/  VIADD R31, R12, 0xffffffa1 ;  /* 0xffffffa10c1f7836 */ /* 0x000fc60000000000 */
[----:B------:R-:W-:Y:S01]  /*7eb0*/  ISETP.GE.U32.AND P3, PT, R30, 0x7fffff12, PT ;  /* 0x7fffff121e00780c */ /* 0x000fe20003f66070 */
[----:B------:R-:W-:Y:S01]  /*7ec0*/  VIADD R30, R12, 0xffffff89 ;  /* 0xffffff890c1e7836 */ /* 0x000fe20000000000 */
[----:B------:R-:W-:-:S04]  /*7ed0*/  ISETP.GE.U32.AND P4, PT, R31, 0x7fffff22, PT ;  /* 0x7fffff221f00780c */ /* 0x000fc80003f86070 */
[----:B------:R-:W-:Y:S01]  /*7ee0*/  ISETP.GE.U32.AND P2, PT, R30, 0x7fffff0a, PT ;  /* 0x7fffff0a1e00780c */ /* 0x000fe20003f46070 */
[----:B------:R-:W-:Y:S01]  /*7ef0*/  IMAD R30, R36, 0x5e, RZ ;  /* 0x0000005e241e7824 */ /* 0x000fe200078e02ff */
[----:B------:R-:W-:Y:S01]  /*7f00*/  STL [R1+0x6ac], R22 ;  /* 0x0006ac1601007387 */ /* 0x000fe20000100800 */
[----:B------:R-:W-:-:S05]  /*7f10*/  VIADD R28, R12, 0xffffff81 ;  /* 0xffffff810c1c7836 */ /* 0x000fca0000000000 */
[----:B------:R-:W-:Y:S01]  /*7f20*/  ISETP.GE.U32.AND P0, PT, R28, 0x7fffff02, PT ;  /* 0x7fffff021c00780c */ /* 0x000fe20003f06070 */
[----:B------:R-:W-:Y:S01]  /*7f30*/  IMAD R28, R36, 0x66, RZ ;  /* 0x00000066241c7824 */ /* 0x000fe200078e02ff */
[----:B------:R-:W-:Y:S02]  /*7f40*/  PRMT R18, RZ, 0x7610, R18 ;  /* 0x00007610ff127816 */ /* 0x000fe40000000012 */
[----:B------:R-:W-:Y:S01]  /*7f50*/  PRMT R19, RZ, 0x7610, R19 ;  /* 0x00007610ff137816 */ /* 0x000fe20000000013 */
[----:B--2---:R1:W-:Y:S04]  /*7f60*/  STL [R1+0x15c], R20 ;  /* 0x00015c1401007387 */ /* 0x0043e80000100800 */
[----:B------:R-:W-:Y:S01]  /*7f70*/  STL [R1+0x6a8], R25 ;  /* 0x0006a81901007387 */ /* 0x000fe20000100800 */
[----:B-1----:R-:W-:-:S05]  /*7f80*/  IADD3 R20, P6, PT, R30, R2, RZ ;  /* 0x000000021e147210 */ /* 0x002fca0007fde0ff */
[----:B------:R-:W-:Y:S01]  /*7f90*/  STL [R1+0x6e4], R20 ;  /* 0x0006e41401007387 */ /* 0x000fe20000100800 */
[----:B0-----:R-:W-:-:S03]  /*7fa0*/  @!P4 IMAD.MOV.U32 R26, RZ, RZ, R20 ;  /* 0x000000ffff1ac224 */ /* 0x001fc600078e0014 */
[----:B---3--:R0:W-:Y:S02]  /*7fb0*/  STL [R1+0x158], R21 ;  /* 0x0001581501007387 */ /* 0x0081e40000100800 */
[----:B0-----:R-:W-:Y:S02]  /*7fc0*/  LEA.HI.X.SX32 R21, R30, R3, 0x1, P6 ;  /* 0x000000031e157211 */ /* 0x001fe400030f0eff */
[----:B------:R-:W-:-:S03]  /*7fd0*/  IADD3 R20, P6, PT, R28, R2, RZ ;  /* 0x000000021c147210 */ /* 0x000fc60007fde0ff */
[----:B------:R-:W-:Y:S01]  /*7fe0*/  @!P4 IMAD.MOV.U32 R27, RZ, RZ, R21 ;  /* 0x000000ffff1bc224 */ /* 0x000fe200078e0015 */
[----:B------:R0:W-:Y:S04]  /*7ff0*/  STL [R1+0x6e0], R21 ;  /* 0x0006e01501007387 */ /* 0x0001e80000100800 */
[----:B------:R1:W2:Y:S01]  /*8000*/  @!P4 LDG.E.U8 R18, desc[UR18][R26.64] ;  /* 0x000000121a12c981 */ /* 0x0002a2000c1e1100 */
[----:B0-----:R-:W-:Y:S01]  /*8010*/  LEA.HI.X.SX32 R21, R28, R3, 0x1, P6 ;  /* 0x000000031c157211 */ /* 0x001fe200030f0eff */
[----:B-1----:R-:W-:-:S04]  /*8020*/  @!P5 IMAD.MOV.U32 R26, RZ, RZ, R20 ;  /* 0x000000ffff1ad224 */ /* 0x002fc800078e0014 */
[----:B------:R-:W-:-:S05]  /*8030*/  @!P5 IMAD.MOV.U32 R27, RZ, RZ, R21 ;  /* 0x000000ffff1bd224 */ /* 0x000fca00078e0015 */
[----:B------:R0:W3:Y:S01]  /*8040*/  @!P5 LDG.E.U8 R19, desc[UR18][R26.64] ;  /* 0x000000121a13d981 */ /* 0x0000e2000c1e1100 */
[----:B------:R-:W-:-:S05]  /*8050*/  VIADD R30, R12, 0xfffffff8 ;  /* 0xfffffff80c1e7836 */ /* 0x000fca0000000000 */
        /* <DEDUP_REMOVED lines=22> */
[----:B------:R-:W3:Y:S01]  /*81c0*/  @!P2 LDG.E.U8 R17, desc[UR18][R26.64] ;  /* 0x000000121a11a981 */ /* 0x000ee2000c1e1100 */
[----:B------:R-:W-:-:S05]  /*81d0*/  VIADD R30, R12, 0xffffffe8 ;  /* 0xffffffe80c1e7836 */ /* 0x000fca0000000000 */
[----:B------:R-:W-:Y:S01]  /*81e0*/  ISETP.GE.U32.AND P3, PT, R30, 0x7fffff69, PT ;  /* 0x7fffff691e00780c */ /* 0x000fe20003f66070 */
[----:B------:R-:W-:Y:S01]  /*81f0*/  IMAD R30, R36, 0x7e, RZ ;  /* 0x0000007e241e7824 */ /* 0x000fe200078e02ff */
[----:B------:R-:W-:Y:S01]  /*8200*/  STL [R1+0x78c], R18 ;  /* 0x00078c1201007387 */ /* 0x000fe20000100800 */
[----:B------:R-:W-:Y:S01]  /*8210*/  VIADD R28, R12, 0xffffffe0 ;  /* 0xffffffe00c1c7836 */ /* 0x000fe20000000000 */
[----:B------:R-:W-:-:S04]  /*8220*/  PRMT R15, RZ, 0x7610, R15 ;  /* 0x00007610ff0f7816 */ /* 0x000fc8000000000f */
[----:B------:R-:W-:Y:S01]  /*8230*/  ISETP.GE.U32.AND P2, PT, R28, 0x7fffff61, PT ;  /* 0x7fffff611c00780c */ /* 0x000fe20003f46070 */
[----:B------:R-:W-:Y:S01]  /*8240*/  IMAD R28, R36, 0x7, RZ ;  /* 0x00000007241c7824 */ /* 0x000fe200078e02ff */
[----:B------:R-:W-:Y:S01]  /*8250*/  PRMT R14, RZ, 0x7610, R14 ;  /* 0x00007610ff0e7816 */ /* 0x000fe2000000000e */
[----:B--2---:R0:W-:Y:S04]  /*8260*/  STL [R1+0x14c], R16 ;  /* 0x00014c1001007387 */ /* 0x0041e80000100800 */
[----:B------:R-:W-:Y:S01]  /*8270*/  STL [R1+0x788], R19 ;  /* 0x0007881301007387 */ /* 0x000fe20000100800 */
[----:B0-----:R-:W-:-:S05]  /*8280*/  IADD3 R16, P6, PT, R30, R2, RZ ;  /* 0x000000021e107210 */ /* 0x001fca0007fde0ff */
[----:B------:R-:W-:Y:S04]  /*8290*/  STL [R1+0x7c4], R16 ;  /* 0x0007c41001007387 */ /* 0x000fe80000100800 */
[----:B---3--:R0:W-:Y:S01]  /*82a0*/  STL [R1+0x90], R17 ;  /* 0x0000901101007387 */ /* 0x0081e20000100800 */
[----:B------:R-:W-:Y:S01]  /*82b0*/  @!P0 IMAD.MOV.U32 R26, RZ, RZ, R16 ;  /* 0x000000ffff1a8224 */ /* 0x000fe200078e0010 */
[----:B0-----:R-:W-:-:S05]  /*82c0*/  LEA.HI.X.SX32 R17, R30, R3, 0x1, P6 ;  /* 0x000000031e117211 */ /* 0x001fca00030f0eff */
[----:B------:R-:W-:-:S05]  /*82d0*/  @!P0 IMAD.MOV.U32 R27, RZ, RZ, R17 ;  /* 0x000000ffff1b8224 */ /* 0x000fca00078e0011 */
[----:B------:R0:W2:Y:S02]  /*82e0*/  @!P0 LDG.E.U8 R15, desc[UR18][R26.64] ;  /* 0x000000121a0f8981 */ /* 0x0000a4000c1e1100 */
[----:B0-----:R-:W-:-:S04]  /*82f0*/  IADD3 R26, P6, PT, R28, R2, RZ ;  /* 0x000000021c1a7210 */ /* 0x001fc80007fde0ff */
[----:B------:R-:W-:-:S05]  /*8300*/  LEA.HI.X.SX32 R27, R28, R3, 0x1, P6 ;  /* 0x000000031c1b7211 */ /* 0x000fca00030f0eff */
[----:B------:R-:W3:Y:S01]  /*8310*/  @!P4 LDG.E.U8 R14, desc[UR18][R26.64] ;  /* 0x000000121a0ec981 */ /* 0x000ee2000c1e1100 */
[----:B------:R-:W-:Y:S02]  /*8320*/  IMAD.MOV.U32 R127, RZ, RZ, R140 ;  /* 0x000000ffff7f7224 */ /* 0x000fe400078e008c */
[----:B------:R-:W-:Y:S02]  /*8330*/  IMAD.MOV.U32 R140, RZ, RZ, R147 ;  /* 0x000000ffff8c7224 */ /* 0x000fe400078e0093 */
[----:B------:R-:W-:Y:S02]  /*8340*/  IMAD.MOV.U32 R147, RZ, RZ, R151 ;  /* 0x000000ffff937224 */ /* 0x000fe400078e0097 */
[----:B------:R-:W-:Y:S02]  /*8350*/  IMAD.MOV.U32 R151, RZ, RZ, R154 ;  /* 0x000000ffff977224 */ /* 0x000fe400078e009a */
[----:B------:R-:W-:Y:S02]  /*8360*/  IMAD.MOV.U32 R128, RZ, RZ, R133 ;  /* 0x000000ffff807224 */ /* 0x000fe400078e0085 */
[----:B------:R-:W-:-:S02]  /*8370*/  IMAD.MOV.U32 R154, RZ, RZ, R162 ;  /* 0x000000ffff9a7224 */ /* 0x000fc400078e00a2 */
[----:B------:R-:W-:Y:S02]  /*8380*/  IMAD.MOV.U32 R133, RZ, RZ, R136 ;  /* 0x000000ffff857224 */ /* 0x000fe400078e0088 */
[----:B------:R-:W-:Y:S02]  /*8390*/  IMAD.MOV.U32 R162, RZ, RZ, R119 ;  /* 0x000000ffffa27224 */ /* 0x000fe400078e0077 */
[----:B------:R-:W-:Y:S02]  /*83a0*/  IMAD.MOV.U32 R136, RZ, RZ, R141 ;  /* 0x000000ffff887224 */ /* 0x000fe400078e008d */
[----:B------:R-:W-:Y:S02]  /*83b0*/  IMAD R119, R36, 0xf, RZ ;  /* 0x0000000f24777824 */ /* 0x000fe400078e02ff */
[----:B------:R-:W-:Y:S02]  /*83c0*/  IMAD.MOV.U32 R141, RZ, RZ, R148 ;  /* 0x000000ffff8d7224 */ /* 0x000fe400078e0094 */
[----:B------:R-:W-:-:S02]  /*83d0*/  IMAD.MOV.U32 R148, RZ, RZ, R153 ;  /* 0x000000ffff947224 */ /* 0x000fc400078e0099 */
[----:B------:R-:W-:Y:S02]  /*83e0*/  IMAD.MOV.U32 R153, RZ, RZ, R159 ;  /* 0x000000ffff997224 */ /* 0x000fe400078e009f */
[----:B------:R-:W-:Y:S01]  /*83f0*/  IMAD.MOV.U32 R159, RZ, RZ, R123 ;  /* 0x000000ffff9f7224 */ /* 0x000fe200078e007b */
[C---:B------:R-:W-:Y:S01]  /*8400*/  IADD3 R123, P6, PT, R119.reuse, R2, RZ ;  /* 0x00000002777b7210 */ /* 0x040fe20007fde0ff */
[----:B------:R-:W-:Y:S01]  /*8410*/  IMAD.MOV.U32 R124, RZ, RZ, R129 ;  /* 0x000000ffff7c7224 */ /* 0x000fe200078e0081 */
[----:B------:R-:W-:Y:S01]  /*8420*/  STL [R1+0x7c0], R17 ;  /* 0x0007c01101007387 */ /* 0x000fe20000100800 */
[----:B------:R-:W-:Y:S02]  /*8430*/  IMAD.MOV.U32 R129, RZ, RZ, R165 ;  /* 0x000000ffff817224 */ /* 0x000fe400078e00a5 */
[----:B------:R-:W-:Y:S01]  /*8440*/  IMAD R165, R36, 0x17, RZ ;  /* 0x0000001724a57824 */ /* 0x000fe200078e02ff */
[----:B------:R-:W-:Y:S01]  /*8450*/  LEA.HI.X.SX32 R119, R119, R3, 0x1, P6 ;  /* 0x0000000377777211 */ /* 0x000fe200030f0eff */
[----:B------:R-:W-:Y:S01]  /*8460*/  VIADD R30, R12, 0xffffffd8 ;  /* 0xffffffd80c1e7836 */ /* 0x000fe20000000000 */
[----:B------:R-:W-:-:S03]  /*8470*/  PRMT R11, RZ, 0x7610, R11 ;  /* 0x00007610ff0b7816 */ /* 0x000fc6000000000b */
[----:B------:R-:W-:Y:S01]  /*8480*/  @!P5 IMAD.MOV.U32 R31, RZ, RZ, R119 ;  /* 0x000000ffff1fd224 */ /* 0x000fe200078e0077 */
[----:B------:R-:W-:Y:S01]  /*8490*/  ISETP.GE.U32.AND P0, PT, R30, 0x7fffff59, PT ;  /* 0x7fffff591e00780c */ /* 0x000fe20003f06070 */
[----:B------:R-:W-:Y:S01]  /*84a0*/  @!P5 IMAD.MOV.U32 R30, RZ, RZ, R123 ;  /* 0x000000ffff1ed224 */ /* 0x000fe200078e007b */
[----:B------:R-:W-:-:S04]  /*84b0*/  PRMT R13, RZ, 0x7610, R13 ;  /* 0x00007610ff0d7816 */ /* 0x000fc8000000000d */
[----:B------:R0:W4:Y:S04]  /*84c0*/  @!P5 LDG.E.U8 R11, desc[UR18][R30.64] ;  /* 0x000000121e0bd981 */ /* 0x000128000c1e1100 */
[----:B--2---:R-:W-:Y:S04]  /*84d0*/  STL [R1+0x8c], R15 ;  /* 0x00008c0f01007387 */ /* 0x004fe80000100800 */
[----:B------:R-:W-:Y:S04]  /*84e0*/  STL [R1+0xa7c], R26 ;  /* 0x000a7c1a01007387 */ /* 0x000fe80000100800 */
[----:B------:R-:W-:Y:S04]  /*84f0*/  STL [R1+0xa78], R27 ;  /* 0x000a781b01007387 */ /* 0x000fe80000100800 */
[----:B---3--:R1:W-:Y:S02]  /*8500*/  STL [R1+0x88], R14 ;  /* 0x0000880e01007387 */ /* 0x0083e40000100800 */
[----:B-1----:R-:W-:-:S04]  /*8510*/  IADD3 R14, P6, PT, R165, R2, RZ ;  /* 0x00000002a50e7210 */ /* 0x002fc80007fde0ff */
[----:B------:R-:W-:Y:S01]  /*8520*/  LEA.HI.X.SX32 R165, R165, R3, 0x1, P6 ;  /* 0x00000003a5a57211 */ /* 0x000fe200030f0eff */
[----:B0-----:R-:W-:-:S04]  /*8530*/  @!P3 IMAD.MOV.U32 R30, RZ, RZ, R14 ;  /* 0x000000ffff1eb224 */ /* 0x001fc800078e000e */
[----:B------:R-:W-:-:S05]  /*8540*/  @!P3 IMAD.MOV.U32 R31, RZ, RZ, R165 ;  /* 0x000000ffff1fb224 */ /* 0x000fca00078e00a5 */
[----:B------:R0:W2:Y:S01]  /*8550*/  @!P3 LDG.E.U8 R13, desc[UR18][R30.64] ;  /* 0x000000121e0db981 */ /* 0x0000a2000c1e1100 */
[----:B------:R-:W-:-:S05]  /*8560*/  VIADD R28, R12, 0xffffffd0 ;  /* 0xffffffd00c1c7836 */ /* 0x000fca0000000000 */
[----:B------:R-:W-:Y:S01]  /*8570*/  ISETP.GE.U32.AND P4, PT, R28, 0x7fffff51, PT ;  /* 0x7fffff511c00780c */ /* 0x000fe20003f86070 */
[----:B------:R-:W-:Y:S01]  /*8580*/  VIADD R28, R12, 0xffffffc8 ;  /* 0xffffffc80c1c7836 */ /* 0x000fe20000000000 */
[----:B------:R-:W-:Y:S04]  /*8590*/  STL [R1+0xa84], R123 ;  /* 0x000a847b01007387 */ /* 0x000fe80000100800 */
[----:B------:R-:W-:Y:S01]  /*85a0*/  ISETP.GE.U32.AND P5, PT, R28, 0x7fffff49, PT ;  /* 0x7fffff491c00780c */ /* 0x000fe20003fa6070 */
[----:B------:R-:W-:Y:S01]  /*85b0*/  IMAD R28, R36, 0x1f, RZ ;  /* 0x0000001f241c7824 */ /* 0x000fe200078e02ff */
[----:B------:R-:W-:Y:S04]  /*85c0*/  STL [R1+0xa80], R119 ;  /* 0x000a807701007387 */ /* 0x000fe80000100800 */
[----:B----4-:R1:W-:Y:S04]  /*85d0*/  STL [R1+0x84], R11 ;  /* 0x0000840b01007387 */ /* 0x0103e80000100800 */
[----:B------:R-:W-:Y:S01]  /*85e0*/  STL [R1+0x10], R14 ;  /* 0x0000100e01007387 */ /* 0x000fe20000100800 */
[----:B-1----:R-:W-:-:S03]  /*85f0*/  IADD3 R11, P6, PT, R28, R2, RZ ;  /* 0x000000021c0b7210 */ /* 0x002fc60007fde0ff */
[----:B------:R-:W-:Y:S04]  /*8600*/  STL [R1+0xa88], R165 ;  /* 0x000a88a501007387 */ /* 0x000fe80000100800 */
[----:B------:R-:W-:Y:S01]  /*8610*/  STL [R1+0xc4], R11 ;  /* 0x0000c40b01007387 */ /* 0x000fe20000100800 */
[----:B------:R-:W-:Y:S01]  /*8620*/  PRMT R10, RZ, 0x7610, R10 ;  /* 0x00007610ff0a7816 */ /* 0x000fe2000000000a */
[----:B0-----:R-:W-:Y:S02]  /*8630*/  @!P2 IMAD.MOV.U32 R30, RZ, RZ, R11 ;  /* 0x000000ffff1ea224 */ /* 0x001fe400078e000b */
[----:B--2---:R0:W-:Y:S02]  /*8640*/  STL [R1+0x80], R13 ;  /* 0x0000800d01007387 */ /* 0x0041e40000100800 */
[----:B0-----:R-:W-:-:S05]  /*8650*/  LEA.HI.X.SX32 R13, R28, R3, 0x1, P6 ;  /* 0x000000031c0d7211 */ /* 0x001fca00030f0eff */
[----:B------:R-:W-:-:S05]  /*8660*/  @!P2 IMAD.MOV.U32 R31, RZ, RZ, R13 ;  /* 0x000000ffff1fa224 */ /* 0x000fca00078e000d */
[----:B------:R-:W2:Y:S01]  /*8670*/  @!P2 LDG.E.U8 R10, desc[UR18][R30.64] ;  /* 0x000000121e0aa981 */ /* 0x000ea2000c1e1100 */
[----:B------:R-:W-:Y:S02]  /*8680*/  IMAD.MOV.U32 R122, RZ, RZ, R127 ;  /* 0x000000ffff7a7224 */ /* 0x000fe400078e007f */
[----:B------:R-:W-:Y:S02]  /*8690*/  IMAD.MOV.U32 R127, RZ, RZ, R144 ;  /* 0x000000ffff7f7224 */ /* 0x000fe400078e0090 */
[----:B------:R-:W-:Y:S02]  /*86a0*/  IMAD.MOV.U32 R144, RZ, RZ, R35 ;  /* 0x000000ffff907224 */ /* 0x000fe400078e0023 */
[----:B------:R-:W-:Y:S02]  /*86b0*/  VIADD R35, R12, 0xffffffc0 ;  /* 0xffffffc00c237836 */ /* 0x000fe40000000000 */
[----:B------:R-:W-:Y:S01]  /*86c0*/  IMAD R28, R36, 0x27, RZ ;  /* 0x00000027241c7824 */ /* 0x000fe200078e02ff */
[----:B------:R-:W-:Y:S02]  /*86d0*/  STL [R1+0xc0], R13 ;  /* 0x0000c00d01007387 */ /* 0x000fe40000100800 */
[----:B------:R-:W-:Y:S01]  /*86e0*/  ISETP.GE.U32.AND P3, PT, R35, 0x7fffff41, PT ;  /* 0x7fffff412300780c */ /* 0x000fe20003f66070 */
[----:B------:R-:W-:Y:S01]  /*86f0*/  VIADD R35, R12, 0xffffffb8 ;  /* 0xffffffb80c237836 */ /* 0x000fe20000000000 */
[----:B------:R-:W-:-:S04]  /*8700*/  PRMT R9, RZ, 0x7610, R9 ;  /* 0x00007610ff097816 */ /* 0x000fc80000000009 */
[----:B------:R-:W-:Y:S01]  /*8710*/  ISETP.GE.U32.AND P2, PT, R35, 0x7fffff39, PT ;  /* 0x7fffff392300780c */ /* 0x000fe20003f46070 */
[----:B------:R-:W-:Y:S01]  /*8720*/  IMAD R35, R36, 0x2f, RZ ;  /* 0x0000002f24237824 */ /* 0x000fe200078e02ff */
[----:B------:R-:W-:Y:S01]  /*8730*/  PRMT R7, RZ, 0x7610, R7 ;  /* 0x00007610ff077816 */ /* 0x000fe20000000007 */
[----:B--2---:R0:W-:Y:S02]  /*8740*/  STL [R1+0x7c], R10 ;  /* 0x00007c0a01007387 */ /* 0x0041e40000100800 */
[----:B0-----:R-:W-:-:S04]  /*8750*/  IADD3 R10, P6, PT, R28, R2, RZ ;  /* 0x000000021c0a7210 */ /* 0x001fc80007fde0ff */
[----:B------:R-:W-:Y:S01]  /*8760*/  LEA.HI.X.SX32 R13, R28, R3, 0x1, P6 ;  /* 0x000000031c0d7211 */ /* 0x000fe200030f0eff */
[----:B------:R-:W-:Y:S01]  /*8770*/  @!P0 IMAD.MOV.U32 R30, RZ, RZ, R10 ;  /* 0x000000ffff1e8224 */ /* 0x000fe200078e000a */
[----:B------:R-:W-:-:S03]  /*8780*/  IADD3 R11, P6, PT, R35, R2, RZ ;  /* 0x00000002230b7210 */ /* 0x000fc60007fde0ff */
[----:B------:R-:W-:Y:S01]  /*8790*/  @!P0 IMAD.MOV.U32 R31, RZ, RZ, R13 ;  /* 0x000000ffff1f8224 */ /* 0x000fe200078e000d */
[----:B------:R-:W-:Y:S04]  /*87a0*/  STL [R1+0x534], R10 ;  /* 0x0005340a01007387 */ /* 0x000fe80000100800 */
[----:B------:R0:W-:Y:S04]  /*87b0*/  STL [R1+0x530], R13 ;  /* 0x0005300d01007387 */ /* 0x0001e80000100800 */
[----:B------:R1:W2:Y:S01]  /*87c0*/  @!P0 LDG.E.U8 R9, desc[UR18][R30.64] ;  /* 0x000000121e098981 */ /* 0x0002a2000c1e1100 */
[----:B0-----:R-:W-:Y:S01]  /*87d0*/  LEA.HI.X.SX32 R13, R35, R3, 0x1, P6 ;  /* 0x00000003230d7211 */ /* 0x001fe200030f0eff */
[----:B-1----:R-:W-:-:S04]  /*87e0*/  @!P4 IMAD.MOV.U32 R30, RZ, RZ, R11 ;  /* 0x000000ffff1ec224 */ /* 0x002fc800078e000b */
[----:B------:R-:W-:-:S05]  /*87f0*/  @!P4 IMAD.MOV.U32 R31, RZ, RZ, R13 ;  /* 0x000000ffff1fc224 */ /* 0x000fca00078e000d */
[----:B------:R0:W3:Y:S01]  /*8800*/  @!P4 LDG.E.U8 R7, desc[UR18][R30.64] ;  /* 0x000000121e07c981 */ /* 0x0000e2000c1e1100 */
[----:B------:R-:W-:-:S03]  /*8810*/  IMAD R28, R36, 0x37, RZ ;  /* 0x00000037241c7824 */ /* 0x000fc600078e02ff */
[----:B------:R-:W-:Y:S01]  /*8820*/  STL [R1+0x574], R11 ;  /* 0x0005740b01007387 */ /* 0x000fe20000100800 */
[----:B------:R-:W-:Y:S01]  /*8830*/  IMAD R35, R36, 0x3f, RZ ;  /* 0x0000003f24237824 */ /* 0x000fe200078e02ff */
[----:B------:R-:W-:Y:S02]  /*8840*/  PRMT R8, RZ, 0x7610, R8 ;  /* 0x00007610ff087816 */ /* 0x000fe40000000008 */
[----:B------:R-:W-:Y:S01]  /*8850*/  PRMT R6, RZ, 0x7610, R6 ;  /* 0x00007610ff067816 */ /* 0x000fe20000000006 */
[----:B--2---:R1:W-:Y:S02]  /*8860*/  STL [R1+0x78], R9 ;  /* 0x0000780901007387 */ /* 0x0043e40000100800 */
[C---:B-1----:R-:W-:Y:S02]  /*8870*/  IADD3 R9, P6, PT, R28.reuse, R2, RZ ;  /* 0x000000021c097210 */ /* 0x042fe40007fde0ff */
[----:B------:R-:W-:Y:S02]  /*8880*/  STL [R1+0x570], R13 ;  /* 0x0005700d01007387 */ /* 0x000fe40000100800 */
[----:B------:R-:W-:-:S02]  /*8890*/  LEA.HI.X.SX32 R10, R28, R3, 0x1, P6 ;  /* 0x000000031c0a7211 */ /* 0x000fc400030f0eff */
[----:B------:R-:W-:Y:S04]  /*88a0*/  STL [R1+0x5b4], R9 ;  /* 0x0005b40901007387 */ /* 0x000fe80000100800 */
[----:B------:R-:W-:Y:S01]  /*88b0*/  STL [R1+0x5b0], R10 ;  /* 0x0005b00a01007387 */ /* 0x000fe20000100800 */
[----:B0-----:R-:W-:-:S03]  /*88c0*/  @!P5 IMAD.MOV.U32 R30, RZ, RZ, R9 ;  /* 0x000000ffff1ed224 */ /* 0x001fc600078e0009 */
[----:B---3--:R0:W-:Y:S01]  /*88d0*/  STL [R1+0x74], R7 ;  /* 0x0000740701007387 */ /* 0x0081e20000100800 */
[----:B------:R-:W-:-:S05]  /*88e0*/  @!P5 IMAD.MOV.U32 R31, RZ, RZ, R10 ;  /* 0x000000ffff1fd224 */ /* 0x000fca00078e000a */
[----:B------:R1:W2:Y:S01]  /*88f0*/  @!P5 LDG.E.U8 R8, desc[UR18][R30.64] ;  /* 0x000000121e08d981 */ /* 0x0002a2000c1e1100 */
[----:B0-----:R-:W-:-:S04]  /*8900*/  IADD3 R7, P4, PT, R35, R2, RZ ;  /* 0x0000000223077210 */ /* 0x001fc80007f9e0ff */
[----:B------:R-:W-:Y:S01]  /*8910*/  LEA.HI.X.SX32 R9, R35, R3, 0x1, P4 ;  /* 0x0000000323097211 */ /* 0x000fe200020f0eff */
[----:B-1----:R-:W-:-:S04]  /*8920*/  @!P3 IMAD.MOV.U32 R30, RZ, RZ, R7 ;  /* 0x000000ffff1eb224 */ /* 0x002fc800078e0007 */
[----:B------:R-:W-:-:S05]  /*8930*/  @!P3 IMAD.MOV.U32 R31, RZ, RZ, R9 ;  /* 0x000000ffff1fb224 */ /* 0x000fca00078e0009 */
[----:B------:R-:W3:Y:S01]  /*8940*/  @!P3 LDG.E.U8 R6, desc[UR18][R30.64] ;  /* 0x000000121e06b981 */ /* 0x000ee2000c1e1100 */
[----:B------:R-:W-:Y:S02]  /*8950*/  IMAD.MOV.U32 R121, RZ, RZ, R122 ;  /* 0x000000ffff797224 */ /* 0x000fe400078e007a */
[----:B------:R-:W-:Y:S02]  /*8960*/  IMAD.MOV.U32 R122, RZ, RZ, R152 ;  /* 0x000000ffff7a7224 */ /* 0x000fe400078e0098 */
[----:B------:R-:W-:Y:S02]  /*8970*/  IMAD.MOV.U32 R152, RZ, RZ, R38 ;  /* 0x000000ffff987224 */ /* 0x000fe400078e0026 */
[----:B------:R-:W-:Y:S01]  /*8980*/  VIADD R38, R12, 0xffffffb0 ;  /* 0xffffffb00c267836 */ /* 0x000fe20000000000 */
[----:B------:R-:W-:Y:S04]  /*8990*/  STL [R1+0x5f4], R7 ;  /* 0x0005f40701007387 */ /* 0x000fe80000100800 */
[----:B------:R-:W-:Y:S01]  /*89a0*/  ISETP.GE.U32.AND P0, PT, R38, 0x7fffff31, PT ;  /* 0x7fffff312600780c */ /* 0x000fe20003f06070 */
[----:B------:R-:W-:-:S02]  /*89b0*/  IMAD R38, R36, 0x47, RZ ;  /* 0x0000004724267824 */ /* 0x000fc400078e02ff */
[----:B------:R-:W-:Y:S01]  /*89c0*/  IMAD R28, R36, 0x4f, RZ ;  /* 0x0000004f241c7824 */ /* 0x000fe200078e02ff */
[----:B------:R-:W-:Y:S02]  /*89d0*/  PRMT R4, RZ, 0x7610, R4 ;  /* 0x00007610ff047816 */ /* 0x000fe40000000004 */
[----:B------:R-:W-:Y:S01]  /*89e0*/  PRMT R5, RZ, 0x7610, R5 ;  /* 0x00007610ff057816 */ /* 0x000fe20000000005 */
[----:B------:R-:W-:Y:S01]  /*89f0*/  IMAD.MOV.U32 R120, RZ, RZ, R121 ;  /* 0x000000ffff787224 */ /* 0x000fe200078e0079 */
[----:B--2---:R0:W-:Y:S04]  /*8a00*/  STL [R1+0x70], R8 ;  /* 0x0000700801007387 */ /* 0x0041e80000100800 */
[----:B------:R1:W-:Y:S01]  /*8a10*/  STL [R1+0x5f0], R9 ;  /* 0x0005f00901007387 */ /* 0x0003e20000100800 */
[----:B0-----:R-:W-:-:S03]  /*8a20*/  IADD3 R8, P4, PT, R38, R2, RZ ;  /* 0x0000000226087210 */ /* 0x001fc60007f9e0ff */
[----:B------:R-:W-:Y:S01]  /*8a30*/  STL [R1+0xb90], R36 ;  /* 0x000b902401007387 */ /* 0x000fe20000100800 */
[----:B-1----:R-:W-:-:S03]  /*8a40*/  LEA.HI.X.SX32 R9, R38, R3, 0x1, P4 ;  /* 0x0000000326097211 */ /* 0x002fc600020f0eff */
[----:B------:R-:W-:Y:S04]  /*8a50*/  STL [R1+0x634], R8 ;  /* 0x0006340801007387 */ /* 0x000fe80000100800 */
[----:B---3--:R0:W-:Y:S01]  /*8a60*/  STL [R1+0x6c], R6 ;  /* 0x00006c0601007387 */ /* 0x0081e20000100800 */
[----:B------:R-:W-:Y:S02]  /*8a70*/  @!P2 IMAD.MOV.U32 R30, RZ, RZ, R8 ;  /* 0x000000ffff1ea224 */ /* 0x000fe400078e0008 */
[----:B------:R-:W-:-:S05]  /*8a80*/  @!P2 IMAD.MOV.U32 R31, RZ, RZ, R9 ;  /* 0x000000ffff1fa224 */ /* 0x000fca00078e0009 */
[----:B------:R1:W2:Y:S01]  /*8a90*/  @!P2 LDG.E.U8 R4, desc[UR18][R30.64] ;  /* 0x000000121e04a981 */ /* 0x0002a2000c1e1100 */
[----:B0-----:R-:W-:-:S04]  /*8aa0*/  IADD3 R6, P3, PT, R28, R2, RZ ;  /* 0x000000021c067210 */ /* 0x001fc80007f7e0ff */
[----:B------:R-:W-:Y:S01]  /*8ab0*/  LEA.HI.X.SX32 R7, R28, R3, 0x1, P3 ;  /* 0x000000031c077211 */ /* 0x000fe200018f0eff */
[----:B-1----:R-:W-:-:S04]  /*8ac0*/  @!P0 IMAD.MOV.U32 R30, RZ, RZ, R6 ;  /* 0x000000ffff1e8224 */ /* 0x002fc800078e0006 */
[----:B------:R-:W-:Y:S01]  /*8ad0*/  @!P0 IMAD.MOV.U32 R31, RZ, RZ, R7 ;  /* 0x000000ffff1f8224 */ /* 0x000fe200078e0007 */
[----:B------:R-:W-:Y:S04]  /*8ae0*/  STL [R1+0xb94], R2 ;  /* 0x000b940201007387 */ /* 0x000fe80000100800 */
[----:B------:R0:W3:Y:S04]  /*8af0*/  @!P0 LDG.E.U8 R5, desc[UR18][R30.64] ;  /* 0x000000121e058981 */ /* 0x0000e8000c1e1100 */
[----:B------:R-:W-:Y:S04]  /*8b00*/  STL [R1+0x674], R6 ;  /* 0x0006740601007387 */ /* 0x000fe80000100800 */
[----:B------:R-:W-:Y:S04]  /*8b10*/  STL [R1+0x630], R9 ;  /* 0x0006300901007387 */ /* 0x000fe80000100800 */
[----:B------:R1:W-:Y:S04]  /*8b20*/  STL [R1+0xb98], R3 ;  /* 0x000b980301007387 */ /* 0x0003e80000100800 */
[----:B------:R-:W-:Y:S04]  /*8b30*/  STL [R1+0x670], R7 ;  /* 0x0006700701007387 */ /* 0x000fe80000100800 */
[----:B------:R-:W4:Y:S01]  /*8b40*/  LDL R121, [R1+0x8e0] ;  /* 0x0008e00001797983 */ /* 0x000f220000100800 */
[----:B------:R-:W-:-:S05]  /*8b50*/  IMAD R35, R107, R37, RZ ;  /* 0x000000256b237224 */ /* 0x000fca00078e02ff */
[----:B------:R-:W-:Y:S01]  /*8b60*/  IADD3 R38, P3, PT, R35, UR14, RZ ;  /* 0x0000000e23267c10 */ /* 0x000fe2000ff7e0ff */
[C---:B-1----:R-:W-:Y:S01]  /*8b70*/  VIADD R3, R0.reuse, 0x73 ;  /* 0x0000007300037836 */ /* 0x042fe20000000000 */
[C---:B------:R-:W-:Y:S02]  /*8b80*/  ISETP.GT.U32.AND P6, PT, R39.reuse, R46, PT ;  /* 0x0000002e2700720c */ /* 0x040fe40003fc4070 */
[C---:B------:R-:W-:Y:S02]  /*8b90*/  ISETP.GT.U32.AND P2, PT, R39.reuse, R45, PT ;  /* 0x0000002d2700720c */ /* 0x040fe40003f44070 */
[C---:B------:R-:W-:Y:S02]  /*8ba0*/  ISETP.GT.U32.AND P4, PT, R39.reuse, R47, PT ;  /* 0x0000002f2700720c */ /* 0x040fe40003f84070 */
[----:B------:R-:W-:Y:S01]  /*8bb0*/  ISETP.GT.U32.AND P5, PT, R39, R44, PT ;  /* 0x0000002c2700720c */ /* 0x000fe20003fa4070 */
[C---:B------:R-:W-:Y:S01]  /*8bc0*/  VIADD R2, R0.reuse, 0x7b ;  /* 0x0000007b00027836 */ /* 0x040fe20000000000 */
[----:B------:R-:W-:Y:S01]  /*8bd0*/  LEA.HI.X.SX32 R35, R35, UR15, 0x1, P3 ;  /* 0x0000000f23237c11 */ /* 0x000fe200098f0eff */
[C---:B------:R-:W-:Y:S01]  /*8be0*/  VIADD R13, R0.reuse, 0x2c ;  /* 0x0000002c000d7836 */ /* 0x040fe20000000000 */
[C---:B------:R-:W-:Y:S01]  /*8bf0*/  ISETP.GT.U32.AND P3, PT, R39.reuse, R42, PT ;  /* 0x0000002a2700720c */ /* 0x040fe20003f64070 */
[----:B------:R-:W-:Y:S01]  /*8c00*/  VIADD R22, R0, 0x34 ;  /* 0x0000003400167836 */ /* 0x000fe20000000000 */
[----:B--2---:R1:W-:Y:S11]  /*8c10*/  STL [R1+0x68], R4 ;  /* 0x0000680401007387 */ /* 0x0043f60000100800 */
[--C-:B------:R-:W-:Y:S01]  /*8c20*/  @!P3 IMAD.IADD R42, R42, 0x1, -R39.reuse ;  /* 0x000000012a2ab824 */ /* 0x100fe200078e0a27 */
[----:B------:R-:W-:Y:S01]  /*8c30*/  ISETP.GT.U32.AND P0, PT, R39, R43, PT ;  /* 0x0000002b2700720c */ /* 0x000fe20003f04070 */
[--C-:B------:R-:W-:Y:S01]  /*8c40*/  @!P6 IMAD.IADD R46, R46, 0x1, -R39.reuse ;  /* 0x000000012e2ee824 */ /* 0x100fe200078e0a27 */
[----:B0-----:R-:W-:Y:S01]  /*8c50*/  IABS R30, R3 ;  /* 0x00000003001e7213 */ /* 0x001fe20000000000 */
[----:B------:R-:W-:Y:S01]  /*8c60*/  @!P2 IMAD.IADD R45, R45, 0x1, -R39 ;  /* 0x000000012d2da824 */ /* 0x000fe200078e0a27 */
[----:B------:R-:W0:Y:S01]  /*8c70*/  LDCU UR14, c[0x0][0x3b0] ;  /* 0x00007600ff0e77ac */ /* 0x000e220008000800 */
[----:B-1----:R-:W-:Y:S01]  /*8c80*/  VIADD R4, R0, 0x6b ;  /* 0x0000006b00047836 */ /* 0x002fe20000000000 */
[----:B------:R-:W1:Y:S01]  /*8c90*/  LDCU UR15, c[0x0][0x3b0] ;  /* 0x00007600ff0f77ac */ /* 0x000e620008000800 */
[----:B---3--:R2:W-:Y:S02]  /*8ca0*/  STL [R1+0x64], R5 ;  /* 0x0000640501007387 */ /* 0x0085e40000100800 */
[----:B--2---:R-:W-:-:S02]  /*8cb0*/  IMAD.MOV.U32 R5, RZ, RZ, R101 ;  /* 0x000000ffff057224 */ /* 0x004fc400078e0065 */
[----:B------:R-:W-:Y:S03]  /*8cc0*/  STL [R1+0x8dc], R4 ;  /* 0x0008dc0401007387 */ /* 0x000fe60000100800 */
[----:B------:R-:W-:Y:S01]  /*8cd0*/  ISETP.GE.AND P3, PT, R5, RZ, PT ;  /* 0x000000ff0500720c */ /* 0x000fe20003f66270 */
[----:B------:R-:W-:Y:S01]  /*8ce0*/  IMAD.MOV.U32 R5, RZ, RZ, R120 ;  /* 0x000000ffff057224 */ /* 0x000fe200078e0078 */
[----:B------:R-:W-:Y:S01]  /*8cf0*/  STL [R1+0x8d8], R3 ;  /* 0x0008d80301007387 */ /* 0x000fe20000100800 */
[----:B----4-:R-:W-:Y:S02]  /*8d00*/  IMAD.MOV.U32 R120, RZ, RZ, R121 ;  /* 0x000000ffff787224 */ /* 0x010fe400078e0079 */
[----:B------:R-:W-:Y:S01]  /*8d10*/  IMAD.MOV.U32 R121, RZ, RZ, R122 ;  /* 0x000000ffff797224 */ /* 0x000fe200078e007a */
[----:B------:R-:W-:Y:S01]  /*8d20*/  STL [R1+0xa8c], R37 ;  /* 0x000a8c2501007387 */ /* 0x000fe20000100800 */
[----:B------:R-:W-:-:S02]  /*8d30*/  IMAD.MOV.U32 R122, RZ, RZ, R124 ;  /* 0x000000ffff7a7224 */ /* 0x000fc400078e007c */
[----:B------:R-:W-:Y:S02]  /*8d40*/  IMAD.MOV.U32 R124, RZ, RZ, R129 ;  /* 0x000000ffff7c7224 */ /* 0x000fe400078e0081 */
[----:B------:R-:W2:Y:S01]  /*8d50*/  LDL R129, [R1+0x8f4] ;  /* 0x0008f40001817983 */ /* 0x000ea20000100800 */
[----:B------:R-:W-:Y:S01]  /*8d60*/  ISETP.GT.U32.AND P2, PT, R39, R46, PT ;  /* 0x0000002e2700720c */ /* 0x000fe20003f44070 */
[--C-:B------:R-:W-:Y:S01]  /*8d70*/  @!P0 IMAD.IADD R43, R43, 0x1, -R39.reuse ;  /* 0x000000012b2b8824 */ /* 0x100fe200078e0a27 */
[----:B------:R-:W-:Y:S01]  /*8d80*/  ISETP.GT.U32.AND P0, PT, R39, R45, PT ;  /* 0x0000002d2700720c */ /* 0x000fe20003f04070 */
[--C-:B------:R-:W-:Y:S02]  /*8d90*/  @!P4 IMAD.IADD R47, R47, 0x1, -R39.reuse ;  /* 0x000000012f2fc824 */ /* 0x100fe400078e0a27 */
[----:B------:R-:W-:-:S03]  /*8da0*/  @!P5 IMAD.IADD R44, R44, 0x1, -R39 ;  /* 0x000000012c2cd824 */ /* 0x000fc600078e0a27 */
[C---:B------:R-:W-:Y:S02]  /*8db0*/  ISETP.GT.U32.AND P4, PT, R39.reuse, R47, PT ;  /* 0x0000002f2700720c */ /* 0x040fe40003f84070 */
[----:B------:R-:W-:-:S03]  /*8dc0*/  ISETP.GT.U32.AND P5, PT, R39, R44, PT ;  /* 0x0000002c2700720c */ /* 0x000fc60003fa4070 */
[--C-:B------:R-:W-:Y:S01]  /*8dd0*/  @!P2 IMAD.IADD R46, R46, 0x1, -R39.reuse ;  /* 0x000000012e2ea824 */ /* 0x100fe200078e0a27 */
[----:B------:R-:W-:Y:S01]  /*8de0*/  ISETP.GT.U32.AND P2, PT, R39, R34, PT ;  /* 0x000000222700720c */ /* 0x000fe20003f44070 */
[----:B------:R-:W-:Y:S01]  /*8df0*/  @!P0 IMAD.IADD R45, R45, 0x1, -R39 ;  /* 0x000000012d2d8824 */ /* 0x000fe200078e0a27 */
[C---:B------:R-:W-:Y:S02]  /*8e00*/  ISETP.GT.U32.AND P0, PT, R39.reuse, R33, PT ;  /* 0x000000212700720c */ /* 0x040fe40003f04070 */
[----:B------:R-:W-:-:S03]  /*8e10*/  ISETP.GT.U32.AND P6, PT, R39, R43, PT ;  /* 0x0000002b2700720c */ /* 0x000fc60003fc4070 */
[--C-:B------:R-:W-:Y:S01]  /*8e20*/  @!P4 IMAD.IADD R47, R47, 0x1, -R39.reuse ;  /* 0x000000012f2fc824 */ /* 0x100fe200078e0a27 */
[C---:B------:R-:W-:Y:S01]  /*8e30*/  ISETP.GT.U32.AND P4, PT, R39.reuse, R41, PT ;  /* 0x000000292700720c */ /* 0x040fe20003f84070 */
[----:B------:R-:W-:Y:S01]  /*8e40*/  @!P5 IMAD.IADD R44, R44, 0x1, -R39 ;  /* 0x000000012c2cd824 */ /* 0x000fe200078e0a27 */
[----:B------:R-:W-:-:S03]  /*8e50*/  ISETP.GT.U32.AND P5, PT, R39, R32, PT ;  /* 0x000000202700720c */ /* 0x000fc60003fa4070 */
[----:B------:R-:W-:Y:S01]  /*8e60*/  @!P2 IMAD.IADD R34, R34, 0x1, -R39 ;  /* 0x000000012222a824 */ /* 0x000fe200078e0a27 */
[----:B------:R-:W-:Y:S01]  /*8e70*/  ISETP.GE.AND P2, PT, R120, RZ, PT ;  /* 0x000000ff7800720c */ /* 0x000fe20003f46270 */
[----:B------:R-:W-:Y:S02]  /*8e80*/  IMAD.MOV.U32 R120, RZ, RZ, R121 ;  /* 0x000000ffff787224 */ /* 0x000fe400078e0079 */
[----:B------:R-:W-:Y:S02]  /*8e90*/  IMAD.MOV.U32 R121, RZ, RZ, R124 ;  /* 0x000000ffff797224 */ /* 0x000fe400078e007c */
[--C-:B------:R-:W-:Y:S01]  /*8ea0*/  @!P0 IMAD.IADD R33, R33, 0x1, -R39.reuse ;  /* 0x0000000121218824 */ /* 0x100fe200078e0a27 */
[----:B------:R-:W-:Y:S01]  /*8eb0*/  ISETP.GE.AND P0, PT, R120, RZ, PT ;  /* 0x000000ff7800720c */ /* 0x000fe20003f06270 */
[--C-:B------:R-:W-:Y:S02]  /*8ec0*/  @!P6 IMAD.IADD R43, R43, 0x1, -R39.reuse ;  /* 0x000000012b2be824 */ /* 0x100fe400078e0a27 */
[--C-:B------:R-:W-:Y:S01]  /*8ed0*/  @!P4 IMAD.IADD R41, R41, 0x1, -R39.reuse ;  /* 0x000000012929c824 */ /* 0x100fe200078e0a27 */
[----:B------:R-:W-:Y:S01]  /*8ee0*/  ISETP.GE.AND P4, PT, R5, RZ, PT ;  /* 0x000000ff0500720c */ /* 0x000fe20003f86270 */
[----:B------:R-:W-:Y:S01]  /*8ef0*/  @!P5 IMAD.IADD R32, R32, 0x1, -R39 ;  /* 0x000000012020d824 */ /* 0x000fe200078e0a27 */
[----:B------:R-:W-:Y:S01]  /*8f00*/  ISETP.GT.U32.AND P5, PT, R39, R42, PT ;  /* 0x0000002a2700720c */ /* 0x000fe20003fa4070 */
[----:B------:R-:W-:-:S02]  /*8f10*/  IMAD.MOV.U32 R5, RZ, RZ, R131 ;  /* 0x000000ffff057224 */ /* 0x000fc400078e0083 */
[----:B------:R-:W-:Y:S02]  /*8f20*/  IMAD.MOV.U32 R131, RZ, RZ, R105 ;  /* 0x000000ffff837224 */ /* 0x000fe400078e0069 */
[----:B------:R-:W-:-:S04]  /*8f30*/  IMAD.MOV.U32 R105, RZ, RZ, R43 ;  /* 0x000000ffff697224 */ /* 0x000fc800078e002b */
[----:B------:R-:W-:Y:S01]  /*8f40*/  @!P0 IMAD.MOV R105, RZ, RZ, -R105 ;  /* 0x000000ffff698224 */ /* 0x000fe200078e0a69 */
[----:B------:R-:W-:-:S03]  /*8f50*/  ISETP.GT.U32.AND P0, PT, R39, R100, PT ;  /* 0x000000642700720c */ /* 0x000fc60003f04070 */
[--C-:B------:R-:W-:Y:S01]  /*8f60*/  @!P5 IMAD.IADD R42, R42, 0x1, -R39.reuse ;  /* 0x000000012a2ad824 */ /* 0x100fe200078e0a27 */
[----:B------:R-:W-:Y:S01]  /*8f70*/  ISETP.GT.U32.AND P5, PT, R39, R96, PT ;  /* 0x000000602700720c */ /* 0x000fe20003fa4070 */
[----:B------:R-:W-:Y:S08]  /*8f80*/  STL [R1+0xb9c], R105 ;  /* 0x000b9c6901007387 */ /* 0x000ff00000100800 */
[--C-:B------:R-:W-:Y:S01]  /*8f90*/  @!P0 IMAD.IADD R100, R100, 0x1, -R39.reuse ;  /* 0x0000000164648824 */ /* 0x100fe200078e0a27 */
[----:B------:R-:W-:Y:S03]  /*8fa0*/  STL [R1+0x8d4], R2 ;  /* 0x0008d40201007387 */ /* 0x000fe60000100800 */
[----:B------:R-:W-:-:S02]  /*8fb0*/  @!P5 IMAD.IADD R96, R96, 0x1, -R39 ;  /* 0x000000016060d824 */ /* 0x000fc400078e0a27 */
[----:B--2---:R-:W-:Y:S02]  /*8fc0*/  IMAD.MOV.U32 R124, RZ, RZ, R129 ;  /* 0x000000ffff7c7224 */ /* 0x004fe400078e0081 */
[----:B------:R-:W-:Y:S02]  /*8fd0*/  IMAD.MOV.U32 R129, RZ, RZ, R103 ;  /* 0x000000ffff817224 */ /* 0x000fe400078e0067 */
[----:B------:R-:W-:Y:S02]  /*8fe0*/  IMAD.MOV.U32 R103, RZ, RZ, R47 ;  /* 0x000000ffff677224 */ /* 0x000fe400078e002f */
[----:B------:R-:W-:-:S04]  /*8ff0*/  IMAD.MOV.U32 R47, RZ, RZ, R44 ;  /* 0x000000ffff2f7224 */ /* 0x000fc800078e002c */
[----:B------:R-:W-:Y:S01]  /*9000*/  @!P2 IMAD.MOV R47, RZ, RZ, -R47 ;  /* 0x000000ffff2fa224 */ /* 0x000fe200078e0a2f */
[----:B------:R-:W-:Y:S01]  /*9010*/  ISETP.GT.U32.AND P2, PT, R39, R33, PT ;  /* 0x000000212700720c */ /* 0x000fe20003f44070 */
[----:B------:R-:W-:-:S12]  /*9020*/  IMAD.MOV.U32 R120, RZ, RZ, R124 ;  /* 0x000000ffff787224 */ /* 0x000fd800078e007c */
[----:B------:R-:W-:Y:S01]  /*9030*/  @!P2 IMAD.IADD R33, R33, 0x1, -R39 ;  /* 0x000000012121a824 */ /* 0x000fe200078e0a27 */
[----:B------:R-:W-:Y:S01]  /*9040*/  ISETP.GE.AND P2, PT, R5, RZ, PT ;  /* 0x000000ff0500720c */ /* 0x000fe20003f46270 */
[----:B------:R-:W-:Y:S02]  /*9050*/  IMAD.MOV.U32 R5, RZ, RZ, R120 ;  /* 0x000000ffff057224 */ /* 0x000fe400078e0078 */
[----:B------:R-:W-:Y:S02]  /*9060*/  IMAD.MOV.U32 R120, RZ, RZ, R121 ;  /* 0x000000ffff787224 */ /* 0x000fe400078e0079 */
[----:B------:R-:W-:Y:S01]  /*9070*/  IMAD.MOV.U32 R121, RZ, RZ, R122 ;  /* 0x000000ffff797224 */ /* 0x000fe200078e007a */
[----:B------:R-:W-:Y:S01]  /*9080*/  ISETP.GE.AND P0, PT, R5, RZ, PT ;  /* 0x000000ff0500720c */ /* 0x000fe20003f06270 */
[----:B------:R-:W-:Y:S02]  /*9090*/  IMAD.MOV.U32 R122, RZ, RZ, R127 ;  /* 0x000000ffff7a7224 */ /* 0x000fe400078e007f */
[----:B------:R-:W-:-:S02]  /*90a0*/  IMAD.MOV.U32 R5, RZ, RZ, R120 ;  /* 0x000000ffff057224 */ /* 0x000fc400078e0078 */
[----:B------:R-:W-:Y:S02]  /*90b0*/  IMAD.MOV.U32 R120, RZ, RZ, R121 ;  /* 0x000000ffff787224 */ /* 0x000fe400078e0079 */
[----:B------:R-:W-:Y:S01]  /*90c0*/  IMAD.MOV.U32 R121, RZ, RZ, R122 ;  /* 0x000000ffff797224 */ /* 0x000fe200078e007a */
[----:B------:R-:W-:Y:S01]  /*90d0*/  ISETP.GE.AND P5, PT, R5, RZ, PT ;  /* 0x000000ff0500720c */ /* 0x000fe20003fa6270 */
[----:B------:R-:W-:Y:S01]  /*90e0*/  IMAD.MOV.U32 R5, RZ, RZ, R120 ;  /* 0x000000ffff057224 */ /* 0x000fe200078e0078 */
[----:B------:R-:W2:Y:S01]  /*90f0*/  LDL R122, [R1+0x934] ;  /* 0x00093400017a7983 */ /* 0x000ea20000100800 */
[----:B------:R-:W-:-:S03]  /*9100*/  IMAD.MOV.U32 R120, RZ, RZ, R121 ;  /* 0x000000ffff787224 */ /* 0x000fc600078e0079 */
[----:B------:R-:W3:Y:S01]  /*9110*/  LDL R121, [R1+0x930] ;  /* 0x0009300001797983 */ /* 0x000ee20000100800 */
[----:B------:R-:W-:Y:S01]  /*9120*/  IABS R31, R4 ;  /* 0x00000004001f7213 */ /* 0x000fe20000000000 */
[----:B------:R-:W-:-:S04]  /*9130*/  IMAD.MOV.U32 R124, RZ, RZ, R129 ;  /* 0x000000ffff7c7224 */ /* 0x000fc800078e0081 */
[----:B------:R-:W-:Y:S01]  /*9140*/  IMAD.HI.U32 R28, R40, R31, RZ ;  /* 0x0000001f281c7227 */ /* 0x000fe200078e00ff */
[----:B------:R-:W-:-:S03]  /*9150*/  ISETP.GE.AND P6, PT, R0, RZ, PT ;  /* 0x000000ff0000720c */ /* 0x000fc60003fc6270 */
[----:B------:R-:W-:Y:S02]  /*9160*/  IMAD.MOV.U32 R129, RZ, RZ, R102 ;  /* 0x000000ffff817224 */ /* 0x000fe400078e0066 */
[----:B------:R-:W-:Y:S02]  /*9170*/  IMAD.MOV R28, RZ, RZ, -R28 ;  /* 0x000000ffff1c7224 */ /* 0x000fe400078e0a1c */
[----:B------:R-:W-:Y:S02]  /*9180*/  IMAD.MOV.U32 R102, RZ, RZ, R46 ;  /* 0x000000ffff667224 */ /* 0x000fe400078e002e */
[----:B------:R-:W-:-:S04]  /*9190*/  IMAD.HI.U32 R101, R40, R30, RZ ;  /* 0x0000001e28657227 */ /* 0x000fc800078e00ff */
[C---:B------:R-:W-:Y:S02]  /*91a0*/  IMAD R31, R39.reuse, R28, R31 ;  /* 0x0000001c271f7224 */ /* 0x040fe400078e021f */
[----:B------:R-:W-:Y:S01]  /*91b0*/  @!P3 IMAD.MOV R102, RZ, RZ, -R102 ;  /* 0x000000ffff66b224 */ /* 0x000fe200078e0a66 */
[----:B------:R-:W-:Y:S01]  /*91c0*/  ISETP.GT.U32.AND P3, PT, R39, R41, PT ;  /* 0x000000292700720c */ /* 0x000fe20003f64070 */
[----:B------:R-:W-:Y:S02]  /*91d0*/  IMAD.MOV R28, RZ, RZ, -R101 ;  /* 0x000000ffff1c7224 */ /* 0x000fe400078e0a65 */
[----:B------:R-:W-:-:S04]  /*91e0*/  IMAD.MOV.U32 R101, RZ, RZ, R45 ;  /* 0x000000ffff657224 */ /* 0x000fc800078e002d */
[----:B------:R-:W-:Y:S01]  /*91f0*/  @!P4 IMAD.MOV R101, RZ, RZ, -R101 ;  /* 0x000000ffff65c224 */ /* 0x000fe200078e0a65 */
[C---:B------:R-:W-:Y:S01]  /*9200*/  ISETP.GT.U32.AND P4, PT, R39.reuse, R34, PT ;  /* 0x000000222700720c */ /* 0x040fe20003f84070 */
[----:B------:R-:W-:Y:S01]  /*9210*/  @!P6 IMAD.MOV R103, RZ, RZ, -R103 ;  /* 0x000000ffff67e224 */ /* 0x000fe200078e0a67 */
[----:B------:R-:W-:-:S03]  /*9220*/  ISETP.GT.U32.AND P6, PT, R39, R32, PT ;  /* 0x000000202700720c */ /* 0x000fc60003fc4070 */
[----:B------:R-:W-:Y:S01]  /*9230*/  @!P3 IMAD.IADD R41, R41, 0x1, -R39 ;  /* 0x000000012929b824 */ /* 0x000fe200078e0a27 */
[----:B------:R-:W-:-:S07]  /*9240*/  ISETP.GT.U32.AND P3, PT, R39, R92, PT ;  /* 0x0000005c2700720c */ /* 0x000fce0003f64070 */
[--C-:B------:R-:W-:Y:S01]  /*9250*/  @!P4 IMAD.IADD R34, R34, 0x1, -R39.reuse ;  /* 0x000000012222c824 */ /* 0x100fe200078e0a27 */
[C---:B------:R-:W-:Y:S01]  /*9260*/  ISETP.GT.U32.AND P4, PT, R39.reuse, R88, PT ;  /* 0x000000582700720c */ /* 0x040fe20003f84070 */
[----:B------:R-:W-:Y:S01]  /*9270*/  @!P6 IMAD.IADD R32, R32, 0x1, -R39 ;  /* 0x000000012020e824 */ /* 0x000fe200078e0a27 */
[----:B------:R-:W-:-:S03]  /*9280*/  ISETP.GT.U32.AND P6, PT, R39, R84, PT ;  /* 0x000000542700720c */ /* 0x000fc60003fc4070 */
[----:B------:R-:W-:Y:S01]  /*9290*/  @!P3 IMAD.IADD R92, R92, 0x1, -R39 ;  /* 0x000000015c5cb824 */ /* 0x000fe200078e0a27 */
[----:B------:R-:W-:Y:S01]  /*92a0*/  ISETP.GE.AND P3, PT, R5, RZ, PT ;  /* 0x000000ff0500720c */ /* 0x000fe20003f66270 */
[----:B------:R-:W-:Y:S02]  /*92b0*/  IMAD.MOV.U32 R5, RZ, RZ, R120 ;  /* 0x000000ffff057224 */ /* 0x000fe400078e0078 */
[----:B------:R-:W-:-:S04]  /*92c0*/  IMAD.MOV.U32 R46, RZ, RZ, R42 ;  /* 0x000000ffff2e7224 */ /* 0x000fc800078e002a */
[--C-:B------:R-:W-:Y:S01]  /*92d0*/  @!P4 IMAD.IADD R88, R88, 0x1, -R39.reuse ;  /* 0x000000015858c824 */ /* 0x100fe200078e0a27 */
[----:B------:R-:W-:Y:S01]  /*92e0*/  ISETP.GE.AND P4, PT, R5, RZ, PT ;  /* 0x000000ff0500720c */ /* 0x000fe20003f86270 */
[----:B------:R-:W-:Y:S02]  /*92f0*/  @!P6 IMAD.IADD R84, R84, 0x1, -R39 ;  /* 0x000000015454e824 */ /* 0x000fe400078e0a27 */
[----:B------:R-:W-:Y:S01]  /*9300*/  @!P2 IMAD.MOV R46, RZ, RZ, -R46 ;  /* 0x000000ffff2ea224 */ /* 0x000fe200078e0a2e */
[C---:B------:R-:W-:Y:S01]  /*9310*/  ISETP.GT.U32.AND P2, PT, R39.reuse, R100, PT ;  /* 0x000000642700720c */ /* 0x040fe20003f44070 */
[----:B------:R-:W-:Y:S01]  /*9320*/  IMAD.MOV.U32 R5, RZ, RZ, R104 ;  /* 0x000000ffff057224 */ /* 0x000fe200078e0068 */
[----:B------:R-:W-:Y:S01]  /*9330*/  ISETP.GT.U32.AND P6, PT, R39, R84, PT ;  /* 0x000000542700720c */ /* 0x000fe20003fc4070 */
[----:B------:R-:W-:-:S06]  /*9340*/  IMAD.MOV.U32 R104, RZ, RZ, R32 ;  /* 0x000000ffff687224 */ /* 0x000fcc00078e0020 */
[----:B------:R-:W-:Y:S01]  /*9350*/  @!P4 IMAD.MOV R104, RZ, RZ, -R104 ;  /* 0x000000ffff68c224 */ /* 0x000fe200078e0a68 */
[C---:B------:R-:W-:Y:S01]  /*9360*/  ISETP.GT.U32.AND P4, PT, R39.reuse, R80, PT ;  /* 0x000000502700720c */ /* 0x040fe20003f84070 */
[----:B------:R-:W-:Y:S02]  /*9370*/  IMAD.MOV.U32 R120, RZ, RZ, R143 ;  /* 0x000000ffff787224 */ /* 0x000fe400078e008f */
[--C-:B------:R-:W-:Y:S01]  /*9380*/  @!P2 IMAD.IADD R100, R100, 0x1, -R39.reuse ;  /* 0x000000016464a824 */ /* 0x100fe200078e0a27 */
[----:B------:R-:W-:Y:S01]  /*9390*/  ISETP.GT.U32.AND P2, PT, R39, R76, PT ;  /* 0x0000004c2700720c */ /* 0x000fe20003f44070 */
[----:B------:R-:W-:Y:S01]  /*93a0*/  @!P6 IMAD.IADD R84, R84, 0x1, -R39 ;  /* 0x000000015454e824 */ /* 0x000fe200078e0a27 */
[----:B------:R-:W-:Y:S01]  /*93b0*/  ISETP.GE.AND P6, PT, R5, RZ, PT ;  /* 0x000000ff0500720c */ /* 0x000fe20003fc6270 */
[----:B------:R-:W-:Y:S01]  /*93c0*/  IMAD.MOV.U32 R5, RZ, RZ, R120 ;  /* 0x000000ffff057224 */ /* 0x000fe200078e0078 */
[----:B------:R-:W4:Y:S01]  /*93d0*/  LDL R143, [R1+0x928] ;  /* 0x00092800018f7983 */ /* 0x000f220000100800 */
[----:B------:R-:W-:-:S02]  /*93e0*/  IMAD.MOV.U32 R127, RZ, RZ, R133 ;  /* 0x000000ffff7f7224 */ /* 0x000fc400078e0085 */
[----:B------:R-:W-:Y:S02]  /*93f0*/  IMAD.MOV.U32 R133, RZ, RZ, R136 ;  /* 0x000000ffff857224 */ /* 0x000fe400078e0088 */
[----:B------:R-:W-:Y:S01]  /*9400*/  @!P4 IMAD.IADD R80, R80, 0x1, -R39 ;  /* 0x000000015050c824 */ /* 0x000fe200078e0a27 */
[----:B------:R-:W-:Y:S01]  /*9410*/  ISETP.GE.AND P4, PT, R5, RZ, PT ;  /* 0x000000ff0500720c */ /* 0x000fe20003f86270 */
[----:B------:R-:W-:Y:S02]  /*9420*/  IMAD.MOV.U32 R136, RZ, RZ, R140 ;  /* 0x000000ffff887224 */ /* 0x000fe400078e008c */
[----:B------:R-:W-:Y:S02]  /*9430*/  IMAD.MOV.U32 R140, RZ, RZ, R141 ;  /* 0x000000ffff8c7224 */ /* 0x000fe400078e008d */
[----:B------:R-:W-:Y:S02]  /*9440*/  IMAD.MOV.U32 R141, RZ, RZ, R147 ;  /* 0x000000ffff8d7224 */ /* 0x000fe400078e0093 */
[----:B------:R-:W-:-:S02]  /*9450*/  IMAD.MOV.U32 R147, RZ, RZ, R148 ;  /* 0x000000ffff937224 */ /* 0x000fc400078e0094 */
[----:B------:R-:W-:Y:S02]  /*9460*/  IMAD.MOV.U32 R148, RZ, RZ, R153 ;  /* 0x000000ffff947224 */ /* 0x000fe400078e0099 */
[----:B------:R-:W-:Y:S02]  /*9470*/  IMAD.MOV.U32 R153, RZ, RZ, R154 ;  /* 0x000000ffff997224 */ /* 0x000fe400078e009a */
[----:B------:R-:W-:Y:S02]  /*9480*/  @!P2 IMAD.IADD R76, R76, 0x1, -R39 ;  /* 0x000000014c4ca824 */ /* 0x000fe400078e0a27 */
[----:B------:R-:W-:Y:S02]  /*9490*/  IMAD.MOV.U32 R154, RZ, RZ, R159 ;  /* 0x000000ffff9a7224 */ /* 0x000fe400078e009f */
[----:B------:R-:W4:Y:S04]  /*94a0*/  LDL R159, [R1+0x954] ;  /* 0x00095400019f7983 */ /* 0x000f280000100800 */
[----:B------:R-:W-:Y:S01]  /*94b0*/  STL [R1+0xba0], R104 ;  /* 0x000ba06801007387 */ /* 0x000fe20000100800 */
[----:B---3--:R-:W-:-:S02]  /*94c0*/  IMAD.MOV.U32 R120, RZ, RZ, R121 ;  /* 0x000000ffff787224 */ /* 0x008fc400078e0079 */
[----:B--2---:R-:W-:Y:S02]  /*94d0*/  IMAD.MOV.U32 R121, RZ, RZ, R122 ;  /* 0x000000ffff797224 */ /* 0x004fe400078e007a */
[----:B------:R-:W-:Y:S02]  /*94e0*/  IMAD.MOV.U32 R122, RZ, RZ, R124 ;  /* 0x000000ffff7a7224 */ /* 0x000fe400078e007c */
[----:B------:R-:W-:Y:S02]  /*94f0*/  IMAD.MOV.U32 R124, RZ, RZ, R128 ;  /* 0x000000ffff7c7224 */ /* 0x000fe400078e0080 */
[----:B------:R-:W-:Y:S02]  /*9500*/  IMAD.MOV.U32 R128, RZ, RZ, R134 ;  /* 0x000000ffff807224 */ /* 0x000fe400078e0086 */
[----:B------:R-:W-:Y:S02]  /*9510*/  IMAD.MOV.U32 R134, RZ, RZ, R142 ;  /* 0x000000ffff867224 */ /* 0x000fe400078e008e */
[----:B------:R-:W-:Y:S01]  /*9520*/  IMAD.MOV.U32 R5, RZ, RZ, R120 ;  /* 0x000000ffff057224 */ /* 0x000fe200078e0078 */
[----:B------:R-:W2:Y:S01]  /*9530*/  LDL R142, [R1+0x990] ;  /* 0x00099000018e7983 */ /* 0x000ea20000100800 */
[----:B------:R-:W-:-:S02]  /*9540*/  IMAD.MOV.U32 R120, RZ, RZ, R121 ;  /* 0x000000ffff787224 */ /* 0x000fc400078e0079 */
[----:B------:R-:W-:Y:S02]  /*9550*/  IMAD.MOV.U32 R121, RZ, RZ, R122 ;  /* 0x000000ffff797224 */ /* 0x000fe400078e007a */
[----:B------:R-:W-:Y:S02]  /*9560*/  IMAD.MOV.U32 R122, RZ, RZ, R128 ;  /* 0x000000ffff7a7224 */ /* 0x000fe400078e0080 */
[----:B------:R-:W-:Y:S01]  /*9570*/  IMAD.MOV.U32 R128, RZ, RZ, R134 ;  /* 0x000000ffff807224 */ /* 0x000fe200078e0086 */
[----:B------:R-:W-:Y:S01]  /*9580*/  ISETP.GE.AND P2, PT, R5, RZ, PT ;  /* 0x000000ff0500720c */ /* 0x000fe20003f46270 */
[----:B------:R-:W-:Y:S02]  /*9590*/  IMAD.MOV.U32 R5, RZ, RZ, R120 ;  /* 0x000000ffff057224 */ /* 0x000fe400078e0078 */
[----:B------:R-:W-:Y:S02]  /*95a0*/  IMAD.MOV.U32 R120, RZ, RZ, R121 ;  /* 0x000000ffff787224 */ /* 0x000fe400078e0079 */
[----:B------:R-:W-:-:S02]  /*95b0*/  IMAD.MOV.U32 R121, RZ, RZ, R128 ;  /* 0x000000ffff797224 */ /* 0x000fc400078e0080 */
[----:B------:R-:W3:Y:S01]  /*95c0*/  LDL R128, [R1+0x964] ;  /* 0x0009640001807983 */ /* 0x000ee20000100800 */
[----:B------:R-:W-:Y:S02]  /*95d0*/  IMAD.MOV.U32 R45, RZ, RZ, R41 ;  /* 0x000000ffff2d7224 */ /* 0x000fe400078e0029 */
[C---:B------:R-:W-:Y:S01]  /*95e0*/  IMAD R30, R39.reuse, R28, R30 ;  /* 0x0000001c271e7224 */ /* 0x040fe200078e021e */
[----:B------:R-:W-:Y:S01]  /*95f0*/  IABS R28, R2 ;  /* 0x00000002001c7213 */ /* 0x000fe20000000000 */
[----:B------:R-:W-:Y:S01]  /*9600*/  @!P0 IMAD.MOV R45, RZ, RZ, -R45 ;  /* 0x000000ffff2d8224 */ /* 0x000fe200078e0a2d */
[----:B------:R-:W-:Y:S01]  /*9610*/  ISETP.GT.U32.AND P0, PT, R39, R96, PT ;  /* 0x000000602700720c */ /* 0x000fe20003f04070 */
[----:B------:R-:W-:Y:S02]  /*9620*/  IMAD.MOV.U32 R44, RZ, RZ, R34 ;  /* 0x000000ffff2c7224 */ /* 0x000fe400078e0022 */
[----:B------:R-:W-:-:S04]  /*9630*/  IMAD.HI.U32 R43, R40, R28, RZ ;  /* 0x0000001c282b7227 */ /* 0x000fc800078e00ff */
[----:B------:R-:W-:Y:S01]  /*9640*/  @!P5 IMAD.MOV R44, RZ, RZ, -R44 ;  /* 0x000000ffff2cd224 */ /* 0x000fe200078e0a2c */
[C---:B------:R-:W-:Y:S01]  /*9650*/  ISETP.GT.U32.AND P5, PT, R39.reuse, R92, PT ;  /* 0x0000005c2700720c */ /* 0x040fe20003fa4070 */
[----:B------:R-:W-:Y:S02]  /*9660*/  IMAD.MOV R42, RZ, RZ, -R43 ;  /* 0x000000ffff2a7224 */ /* 0x000fe400078e0a2b */
[----:B------:R-:W-:Y:S02]  /*9670*/  IMAD.MOV.U32 R43, RZ, RZ, R33 ;  /* 0x000000ffff2b7224 */ /* 0x000fe400078e0021 */
[----:B------:R-:W-:Y:S02]  /*9680*/  @!P0 IMAD.IADD R96, R96, 0x1, -R39 ;  /* 0x0000000160608824 */ /* 0x000fe400078e0a27 */
[----:B------:R-:W-:Y:S01]  /*9690*/  @!P3 IMAD.MOV R43, RZ, RZ, -R43 ;  /* 0x000000ffff2bb224 */ /* 0x000fe200078e0a2b */
[C---:B------:R-:W-:Y:S02]  /*96a0*/  ISETP.GT.U32.AND P3, PT, R39.reuse, R88, PT ;  /* 0x000000582700720c */ /* 0x040fe40003f64070 */
[----:B------:R-:W-:-:S03]  /*96b0*/  ISETP.GT.U32.AND P0, PT, R39, R72, PT ;  /* 0x000000482700720c */ /* 0x000fc60003f04070 */
[----:B------:R-:W-:Y:S01]  /*96c0*/  @!P5 IMAD.IADD R92, R92, 0x1, -R39 ;  /* 0x000000015c5cd824 */ /* 0x000fe200078e0a27 */
[----:B------:R-:W-:-:S07]  /*96d0*/  ISETP.GT.U32.AND P5, PT, R39, R68, PT ;  /* 0x000000442700720c */ /* 0x000fce0003fa4070 */
[--C-:B------:R-:W-:Y:S01]  /*96e0*/  @!P3 IMAD.IADD R88, R88, 0x1, -R39.reuse ;  /* 0x000000015858b824 */ /* 0x100fe200078e0a27 */
[----:B------:R-:W-:Y:S01]  /*96f0*/  ISETP.GT.U32.AND P3, PT, R39, R64, PT ;  /* 0x000000402700720c */ /* 0x000fe20003f64070 */
[--C-:B------:R-:W-:Y:S01]  /*9700*/  @!P0 IMAD.IADD R72, R72, 0x1, -R39.reuse ;  /* 0x0000000148488824 */ /* 0x100fe200078e0a27 */
[----:B------:R-:W-:Y:S01]  /*9710*/  ISETP.GE.AND P0, PT, R5, RZ, PT ;  /* 0x000000ff0500720c */ /* 0x000fe20003f06270 */
[----:B------:R-:W-:Y:S02]  /*9720*/  IMAD.MOV.U32 R5, RZ, RZ, R120 ;  /* 0x000000ffff057224 */ /* 0x000fe400078e0078 */
[----:B------:R-:W-:-:S03]  /*9730*/  @!P5 IMAD.IADD R68, R68, 0x1, -R39 ;  /* 0x000000014444d824 */ /* 0x000fc600078e0a27 */
[----:B------:R-:W-:-:S05]  /*9740*/  ISETP.GE.AND P5, PT, R5, RZ, PT ;  /* 0x000000ff0500720c */ /* 0x000fca0003fa6270 */
[--C-:B------:R-:W-:Y:S01]  /*9750*/  @!P3 IMAD.IADD R64, R64, 0x1, -R39.reuse ;  /* 0x000000014040b824 */ /* 0x100fe200078e0a27 */
[C---:B------:R-:W-:Y:S01]  /*9760*/  ISETP.GT.U32.AND P3, PT, R39.reuse, R80, PT ;  /* 0x000000502700720c */ /* 0x040fe20003f64070 */
[----:B------:R-:W-:Y:S01]  /*9770*/  @!P0 IMAD.MOV R88, RZ, RZ, -R88 ;  /* 0x000000ffff588224 */ /* 0x000fe200078e0a58 */
[C---:B------:R-:W-:Y:S01]  /*9780*/  ISETP.GT.U32.AND P0, PT, R39.reuse, R68, PT ;  /* 0x000000442700720c */ /* 0x040fe20003f04070 */
[----:B------:R-:W-:Y:S01]  /*9790*/  @!P4 IMAD.MOV R96, RZ, RZ, -R96 ;  /* 0x000000ffff60c224 */ /* 0x000fe200078e0a60 */
[C---:B------:R-:W-:Y:S01]  /*97a0*/  ISETP.GT.U32.AND P4, PT, R39.reuse, R76, PT ;  /* 0x0000004c2700720c */ /* 0x040fe20003f84070 */
[----:B------:R-:W-:Y:S02]  /*97b0*/  VIADD R5, R0, 0x14 ;  /* 0x0000001400057836 */ /* 0x000fe40000000000 */
[----:B------:R-:W-:Y:S01]  /*97c0*/  @!P5 IMAD.MOV R84, RZ, RZ, -R84 ;  /* 0x000000ffff54d224 */ /* 0x000fe200078e0a54 */
[C---:B------:R-:W-:Y:S01]  /*97d0*/  ISETP.GT.U32.AND P5, PT, R39.reuse, R60, PT ;  /* 0x0000003c2700720c */ /* 0x040fe20003fa4070 */
[C---:B------:R-:W-:Y:S01]  /*97e0*/  IMAD R28, R39.reuse, R42, R28 ;  /* 0x0000002a271c7224 */ /* 0x040fe200078e021c */
[----:B------:R-:W-:Y:S01]  /*97f0*/  IABS R42, R5 ;  /* 0x00000005002a7213 */ /* 0x000fe20000000000 */
[----:B------:R-:W-:Y:S01]  /*9800*/  @!P2 IMAD.MOV R92, RZ, RZ, -R92 ;  /* 0x000000ffff5ca224 */ /* 0x000fe200078e0a5c */
[C---:B------:R-:W-:Y:S01]  /*9810*/  ISETP.GT.U32.AND P2, PT, R39.reuse, R72, PT ;  /* 0x000000482700720c */ /* 0x040fe20003f44070 */
[--C-:B------:R-:W-:Y:S01]  /*9820*/  @!P3 IMAD.IADD R80, R80, 0x1, -R39.reuse ;  /* 0x000000015050b824 */ /* 0x100fe200078e0a27 */
[----:B------:R-:W-:Y:S01]  /*9830*/  ISETP.GT.U32.AND P3, PT, R39, R56, PT ;  /* 0x000000382700720c */ /* 0x000fe20003f64070 */
[----:B------:R-:W-:-:S02]  /*9840*/  @!P0 IMAD.IADD R68, R68, 0x1, -R39 ;  /* 0x0000000144448824 */ /* 0x000fc400078e0a27 */
[----:B------:R-:W-:Y:S01]  /*9850*/  @!P4 IMAD.IADD R76, R76, 0x1, -R39 ;  /* 0x000000014c4cc824 */ /* 0x000fe200078e0a27 */
[----:B------:R-:W-:-:S03]  /*9860*/  ISETP.GT.U32.AND P4, PT, R39, R53, PT ;  /* 0x000000352700720c */ /* 0x000fc60003f84070 */
[----:B------:R-:W-:-:S04]  /*9870*/  @!P5 IMAD.IADD R60, R60, 0x1, -R39 ;  /* 0x000000013c3cd824 */ /* 0x000fc800078e0a27 */
[--C-:B------:R-:W-:Y:S01]  /*9880*/  @!P2 IMAD.IADD R72, R72, 0x1, -R39.reuse ;  /* 0x000000014848a824 */ /* 0x100fe200078e0a27 */
[----:B------:R-:W-:Y:S01]  /*9890*/  ISETP.GT.U32.AND P2, PT, R39, R50, PT ;  /* 0x000000322700720c */ /* 0x000fe20003f44070 */
[----:B------:R-:W-:-:S04]  /*98a0*/  @!P3 IMAD.IADD R56, R56, 0x1, -R39 ;  /* 0x000000013838b824 */ /* 0x000fc800078e0a27 */
[----:B------:R-:W-:-:S08]  /*98b0*/  @!P4 IMAD.IADD R53, R53, 0x1, -R39 ;  /* 0x000000013535c824 */ /* 0x000fd000078e0a27 */
[----:B------:R-:W-:Y:S02]  /*98c0*/  @!P2 IMAD.IADD R50, R50, 0x1, -R39 ;  /* 0x000000013232a824 */ /* 0x000fe400078e0a27 */
[----:B--2---:R-:W-:Y:S02]  /*98d0*/  IMAD.MOV.U32 R134, RZ, RZ, R142 ;  /* 0x000000ffff867224 */ /* 0x004fe400078e008e */
[----:B----4-:R-:W-:Y:S02]  /*98e0*/  IMAD.MOV.U32 R142, RZ, RZ, R143 ;  /* 0x000000ffff8e7224 */ /* 0x010fe400078e008f */
[----:B------:R-:W-:Y:S02]  /*98f0*/  IMAD.MOV.U32 R143, RZ, RZ, R144 ;  /* 0x000000ffff8f7224 */ /* 0x000fe400078e0090 */
[----:B------:R-:W2:Y:S01]  /*9900*/  LDL R144, [R1+0x950] ;  /* 0x0009500001907983 */ /* 0x000ea20000100800 */
[----:B---3--:R-:W-:-:S03]  /*9910*/  IMAD.MOV.U32 R120, RZ, RZ, R128 ;  /* 0x000000ffff787224 */ /* 0x008fc600078e0080 */
[----:B------:R-:W3:Y:S04]  /*9920*/  LDL R128, [R1+0x938] ;  /* 0x0009380001807983 */ /* 0x000ee80000100800 */
[----:B------:R4:W-:Y:S02]  /*9930*/  STL [R1+0x8c4], R5 ;  /* 0x0008c40501007387 */ /* 0x0009e40000100800 */
[----:B----4-:R-:W-:Y:S02]  /*9940*/  IMAD.MOV.U32 R5, RZ, RZ, R120 ;  /* 0x000000ffff057224 */ /* 0x010fe400078e0078 */
[----:B------:R-:W-:Y:S02]  /*9950*/  IMAD.MOV.U32 R120, RZ, RZ, R121 ;  /* 0x000000ffff787224 */ /* 0x000fe400078e0079 */
[----:B------:R-:W-:Y:S01]  /*9960*/  IMAD.MOV.U32 R121, RZ, RZ, R124 ;  /* 0x000000ffff797224 */ /* 0x000fe200078e007c */
[----:B------:R-:W-:Y:S01]  /*9970*/  ISETP.GE.AND P0, PT, R5, RZ, PT ;  /* 0x000000ff0500720c */ /* 0x000fe20003f06270 */
[----:B------:R-:W-:-:S02]  /*9980*/  IMAD.MOV.U32 R124, RZ, RZ, R133 ;  /* 0x000000ffff7c7224 */ /* 0x000fc400078e0085 */
[----:B------:R-:W-:Y:S02]  /*9990*/  IMAD.MOV.U32 R5, RZ, RZ, R120 ;  /* 0x000000ffff057224 */ /* 0x000fe400078e0078 */
[----:B------:R-:W-:Y:S02]  /*99a0*/  IMAD.MOV.U32 R133, RZ, RZ, R140 ;  /* 0x000000ffff857224 */ /* 0x000fe400078e008c */
[----:B------:R-:W-:Y:S01]  /*99b0*/  IMAD.MOV.U32 R120, RZ, RZ, R121 ;  /* 0x000000ffff787224 */ /* 0x000fe200078e0079 */
[----:B------:R-:W-:Y:S01]  /*99c0*/  ISETP.GE.AND P5, PT, R5, RZ, PT ;  /* 0x000000ff0500720c */ /* 0x000fe20003fa6270 */
[----:B------:R-:W-:Y:S02]  /*99d0*/  IMAD.MOV.U32 R121, RZ, RZ, R124 ;  /* 0x000000ffff797224 */ /* 0x000fe400078e007c */
[----:B------:R-:W-:Y:S02]  /*99e0*/  IMAD.MOV.U32 R124, RZ, RZ, R133 ;  /* 0x000000ffff7c7224 */ /* 0x000fe400078e0085 */
[----:B------:R-:W-:Y:S01]  /*99f0*/  IMAD.MOV.U32 R5, RZ, RZ, R120 ;  /* 0x000000ffff057224 */ /* 0x000fe200078e0078 */
[----:B------:R-:W4:Y:S01]  /*9a00*/  LDL R133, [R1+0x9b0] ;  /* 0x0009b00001857983 */ /* 0x000f220000100800 */
[----:B------:R-:W-:-:S02]  /*9a10*/  IMAD.MOV.U32 R120, RZ, RZ, R121 ;  /* 0x000000ffff787224 */ /* 0x000fc400078e0079 */
[----:B------:R-:W-:Y:S01]  /*9a20*/  IMAD.MOV.U32 R121, RZ, RZ, R124 ;  /* 0x000000ffff797224 */ /* 0x000fe200078e007c */
[----:B------:R-:W-:Y:S01]  /*9a30*/  ISETP.GE.AND P3, PT, R5, RZ, PT ;  /* 0x000000ff0500720c */ /* 0x000fe20003f66270 */
[----:B------:R-:W-:Y:S01]  /*9a40*/  IMAD.MOV.U32 R5, RZ, RZ, R120 ;  /* 0x000000ffff057224 */ /* 0x000fe200078e0078 */
[----:B------:R-:W2:Y:S01]  /*9a50*/  LDL R124, [R1+0x95c] ;  /* 0x00095c00017c7983 */ /* 0x000ea20000100800 */
[----:B------:R-:W-:-:S03]  /*9a60*/  IMAD.MOV.U32 R120, RZ, RZ, R121 ;  /* 0x000000ffff787224 */ /* 0x000fc600078e0079 */
[----:B------:R-:W-:Y:S01]  /*9a70*/  ISETP.GE.AND P4, PT, R5, RZ, PT ;  /* 0x000000ff0500720c */ /* 0x000fe20003f86270 */
[----:B------:R-:W-:Y:S01]  /*9a80*/  IMAD.MOV.U32 R5, RZ, RZ, R120 ;  /* 0x000000ffff057224 */ /* 0x000fe200078e0078 */
[----:B------:R-:W2:Y:S04]  /*9a90*/  LDL R121, [R1+0x978] ;  /* 0x0009780001797983 */ /* 0x000ea80000100800 */
[----:B------:R-:W-:Y:S02]  /*9aa0*/  ISETP.GE.AND P2, PT, R5, RZ, PT ;  /* 0x000000ff0500720c */ /* 0x000fe40003f46270 */
[----:B------:R-:W2:Y:S01]  /*9ab0*/  LDL R5, [R1+0x99c] ;  /* 0x00099c0001057983 */ /* 0x000ea20000100800 */
[----:B------:R-:W-:Y:S01]  /*9ac0*/  @!P6 IMAD.MOV R100, RZ, RZ, -R100 ;  /* 0x000000ffff64e224 */ /* 0x000fe200078e0a64 */
[----:B------:R-:W-:-:S13]  /*9ad0*/  ISETP.GT.U32.AND P6, PT, R39, R64, PT ;  /* 0x000000402700720c */ /* 0x000fda0003fc4070 */
[----:B------:R-:W-:Y:S01]  /*9ae0*/  @!P6 IMAD.IADD R64, R64, 0x1, -R39 ;  /* 0x000000014040e824 */ /* 0x000fe200078e0a27 */
[C---:B------:R-:W-:Y:S01]  /*9af0*/  ISETP.GT.U32.AND P6, PT, R39.reuse, R99, PT ;  /* 0x000000632700720c */ /* 0x040fe20003fc4070 */
[----:B------:R-:W-:Y:S01]  /*9b00*/  @!P0 IMAD.MOV R80, RZ, RZ, -R80 ;  /* 0x000000ffff508224 */ /* 0x000fe200078e0a50 */
[C---:B------:R-:W-:Y:S01]  /*9b10*/  ISETP.GT.U32.AND P0, PT, R39.reuse, R60, PT ;  /* 0x0000003c2700720c */ /* 0x040fe20003f04070 */
[----:B------:R-:W-:Y:S01]  /*9b20*/  @!P5 IMAD.MOV R76, RZ, RZ, -R76 ;  /* 0x000000ffff4cd224 */ /* 0x000fe200078e0a4c */
[----:B------:R-:W-:-:S09]  /*9b30*/  ISETP.GT.U32.AND P5, PT, R39, R56, PT ;  /* 0x000000382700720c */ /* 0x000fd20003fa4070 */
[----:B------:R-:W-:-:S05]  /*9b40*/  @!P6 IMAD.IADD R99, R99, 0x1, -R39 ;  /* 0x000000016363e824 */ /* 0x000fca00078e0a27 */
[C---:B------:R-:W-:Y:S01]  /*9b50*/  ISETP.GT.U32.AND P6, PT, R39.reuse, R99, PT ;  /* 0x000000632700720c */ /* 0x040fe20003fc4070 */
[----:B------:R-:W-:Y:S01]  /*9b60*/  @!P2 IMAD.MOV R64, RZ, RZ, -R64 ;  /* 0x000000ffff40a224 */ /* 0x000fe200078e0a40 */
[C---:B------:R-:W-:Y:S01]  /*9b70*/  ISETP.GT.U32.AND P2, PT, R39.reuse, R95, PT ;  /* 0x0000005f2700720c */ /* 0x040fe20003f44070 */
[----:B------:R-:W-:Y:S02]  /*9b80*/  IMAD.MOV.U32 R120, RZ, RZ, R137 ;  /* 0x000000ffff787224 */ /* 0x000fe400078e0089 */
[--C-:B------:R-:W-:Y:S01]  /*9b90*/  @!P0 IMAD.IADD R60, R60, 0x1, -R39.reuse ;  /* 0x000000013c3c8824 */ /* 0x100fe200078e0a27 */
[C---:B------:R-:W-:Y:S01]  /*9ba0*/  ISETP.GT.U32.AND P0, PT, R39.reuse, R91, PT ;  /* 0x0000005b2700720c */ /* 0x040fe20003f04070 */
[--C-:B------:R-:W-:Y:S01]  /*9bb0*/  @!P5 IMAD.IADD R56, R56, 0x1, -R39.reuse ;  /* 0x000000013838d824 */ /* 0x100fe200078e0a27 */
[----:B------:R-:W-:Y:S01]  /*9bc0*/  ISETP.GT.U32.AND P5, PT, R39, R87, PT ;  /* 0x000000572700720c */ /* 0x000fe20003fa4070 */
[----:B------:R-:W-:Y:S01]  /*9bd0*/  IMAD.HI.U32 R32, R40, R42, RZ ;  /* 0x0000002a28207227 */ /* 0x000fe200078e00ff */
[----:B------:R-:W3:Y:S03]  /*9be0*/  LDL R137, [R1+0x958] ;  /* 0x0009580001897983 */ /* 0x000ee60000100800 */
[----:B------:R-:W-:-:S02]  /*9bf0*/  @!P6 IMAD.IADD R99, R99, 0x1, -R39 ;  /* 0x000000016363e824 */ /* 0x000fc400078e0a27 */
[--C-:B------:R-:W-:Y:S02]  /*9c00*/  @!P2 IMAD.IADD R95, R95, 0x1, -R39.reuse ;  /* 0x000000015f5fa824 */ /* 0x100fe400078e0a27 */
[----:B------:R-:W-:Y:S02]  /*9c10*/  IMAD.MOV R32, RZ, RZ, -R32 ;  /* 0x000000ffff207224 */ /* 0x000fe400078e0a20 */
[----:B------:R-:W-:Y:S02]  /*9c20*/  @!P0 IMAD.IADD R91, R91, 0x1, -R39 ;  /* 0x000000015b5b8824 */ /* 0x000fe400078e0a27 */
[----:B------:R-:W-:Y:S02]  /*9c30*/  IMAD R42, R39, R32, R42 ;  /* 0x00000020272a7224 */ /* 0x000fe400078e022a */
[----:B------:R-:W-:Y:S02]  /*9c40*/  IMAD.MOV.U32 R140, RZ, RZ, R141 ;  /* 0x000000ffff8c7224 */ /* 0x000fe400078e008d */
[----:B------:R-:W-:-:S02]  /*9c50*/  @!P5 IMAD.IADD R87, R87, 0x1, -R39 ;  /* 0x000000015757d824 */ /* 0x000fc400078e0a27 */
[----:B------:R-:W-:Y:S02]  /*9c60*/  IMAD.MOV.U32 R141, RZ, RZ, R147 ;  /* 0x000000ffff8d7224 */ /* 0x000fe400078e0093 */
[----:B------:R-:W3:Y:S04]  /*9c70*/  LDL R147, [R1+0x9a4] ;  /* 0x0009a40001937983 */ /* 0x000ee80000100800 */
[----:B------:R-:W-:Y:S01]  /*9c80*/  STL [R1+0xbf0], R42 ;  /* 0x000bf02a01007387 */ /* 0x000fe20000100800 */
[----:B--2---:R-:W-:Y:S01]  /*9c90*/  ISETP.GE.AND P6, PT, R5, RZ, PT ;  /* 0x000000ff0500720c */ /* 0x004fe20003fc6270 */
[----:B------:R-:W-:Y:S02]  /*9ca0*/  IMAD.MOV.U32 R5, RZ, RZ, R120 ;  /* 0x000000ffff057224 */ /* 0x000fe400078e0078 */
[----:B------:R-:W-:-:S02]  /*9cb0*/  IMAD.MOV.U32 R120, RZ, RZ, R121 ;  /* 0x000000ffff787224 */ /* 0x000fc400078e0079 */
[----:B------:R-:W-:Y:S01]  /*9cc0*/  IMAD.MOV.U32 R121, RZ, RZ, R122 ;  /* 0x000000ffff797224 */ /* 0x000fe200078e007a */
[----:B------:R-:W-:Y:S01]  /*9cd0*/  ISETP.GE.AND P2, PT, R5, RZ, PT ;  /* 0x000000ff0500720c */ /* 0x000fe20003f46270 */
[----:B------:R-:W-:Y:S02]  /*9ce0*/  IMAD.MOV.U32 R122, RZ, RZ, R124 ;  /* 0x000000ffff7a7224 */ /* 0x000fe400078e007c */
[----:B------:R-:W-:Y:S02]  /*9cf0*/  IMAD.MOV.U32 R124, RZ, RZ, R129 ;  /* 0x000000ffff7c7224 */ /* 0x000fe400078e0081 */
[----:B------:R-:W-:Y:S02]  /*9d00*/  IMAD.MOV.U32 R5, RZ, RZ, R120 ;  /* 0x000000ffff057224 */ /* 0x000fe400078e0078 */
[----:B------:R-:W-:Y:S02]  /*9d10*/  IMAD.MOV.U32 R120, RZ, RZ, R122 ;  /* 0x000000ffff787224 */ /* 0x000fe400078e007a */
[----:B------:R-:W-:Y:S01]  /*9d20*/  IMAD.MOV.U32 R122, RZ, RZ, R124 ;  /* 0x000000ffff7a7224 */ /* 0x000fe200078e007c */
[----:B------:R-:W-:Y:S01]  /*9d30*/  ISETP.GE.AND P0, PT, R5, RZ, PT ;  /* 0x000000ff0500720c */ /* 0x000fe20003f06270 */
[----:B------:R-:W-:Y:S01]  /*9d40*/  IMAD.MOV.U32 R5, RZ, RZ, R120 ;  /* 0x000000ffff057224 */ /* 0x000fe200078e0078 */
[----:B------:R-:W2:Y:S01]  /*9d50*/  LDL R124, [R1+0x968] ;  /* 0x00096800017c7983 */ /* 0x000ea20000100800 */
[----:B------:R-:W-:-:S03]  /*9d60*/  IMAD.MOV.U32 R120, RZ, RZ, R122 ;  /* 0x000000ffff787224 */ /* 0x000fc600078e007a */
[----:B------:R-:W-:Y:S01]  /*9d70*/  ISETP.GE.AND P5, PT, R5, RZ, PT ;  /* 0x000000ff0500720c */ /* 0x000fe20003fa6270 */
[----:B------:R-:W-:Y:S01]  /*9d80*/  IMAD.MOV.U32 R5, RZ, RZ, R120 ;  /* 0x000000ffff057224 */ /* 0x000fe200078e0078 */
[----:B------:R-:W3:Y:S01]  /*9d90*/  LDL R122, [R1+0x948] ;  /* 0x00094800017a7983 */ /* 0x000ee20000100800 */
[----:B------:R-:W-:-:S03]  /*9da0*/  IMAD.MOV.U32 R120, RZ, RZ, R121 ;  /* 0x000000ffff787224 */ /* 0x000fc600078e0079 */
[----:B------:R-:W3:Y:S01]  /*9db0*/  LDL R121, [R1+0x918] ;  /* 0x0009180001797983 */ /* 0x000ee20000100800 */
[----:B------:R-:W-:Y:S02]  /*9dc0*/  IMAD.MOV.U32 R129, RZ, RZ, R131 ;  /* 0x000000ffff817224 */ /* 0x000fe400078e0083 */
[----:B----4-:R-:W-:Y:S02]  /*9dd0*/  IMAD.MOV.U32 R131, RZ, RZ, R133 ;  /* 0x000000ffff837224 */ /* 0x010fe400078e0085 */
[----:B------:R-:W-:Y:S02]  /*9de0*/  IMAD.MOV.U32 R133, RZ, RZ, R134 ;  /* 0x000000ffff857224 */ /* 0x000fe400078e0086 */
[----:B------:R-:W4:Y:S01]  /*9df0*/  LDL R134, [R1+0x980] ;  /* 0x0009800001867983 */ /* 0x000f220000100800 */
[----:B------:R-:W-:Y:S01]  /*9e00*/  @!P3 IMAD.MOV R72, RZ, RZ, -R72 ;  /* 0x000000ffff48b224 */ /* 0x000fe200078e0a48 */
[C---:B------:R-:W-:Y:S01]  /*9e10*/  ISETP.GT.U32.AND P3, PT, R39.reuse, R53, PT ;  /* 0x000000352700720c */ /* 0x040fe20003f64070 */
[----:B------:R-:W-:Y:S01]  /*9e20*/  @!P4 IMAD.MOV R68, RZ, RZ, -R68 ;  /* 0x000000ffff44c224 */ /* 0x000fe200078e0a44 */
[----:B------:R-:W-:-:S11]  /*9e30*/  ISETP.GT.U32.AND P4, PT, R39, R50, PT ;  /* 0x000000322700720c */ /* 0x000fd60003f84070 */
[--C-:B------:R-:W-:Y:S01]  /*9e40*/  @!P3 IMAD.IADD R53, R53, 0x1, -R39.reuse ;  /* 0x000000013535b824 */ /* 0x100fe200078e0a27 */
[C---:B------:R-:W-:Y:S01]  /*9e50*/  ISETP.GT.U32.AND P3, PT, R39.reuse, R83, PT ;  /* 0x000000532700720c */ /* 0x040fe20003f64070 */
[----:B------:R-:W-:Y:S01]  /*9e60*/  @!P4 IMAD.IADD R50, R50, 0x1, -R39 ;  /* 0x000000013232c824 */ /* 0x000fe200078e0a27 */
[C---:B------:R-:W-:Y:S01]  /*9e70*/  ISETP.GT.U32.AND P4, PT, R39.reuse, R79, PT ;  /* 0x0000004f2700720c */ /* 0x040fe20003f84070 */
[----:B------:R-:W-:Y:S01]  /*9e80*/  @!P0 IMAD.MOV R53, RZ, RZ, -R53 ;  /* 0x000000ffff358224 */ /* 0x000fe200078e0a35 */
[----:B------:R-:W-:-:S09]  /*9e90*/  ISETP.GT.U32.AND P0, PT, R39, R87, PT ;  /* 0x000000572700720c */ /* 0x000fd20003f04070 */
[--C-:B------:R-:W-:Y:S01]  /*9ea0*/  @!P3 IMAD.IADD R83, R83, 0x1, -R39.reuse ;  /* 0x000000015353b824 */ /* 0x100fe200078e0a27 */
[----:B------:R-:W-:Y:S01]  /*9eb0*/  ISETP.GE.AND P3, PT, R5, RZ, PT ;  /* 0x000000ff0500720c */ /* 0x000fe20003f66270 */
[--C-:B------:R-:W-:Y:S01]  /*9ec0*/  @!P4 IMAD.IADD R79, R79, 0x1, -R39.reuse ;  /* 0x000000014f4fc824 */ /* 0x100fe200078e0a27 */
[C---:B------:R-:W-:Y:S01]  /*9ed0*/  ISETP.GT.U32.AND P4, PT, R39.reuse, R95, PT ;  /* 0x0000005f2700720c */ /* 0x040fe20003f84070 */
[----:B------:R-:W-:Y:S01]  /*9ee0*/  @!P5 IMAD.MOV R50, RZ, RZ, -R50 ;  /* 0x000000ffff32d224 */ /* 0x000fe200078e0a32 */
[C---:B------:R-:W-:Y:S01]  /*9ef0*/  ISETP.GT.U32.AND P5, PT, R39.reuse, R83, PT ;  /* 0x000000532700720c */ /* 0x040fe20003fa4070 */
[----:B------:R-:W-:Y:S01]  /*9f00*/  @!P2 IMAD.MOV R56, RZ, RZ, -R56 ;  /* 0x000000ffff38a224 */ /* 0x000fe200078e0a38 */
[----:B------:R-:W-:Y:S01]  /*9f10*/  ISETP.GT.U32.AND P2, PT, R39, R91, PT ;  /* 0x0000005b2700720c */ /* 0x000fe20003f44070 */
[----:B------:R-:W-:Y:S01]  /*9f20*/  @!P0 IMAD.IADD R87, R87, 0x1, -R39 ;  /* 0x0000000157578824 */ /* 0x000fe200078e0a27 */
[----:B------:R-:W-:-:S05]  /*9f30*/  ISETP.GT.U32.AND P0, PT, R39, R63, PT ;  /* 0x0000003f2700720c */ /* 0x000fca0003f04070 */
[----:B------:R-:W-:Y:S01]  /*9f40*/  @!P3 IMAD.MOV R99, RZ, RZ, -R99 ;  /* 0x000000ffff63b224 */ /* 0x000fe200078e0a63 */
[----:B------:R-:W-:Y:S01]  /*9f50*/  ISETP.GT.U32.AND P3, PT, R39, R75, PT ;  /* 0x0000004b2700720c */ /* 0x000fe20003f64070 */
[--C-:B------:R-:W-:Y:S01]  /*9f60*/  @!P4 IMAD.IADD R95, R95, 0x1, -R39.reuse ;  /* 0x000000015f5fc824 */ /* 0x100fe200078e0a27 */
[C---:B------:R-:W-:Y:S01]  /*9f70*/  ISETP.GT.U32.AND P4, PT, R39.reuse, R71, PT ;  /* 0x000000472700720c */ /* 0x040fe20003f84070 */
[----:B------:R-:W-:Y:S01]  /*9f80*/  @!P6 IMAD.MOV R60, RZ, RZ, -R60 ;  /* 0x000000ffff3ce224 */ /* 0x000fe200078e0a3c */
[----:B------:R-:W-:Y:S01]  /*9f90*/  ISETP.GT.U32.AND P6, PT, R39, R79, PT ;  /* 0x0000004f2700720c */ /* 0x000fe20003fc4070 */
[--C-:B------:R-:W-:Y:S02]  /*9fa0*/  @!P5 IMAD.IADD R83, R83, 0x1, -R39.reuse ;  /* 0x000000015353d824 */ /* 0x100fe400078e0a27 */
[--C-:B------:R-:W-:Y:S01]  /*9fb0*/  @!P2 IMAD.IADD R91, R91, 0x1, -R39.reuse ;  /* 0x000000015b5ba824 */ /* 0x100fe200078e0a27 */
[----:B------:R-:W-:Y:S01]  /*9fc0*/  ISETP.GT.U32.AND P2, PT, R39, R67, PT ;  /* 0x000000432700720c */ /* 0x000fe20003f44070 */
[----:B------:R-:W-:-:S04]  /*9fd0*/  @!P0 IMAD.IADD R63, R63, 0x1, -R39 ;  /* 0x000000013f3f8824 */ /* 0x000fc800078e0a27 */
[--C-:B------:R-:W-:Y:S01]  /*9fe0*/  @!P3 IMAD.IADD R75, R75, 0x1, -R39.reuse ;  /* 0x000000014b4bb824 */ /* 0x100fe200078e0a27 */
[----:B------:R-:W-:Y:S01]  /*9ff0*/  ISETP.GE.AND P3, PT, R120, RZ, PT ;  /* 0x000000ff7800720c */ /* 0x000fe20003f66270 */
[--C-:B------:R-:W-:Y:S02]  /*a000*/  @!P4 IMAD.IADD R71, R71, 0x1, -R39.reuse ;  /* 0x000000014747c824 */ /* 0x100fe400078e0a27 */
[----:B------:R-:W-:-:S04]  /*a010*/  @!P6 IMAD.IADD R79, R79, 0x1, -R39 ;  /* 0x000000014f4fe824 */ /* 0x000fc800078e0a27 */
[----:B------:R-:W-:-:S06]  /*a020*/  @!P2 IMAD.IADD R67, R67, 0x1, -R39 ;  /* 0x000000014343a824 */ /* 0x000fcc00078e0a27 */
[----:B------:R-:W-:Y:S01]  /*a030*/  @!P3 IMAD.MOV R91, RZ, RZ, -R91 ;  /* 0x000000ffff5bb224 */ /* 0x000fe200078e0a5b */
[C---:B------:R-:W-:Y:S02]  /*a040*/  ISETP.GT.U32.AND P3, PT, R39.reuse, R71, PT ;  /* 0x000000472700720c */ /* 0x040fe40003f64070 */
[----:B------:R-:W-:-:S11]  /*a050*/  ISETP.GT.U32.AND P6, PT, R39, R59, PT ;  /* 0x0000003b2700720c */ /* 0x000fd60003fc4070 */
[--C-:B------:R-:W-:Y:S01]  /*a060*/  @!P3 IMAD.IADD R71, R71, 0x1, -R39.reuse ;  /* 0x000000014747b824 */ /* 0x100fe200078e0a27 */
[----:B------:R-:W-:Y:S01]  /*a070*/  ISETP.GT.U32.AND P3, PT, R39, R49, PT ;  /* 0x000000312700720c */ /* 0x000fe20003f64070 */
[----:B------:R-:W-:-:S05]  /*a080*/  @!P6 IMAD.IADD R59, R59, 0x1, -R39 ;  /* 0x000000013b3be824 */ /* 0x000fca00078e0a27 */
[----:B------:R-:W-:-:S07]  /*a090*/  ISETP.GT.U32.AND P6, PT, R39, R59, PT ;  /* 0x0000003b2700720c */ /* 0x000fce0003fc4070 */
[----:B------:R-:W-:Y:S01]  /*a0a0*/  @!P3 IMAD.IADD R49, R49, 0x1, -R39 ;  /* 0x000000013131b824 */ /* 0x000fe200078e0a27 */
[----:B------:R-:W-:-:S05]  /*a0b0*/  ISETP.GE.AND P3, PT, R131, RZ, PT ;  /* 0x000000ff8300720c */ /* 0x000fca0003f66270 */
[----:B------:R-:W-:Y:S01]  /*a0c0*/  @!P6 IMAD.IADD R59, R59, 0x1, -R39 ;  /* 0x000000013b3be824 */ /* 0x000fe200078e0a27 */
[----:B------:R-:W-:Y:S02]  /*a0d0*/  ISETP.GE.AND P6, PT, R127, RZ, PT ;  /* 0x000000ff7f00720c */ /* 0x000fe40003fc6270 */
[----:B--2---:R-:W-:Y:S01]  /*a0e0*/  ISETP.GE.AND P0, PT, R124, RZ, PT ;  /* 0x000000ff7c00720c */ /* 0x004fe20003f06270 */
[----:B---3--:R-:W-:-:S05]  /*a0f0*/  IMAD.MOV.U32 R5, RZ, RZ, R121 ;  /* 0x000000ffff057224 */ /* 0x008fca00078e0079 */
[----:B------:R-:W-:Y:S01]  /*a100*/  ISETP.GE.AND P5, PT, R5, RZ, PT ;  /* 0x000000ff0500720c */ /* 0x000fe20003fa6270 */
[----:B------:R-:W-:-:S05]  /*a110*/  IMAD.MOV.U32 R121, RZ, RZ, R128 ;  /* 0x000000ffff797224 */ /* 0x000fca00078e0080 */
[----:B------:R-:W-:Y:S01]  /*a120*/  ISETP.GE.AND P4, PT, R121, RZ, PT ;  /* 0x000000ff7900720c */ /* 0x000fe20003f86270 */
[----:B------:R-:W-:Y:S01]  /*a130*/  @!P0 IMAD.MOV R79, RZ, RZ, -R79 ;  /* 0x000000ffff4f8224 */ /* 0x000fe200078e0a4f */
[----:B------:R-:W-:-:S05]  /*a140*/  ISETP.GE.AND P2, PT, R122, RZ, PT ;  /* 0x000000ff7a00720c */ /* 0x000fca0003f46270 */
[----:B------:R-:W-:Y:S01]  /*a150*/  @!P5 IMAD.MOV R95, RZ, RZ, -R95 ;  /* 0x000000ffff5fd224 */ /* 0x000fe200078e0a5f */
[C---:B------:R-:W-:Y:S02]  /*a160*/  ISETP.GT.U32.AND P5, PT, R39.reuse, R75, PT ;  /* 0x0000004b2700720c */ /* 0x040fe40003fa4070 */
[----:B------:R-:W-:-:S03]  /*a170*/  ISETP.GT.U32.AND P0, PT, R39, R55, PT ;  /* 0x000000372700720c */ /* 0x000fc60003f04070 */
[----:B------:R-:W-:Y:S01]  /*a180*/  @!P4 IMAD.MOV R87, RZ, RZ, -R87 ;  /* 0x000000ffff57c224 */ /* 0x000fe200078e0a57 */
[----:B------:R-:W-:Y:S01]  /*a190*/  ISETP.GT.U32.AND P4, PT, R39, R67, PT ;  /* 0x000000432700720c */ /* 0x000fe20003f84070 */
[----:B------:R-:W-:Y:S02]  /*a1a0*/  IMAD.MOV.U32 R128, RZ, RZ, R149 ;  /* 0x000000ffff807224 */ /* 0x000fe400078e0095 */
[----:B------:R-:W-:-:S04]  /*a1b0*/  @!P2 IMAD.MOV R83, RZ, RZ, -R83 ;  /* 0x000000ffff53a224 */ /* 0x000fc800078e0a53 */
[--C-:B------:R-:W-:Y:S01]  /*a1c0*/  @!P5 IMAD.IADD R75, R75, 0x1, -R39.reuse ;  /* 0x000000014b4bd824 */ /* 0x100fe200078e0a27 */
[----:B------:R-:W-:Y:S01]  /*a1d0*/  ISETP.GT.U32.AND P5, PT, R39, R52, PT ;  /* 0x000000342700720c */ /* 0x000fe20003fa4070 */
[--C-:B------:R-:W-:Y:S01]  /*a1e0*/  @!P0 IMAD.IADD R55, R55, 0x1, -R39.reuse ;  /* 0x0000000137378824 */ /* 0x100fe200078e0a27 */
[----:B------:R-:W-:Y:S02]  /*a1f0*/  ISETP.GT.U32.AND P2, PT, R39, R63, PT ;  /* 0x0000003f2700720c */ /* 0x000fe40003f44070 */
[----:B------:R-:W-:Y:S01]  /*a200*/  ISETP.GE.AND P0, PT, R128, RZ, PT ;  /* 0x000000ff8000720c */ /* 0x000fe20003f06270 */
[----:B------:R-:W-:Y:S01]  /*a210*/  @!P4 IMAD.IADD R67, R67, 0x1, -R39 ;  /* 0x000000014343c824 */ /* 0x000fe200078e0a27 */
[----:B------:R-:W-:-:S07]  /*a220*/  ISETP.GT.U32.AND P4, PT, R39, R98, PT ;  /* 0x000000622700720c */ /* 0x000fce0003f84070 */
[--C-:B------:R-:W-:Y:S01]  /*a230*/  @!P5 IMAD.IADD R52, R52, 0x1, -R39.reuse ;  /* 0x000000013434d824 */ /* 0x100fe200078e0a27 */
[----:B------:R-:W-:Y:S01]  /*a240*/  ISETP.GE.AND P5, PT, R129, RZ, PT ;  /* 0x000000ff8100720c */ /* 0x000fe20003fa6270 */
[----:B------:R-:W-:Y:S01]  /*a250*/  @!P2 IMAD.IADD R63, R63, 0x1, -R39 ;  /* 0x000000013f3fa824 */ /* 0x000fe200078e0a27 */
[C---:B------:R-:W-:Y:S01]  /*a260*/  ISETP.GT.U32.AND P2, PT, R39.reuse, R94, PT ;  /* 0x0000005e2700720c */ /* 0x040fe20003f44070 */
[----:B------:R-:W-:Y:S01]  /*a270*/  @!P0 IMAD.MOV R71, RZ, RZ, -R71 ;  /* 0x000000ffff478224 */ /* 0x000fe200078e0a47 */
[----:B------:R-:W-:Y:S01]  /*a280*/  ISETP.GT.U32.AND P0, PT, R39, R52, PT ;  /* 0x000000342700720c */ /* 0x000fe20003f04070 */
[----:B------:R-:W-:Y:S01]  /*a290*/  @!P4 IMAD.IADD R98, R98, 0x1, -R39 ;  /* 0x000000016262c824 */ /* 0x000fe200078e0a27 */
[----:B------:R-:W-:Y:S01]  /*a2a0*/  ISETP.GE.AND P4, PT, R133, RZ, PT ;  /* 0x000000ff8500720c */ /* 0x000fe20003f86270 */
[----:B------:R-:W-:-:S03]  /*a2b0*/  @!P3 IMAD.MOV R63, RZ, RZ, -R63 ;  /* 0x000000ffff3fb224 */ /* 0x000fc600078e0a3f */
[----:B------:R-:W-:-:S03]  /*a2c0*/  ISETP.GT.U32.AND P3, PT, R39, R98, PT ;  /* 0x000000622700720c */ /* 0x000fc60003f64070 */
[----:B------:R-:W-:Y:S01]  /*a2d0*/  @!P5 IMAD.MOV R67, RZ, RZ, -R67 ;  /* 0x000000ffff43d224 */ /* 0x000fe200078e0a43 */
[C---:B------:R-:W-:Y:S01]  /*a2e0*/  ISETP.GT.U32.AND P5, PT, R39.reuse, R49, PT ;  /* 0x000000312700720c */ /* 0x040fe20003fa4070 */
[--C-:B------:R-:W-:Y:S01]  /*a2f0*/  @!P2 IMAD.IADD R94, R94, 0x1, -R39.reuse ;  /* 0x000000015e5ea824 */ /* 0x100fe200078e0a27 */
[C---:B------:R-:W-:Y:S01]  /*a300*/  ISETP.GT.U32.AND P2, PT, R39.reuse, R55, PT ;  /* 0x000000372700720c */ /* 0x040fe20003f44070 */
[----:B------:R-:W-:Y:S01]  /*a310*/  @!P0 IMAD.IADD R52, R52, 0x1, -R39 ;  /* 0x0000000134348824 */ /* 0x000fe200078e0a27 */
[C---:B------:R-:W-:Y:S01]  /*a320*/  ISETP.GT.U32.AND P0, PT, R39.reuse, R82, PT ;  /* 0x000000522700720c */ /* 0x040fe20003f04070 */
[----:B------:R-:W-:Y:S01]  /*a330*/  @!P4 IMAD.MOV R59, RZ, RZ, -R59 ;  /* 0x000000ffff3bc224 */ /* 0x000fe200078e0a3b */
[----:B------:R-:W-:Y:S01]  /*a340*/  ISETP.GT.U32.AND P4, PT, R39, R90, PT ;  /* 0x0000005a2700720c */ /* 0x000fe20003f84070 */
[----:B------:R-:W-:Y:S02]  /*a350*/  @!P6 IMAD.MOV R75, RZ, RZ, -R75 ;  /* 0x000000ffff4be224 */ /* 0x000fe400078e0a4b */
[----:B------:R-:W-:Y:S01]  /*a360*/  @!P3 IMAD.IADD R98, R98, 0x1, -R39 ;  /* 0x000000016262b824 */ /* 0x000fe200078e0a27 */
[----:B----4-:R-:W-:-:S03]  /*a370*/  ISETP.GE.AND P3, PT, R134, RZ, PT ;  /* 0x000000ff8600720c */ /* 0x010fc60003f66270 */
[--C-:B------:R-:W-:Y:S01]  /*a380*/  @!P5 IMAD.IADD R49, R49, 0x1, -R39.reuse ;  /* 0x000000013131d824 */ /* 0x100fe200078e0a27 */
[C---:B------:R-:W-:Y:S02]  /*a390*/  ISETP.GT.U32.AND P5, PT, R39.reuse, R78, PT ;  /* 0x0000004e2700720c */ /* 0x040fe40003fa4070 */
[----:B------:R-:W-:Y:S01]  /*a3a0*/  ISETP.GT.U32.AND P6, PT, R39, R94, PT ;  /* 0x0000005e2700720c */ /* 0x000fe20003fc4070 */
[--C-:B------:R-:W-:Y:S01]  /*a3b0*/  @!P2 IMAD.IADD R55, R55, 0x1, -R39.reuse ;  /* 0x000000013737a824 */ /* 0x100fe200078e0a27 */
[----:B------:R-:W-:Y:S01]  /*a3c0*/  ISETP.GT.U32.AND P2, PT, R39, R86, PT ;  /* 0x000000562700720c */ /* 0x000fe20003f44070 */
[--C-:B------:R-:W-:Y:S01]  /*a3d0*/  @!P0 IMAD.IADD R82, R82, 0x1, -R39.reuse ;  /* 0x0000000152528824 */ /* 0x100fe200078e0a27 */
[----:B------:R-:W-:Y:S01]  /*a3e0*/  ISETP.GE.AND P0, PT, R140, RZ, PT ;  /* 0x000000ff8c00720c */ /* 0x000fe20003f06270 */
[----:B------:R-:W-:Y:S01]  /*a3f0*/  @!P4 IMAD.IADD R90, R90, 0x1, -R39 ;  /* 0x000000015a5ac824 */ /* 0x000fe200078e0a27 */
[----:B------:R-:W-:Y:S01]  /*a400*/  ISETP.GE.AND P4, PT, R136, RZ, PT ;  /* 0x000000ff8800720c */ /* 0x000fe20003f86270 */
[----:B------:R-:W-:-:S03]  /*a410*/  @!P3 IMAD.MOV R55, RZ, RZ, -R55 ;  /* 0x000000ffff37b224 */ /* 0x000fc600078e0a37 */
[----:B------:R-:W-:Y:S01]  /*a420*/  ISETP.GT.U32.AND P3, PT, R39, R90, PT ;  /* 0x0000005a2700720c */ /* 0x000fe20003f64070 */
[--C-:B------:R-:W-:Y:S01]  /*a430*/  @!P5 IMAD.IADD R78, R78, 0x1, -R39.reuse ;  /* 0x000000014e4ed824 */ /* 0x100fe200078e0a27 */
[----:B------:R-:W-:Y:S01]  /*a440*/  ISETP.GE.AND P5, PT, R141, RZ, PT ;  /* 0x000000ff8d00720c */ /* 0x000fe20003fa6270 */
[--C-:B------:R-:W-:Y:S01]  /*a450*/  @!P6 IMAD.IADD R94, R94, 0x1, -R39.reuse ;  /* 0x000000015e5ee824 */ /* 0x100fe200078e0a27 */
[----:B------:R-:W-:Y:S01]  /*a460*/  ISETP.GT.U32.AND P6, PT, R39, R74, PT ;  /* 0x0000004a2700720c */ /* 0x000fe20003fc4070 */
[----:B------:R-:W-:Y:S01]  /*a470*/  @!P2 IMAD.IADD R86, R86, 0x1, -R39 ;  /* 0x000000015656a824 */ /* 0x000fe200078e0a27 */
[----:B------:R-:W-:Y:S01]  /*a480*/  ISETP.GE.AND P2, PT, R137, RZ, PT ;  /* 0x000000ff8900720c */ /* 0x000fe20003f46270 */
[----:B------:R-:W-:Y:S01]  /*a490*/  @!P0 IMAD.MOV R98, RZ, RZ, -R98 ;  /* 0x000000ffff628224 */ /* 0x000fe200078e0a62 */
[C---:B------:R-:W-:Y:S01]  /*a4a0*/  ISETP.GT.U32.AND P0, PT, R39.reuse, R78, PT ;  /* 0x0000004e2700720c */ /* 0x040fe20003f04070 */
[----:B------:R-:W-:Y:S01]  /*a4b0*/  @!P4 IMAD.MOV R52, RZ, RZ, -R52 ;  /* 0x000000ffff34c224 */ /* 0x000fe200078e0a34 */
[----:B------:R-:W-:-:S03]  /*a4c0*/  ISETP.GT.U32.AND P4, PT, R39, R86, PT ;  /* 0x000000562700720c */ /* 0x000fc60003f84070 */
[--C-:B------:R-:W-:Y:S01]  /*a4d0*/  @!P3 IMAD.IADD R90, R90, 0x1, -R39.reuse ;  /* 0x000000015a5ab824 */ /* 0x100fe200078e0a27 */
[C---:B------:R-:W-:Y:S01]  /*a4e0*/  ISETP.GT.U32.AND P3, PT, R39.reuse, R66, PT ;  /* 0x000000422700720c */ /* 0x040fe20003f64070 */
[----:B------:R-:W-:Y:S01]  /*a4f0*/  @!P5 IMAD.MOV R94, RZ, RZ, -R94 ;  /* 0x000000ffff5ed224 */ /* 0x000fe200078e0a5e */
[C---:B------:R-:W-:Y:S01]  /*a500*/  ISETP.GT.U32.AND P5, PT, R39.reuse, R70, PT ;  /* 0x000000462700720c */ /* 0x040fe20003fa4070 */
[----:B------:R-:W-:Y:S02]  /*a510*/  @!P6 IMAD.IADD R74, R74, 0x1, -R39 ;  /* 0x000000014a4ae824 */ /* 0x000fe400078e0a27 */
[----:B------:R-:W-:Y:S01]  /*a520*/  @!P2 IMAD.MOV R49, RZ, RZ, -R49 ;  /* 0x000000ffff31a224 */ /* 0x000fe200078e0a31 */
[C---:B------:R-:W-:Y:S01]  /*a530*/  ISETP.GT.U32.AND P2, PT, R39.reuse, R82, PT ;  /* 0x000000522700720c */ /* 0x040fe20003f44070 */
[--C-:B------:R-:W-:Y:S01]  /*a540*/  @!P0 IMAD.IADD R78, R78, 0x1, -R39.reuse ;  /* 0x000000014e4e8824 */ /* 0x100fe200078e0a27 */
[C---:B------:R-:W-:Y:S02]  /*a550*/  ISETP.GT.U32.AND P0, PT, R39.reuse, R54, PT ;  /* 0x000000362700720c */ /* 0x040fe40003f04070 */
[C---:B------:R-:W-:Y:S01]  /*a560*/  ISETP.GT.U32.AND P6, PT, R39.reuse, R74, PT ;  /* 0x0000004a2700720c */ /* 0x040fe20003fc4070 */
[--C-:B------:R-:W-:Y:S01]  /*a570*/  @!P4 IMAD.IADD R86, R86, 0x1, -R39.reuse ;  /* 0x000000015656c824 */ /* 0x100fe200078e0a27 */
[----:B------:R-:W-:Y:S01]  /*a580*/  ISETP.GT.U32.AND P4, PT, R39, R62, PT ;  /* 0x0000003e2700720c */ /* 0x000fe20003f84070 */
[--C-:B------:R-:W-:Y:S01]  /*a590*/  @!P3 IMAD.IADD R66, R66, 0x1, -R39.reuse ;  /* 0x000000014242b824 */ /* 0x100fe200078e0a27 */
[----:B------:R-:W-:Y:S01]  /*a5a0*/  ISETP.GE.AND P3, PT, R144, RZ, PT ;  /* 0x000000ff9000720c */ /* 0x000fe20003f66270 */
[----:B------:R-:W-:Y:S01]  /*a5b0*/  @!P5 IMAD.IADD R70, R70, 0x1, -R39 ;  /* 0x000000014646d824 */ /* 0x000fe200078e0a27 */
[----:B------:R-:W-:-:S03]  /*a5c0*/  ISETP.GE.AND P5, PT, R143, RZ, PT ;  /* 0x000000ff8f00720c */ /* 0x000fc60003fa6270 */
[--C-:B------:R-:W-:Y:S01]  /*a5d0*/  @!P2 IMAD.IADD R82, R82, 0x1, -R39.reuse ;  /* 0x000000015252a824 */ /* 0x100fe200078e0a27 */
[C---:B------:R-:W-:Y:S01]  /*a5e0*/  ISETP.GT.U32.AND P2, PT, R39.reuse, R58, PT ;  /* 0x0000003a2700720c */ /* 0x040fe20003f44070 */
[--C-:B------:R-:W-:Y:S01]  /*a5f0*/  @!P0 IMAD.IADD R54, R54, 0x1, -R39.reuse ;  /* 0x0000000136368824 */ /* 0x100fe200078e0a27 */
[----:B------:R-:W-:Y:S01]  /*a600*/  ISETP.GT.U32.AND P0, PT, R39, R70, PT ;  /* 0x000000462700720c */ /* 0x000fe20003f04070 */
[--C-:B------:R-:W-:Y:S01]  /*a610*/  @!P6 IMAD.IADD R74, R74, 0x1, -R39.reuse ;  /* 0x000000014a4ae824 */ /* 0x100fe200078e0a27 */
[----:B------:R-:W-:Y:S01]  /*a620*/  ISETP.GE.AND P6, PT, R142, RZ, PT ;  /* 0x000000ff8e00720c */ /* 0x000fe20003fc6270 */
[----:B------:R-:W-:Y:S01]  /*a630*/  @!P4 IMAD.IADD R62, R62, 0x1, -R39 ;  /* 0x000000013e3ec824 */ /* 0x000fe200078e0a27 */
[----:B------:R-:W-:Y:S01]  /*a640*/  ISETP.GE.AND P4, PT, R145, RZ, PT ;  /* 0x000000ff9100720c */ /* 0x000fe20003f86270 */
[----:B------:R-:W-:Y:S02]  /*a650*/  @!P3 IMAD.MOV R82, RZ, RZ, -R82 ;  /* 0x000000ffff52b224 */ /* 0x000fe400078e0a52 */
[----:B------:R-:W-:Y:S01]  /*a660*/  @!P5 IMAD.MOV R86, RZ, RZ, -R86 ;  /* 0x000000ffff56d224 */ /* 0x000fe200078e0a56 */
[----:B------:R-:W-:-:S02]  /*a670*/  ISETP.GT.U32.AND P5, PT, R39, R66, PT ;  /* 0x000000422700720c */ /* 0x000fc40003fa4070 */
[----:B------:R-:W-:Y:S01]  /*a680*/  ISETP.GT.U32.AND P3, PT, R39, R62, PT ;  /* 0x0000003e2700720c */ /* 0x000fe20003f64070 */
[--C-:B------:R-:W-:Y:S01]  /*a690*/  @!P2 IMAD.IADD R58, R58, 0x1, -R39.reuse ;  /* 0x000000013a3aa824 */ /* 0x100fe200078e0a27 */
[----:B------:R-:W-:Y:S01]  /*a6a0*/  ISETP.GE.AND P2, PT, R147, RZ, PT ;  /* 0x000000ff9300720c */ /* 0x000fe20003f46270 */
[----:B------:R-:W-:Y:S01]  /*a6b0*/  @!P0 IMAD.IADD R70, R70, 0x1, -R39 ;  /* 0x0000000146468824 */ /* 0x000fe200078e0a27 */
[C---:B------:R-:W-:Y:S01]  /*a6c0*/  ISETP.GT.U32.AND P0, PT, R39.reuse, R48, PT ;  /* 0x000000302700720c */ /* 0x040fe20003f04070 */
[----:B------:R-:W-:Y:S01]  /*a6d0*/  @!P6 IMAD.MOV R90, RZ, RZ, -R90 ;  /* 0x000000ffff5ae224 */ /* 0x000fe200078e0a5a */
[C---:B------:R-:W-:Y:S01]  /*a6e0*/  ISETP.GT.U32.AND P6, PT, R39.reuse, R54, PT ;  /* 0x000000362700720c */ /* 0x040fe20003fc4070 */
[----:B------:R-:W-:Y:S01]  /*a6f0*/  @!P4 IMAD.MOV R78, RZ, RZ, -R78 ;  /* 0x000000ffff4ec224 */ /* 0x000fe200078e0a4e */
[----:B------:R-:W-:-:S03]  /*a700*/  ISETP.GT.U32.AND P4, PT, R39, R58, PT ;  /* 0x0000003a2700720c */ /* 0x000fc60003f84070 */
[--C-:B------:R-:W-:Y:S01]  /*a710*/  @!P5 IMAD.IADD R66, R66, 0x1, -R39.reuse ;  /* 0x000000014242d824 */ /* 0x100fe200078e0a27 */
[C---:B------:R-:W-:Y:S01]  /*a720*/  ISETP.GT.U32.AND P5, PT, R39.reuse, R97, PT ;  /* 0x000000612700720c */ /* 0x040fe20003fa4070 */
[--C-:B------:R-:W-:Y:S01]  /*a730*/  @!P3 IMAD.IADD R62, R62, 0x1, -R39.reuse ;  /* 0x000000013e3eb824 */ /* 0x100fe200078e0a27 */
[C---:B------:R-:W-:Y:S01]  /*a740*/  ISETP.GT.U32.AND P3, PT, R39.reuse, R93, PT ;  /* 0x0000005d2700720c */ /* 0x040fe20003f64070 */
[----:B------:R-:W-:Y:S01]  /*a750*/  @!P2 IMAD.MOV R74, RZ, RZ, -R74 ;  /* 0x000000ffff4aa224 */ /* 0x000fe200078e0a4a */
[C---:B------:R-:W-:Y:S01]  /*a760*/  ISETP.GT.U32.AND P2, PT, R39.reuse, R51, PT ;  /* 0x000000332700720c */ /* 0x040fe20003f44070 */
[--C-:B------:R-:W-:Y:S01]  /*a770*/  @!P0 IMAD.IADD R48, R48, 0x1, -R39.reuse ;  /* 0x0000000130308824 */ /* 0x100fe200078e0a27 */
[----:B------:R-:W-:Y:S01]  /*a780*/  ISETP.GE.AND P0, PT, R152, RZ, PT ;  /* 0x000000ff9800720c */ /* 0x000fe20003f06270 */
[--C-:B------:R-:W-:Y:S01]  /*a790*/  @!P6 IMAD.IADD R54, R54, 0x1, -R39.reuse ;  /* 0x000000013636e824 */ /* 0x100fe200078e0a27 */
[----:B------:R-:W-:Y:S01]  /*a7a0*/  ISETP.GT.U32.AND P6, PT, R39, R89, PT ;  /* 0x000000592700720c */ /* 0x000fe20003fc4070 */
[----:B------:R-:W-:Y:S01]  /*a7b0*/  @!P4 IMAD.IADD R58, R58, 0x1, -R39 ;  /* 0x000000013a3ac824 */ /* 0x000fe200078e0a27 */
[----:B------:R-:W-:-:S03]  /*a7c0*/  ISETP.GE.AND P4, PT, R148, RZ, PT ;  /* 0x000000ff9400720c */ /* 0x000fc60003f86270 */
[--C-:B------:R-:W-:Y:S02]  /*a7d0*/  @!P5 IMAD.IADD R97, R97, 0x1, -R39.reuse ;  /* 0x000000016161d824 */ /* 0x100fe400078e0a27 */
[--C-:B------:R-:W-:Y:S01]  /*a7e0*/  @!P3 IMAD.IADD R93, R93, 0x1, -R39.reuse ;  /* 0x000000015d5db824 */ /* 0x100fe200078e0a27 */
[----:B------:R-:W-:Y:S01]  /*a7f0*/  ISETP.GE.AND P3, PT, R154, RZ, PT ;  /* 0x000000ff9a00720c */ /* 0x000fe20003f66270 */
[--C-:B------:R-:W-:Y:S01]  /*a800*/  @!P2 IMAD.IADD R51, R51, 0x1, -R39.reuse ;  /* 0x000000013333a824 */ /* 0x100fe200078e0a27 */
[----:B------:R-:W-:Y:S01]  /*a810*/  ISETP.GE.AND P2, PT, R151, RZ, PT ;  /* 0x000000ff9700720c */ /* 0x000fe20003f46270 */
[----:B------:R-:W-:Y:S01]  /*a820*/  @!P0 IMAD.MOV R62, RZ, RZ, -R62 ;  /* 0x000000ffff3e8224 */ /* 0x000fe200078e0a3e */
[----:B------:R-:W-:Y:S01]  /*a830*/  ISETP.GT.U32.AND P0, PT, R39, R97, PT ;  /* 0x000000612700720c */ /* 0x000fe20003f04070 */
[----:B------:R-:W-:Y:S02]  /*a840*/  @!P6 IMAD.IADD R89, R89, 0x1, -R39 ;  /* 0x000000015959e824 */ /* 0x000fe400078e0a27 */
[----:B------:R-:W-:Y:S01]  /*a850*/  @!P4 IMAD.MOV R70, RZ, RZ, -R70 ;  /* 0x000000ffff46c224 */ /* 0x000fe200078e0a46 */
[----:B------:R-:W-:-:S02]  /*a860*/  ISETP.GT.U32.AND P4, PT, R39, R51, PT ;  /* 0x000000332700720c */ /* 0x000fc40003f84070 */
[----:B------:R-:W-:-:S03]  /*a870*/  ISETP.GT.U32.AND P6, PT, R39, R89, PT ;  /* 0x000000592700720c */ /* 0x000fc60003fc4070 */
[----:B------:R-:W-:Y:S01]  /*a880*/  @!P3 IMAD.MOV R54, RZ, RZ, -R54 ;  /* 0x000000ffff36b224 */ /* 0x000fe200078e0a36 */
[C---:B------:R-:W-:Y:S01]  /*a890*/  ISETP.GT.U32.AND P3, PT, R39.reuse, R85, PT ;  /* 0x000000552700720c */ /* 0x040fe20003f64070 */
[----:B------:R-:W-:Y:S01]  /*a8a0*/  @!P2 IMAD.MOV R66, RZ, RZ, -R66 ;  /* 0x000000ffff42a224 */ /* 0x000fe200078e0a42 */
[----:B------:R-:W-:Y:S01]  /*a8b0*/  ISETP.GT.U32.AND P2, PT, R39, R48, PT ;  /* 0x000000302700720c */ /* 0x000fe20003f44070 */
[--C-:B------:R-:W-:Y:S01]  /*a8c0*/  @!P0 IMAD.IADD R97, R97, 0x1, -R39.reuse ;  /* 0x0000000161618824 */ /* 0x100fe200078e0a27 */
[----:B------:R-:W-:Y:S02]  /*a8d0*/  ISETP.GT.U32.AND P0, PT, R39, R73, PT ;  /* 0x000000492700720c */ /* 0x000fe40003f04070 */
[----:B------:R-:W-:Y:S01]  /*a8e0*/  ISETP.GE.AND P5, PT, R153, RZ, PT ;  /* 0x000000ff9900720c */ /* 0x000fe20003fa6270 */
[--C-:B------:R-:W-:Y:S02]  /*a8f0*/  @!P4 IMAD.IADD R51, R51, 0x1, -R39.reuse ;  /* 0x000000013333c824 */ /* 0x100fe400078e0a27 */
[----:B------:R-:W-:Y:S01]  /*a900*/  @!P6 IMAD.IADD R89, R89, 0x1, -R39 ;  /* 0x000000015959e824 */ /* 0x000fe200078e0a27 */
[----:B------:R-:W-:-:S02]  /*a910*/  ISETP.GT.U32.AND P6, PT, R39, R69, PT ;  /* 0x000000452700720c */ /* 0x000fc40003fc4070 */
        /* <DEDUP_REMOVED lines=8> */
[----:B------:R-:W-:-:S03]  /*a9a0*/  ISETP.GT.U32.AND P5, PT, R39, R93, PT ;  /* 0x0000005d2700720c */ /* 0x000fc60003fa4070 */
[--C-:B------:R-:W-:Y:S01]  /*a9b0*/  @!P6 IMAD.IADD R69, R69, 0x1, -R39.reuse ;  /* 0x000000014545e824 */ /* 0x100fe200078e0a27 */
[----:B------:R-:W-:Y:S01]  /*a9c0*/  ISETP.GT.U32.AND P6, PT, R39, R85, PT ;  /* 0x000000552700720c */ /* 0x000fe20003fc4070 */
[----:B------:R-:W-:Y:S01]  /*a9d0*/  @!P4 IMAD.IADD R81, R81, 0x1, -R39 ;  /* 0x000000015151c824 */ /* 0x000fe200078e0a27 */
[----:B------:R-:W-:Y:S01]  /*a9e0*/  ISETP.GE.AND P4, PT, R160, RZ, PT ;  /* 0x000000ffa000720c */ /* 0x000fe20003f86270 */
[----:B------:R-:W-:-:S03]  /*a9f0*/  @!P3 IMAD.MOV R48, RZ, RZ, -R48 ;  /* 0x000000ffff30b224 */ /* 0x000fc600078e0a30 */
[----:B------:R-:W-:Y:S01]  /*aa00*/  ISETP.GT.U32.AND P3, PT, R39, R81, PT ;  /* 0x000000512700720c */ /* 0x000fe20003f64070 */
[----:B------:R-:W-:Y:S01]  /*aa10*/  @!P2 IMAD.IADD R77, R77, 0x1, -R39 ;  /* 0x000000014d4da824 */ /* 0x000fe200078e0a27 */
[----:B------:R-:W-:Y:S01]  /*aa20*/  ISETP.GE.AND P2, PT, R161, RZ, PT ;  /* 0x000000ffa100720c */ /* 0x000fe20003f46270 */
[----:B------:R-:W-:Y:S01]  /*aa30*/  @!P0 IMAD.MOV R89, RZ, RZ, -R89 ;  /* 0x000000ffff598224 */ /* 0x000fe200078e0a59 */
[----:B------:R-:W-:Y:S01]  /*aa40*/  ISETP.GT.U32.AND P0, PT, R39, R65, PT ;  /* 0x000000412700720c */ /* 0x000fe20003f04070 */
[--C-:B------:R-:W-:Y:S01]  /*aa50*/  @!P5 IMAD.IADD R93, R93, 0x1, -R39.reuse ;  /* 0x000000015d5dd824 */ /* 0x100fe200078e0a27 */
[----:B------:R-:W-:Y:S01]  /*aa60*/  ISETP.GE.AND P5, PT, R155, RZ, PT ;  /* 0x000000ff9b00720c */ /* 0x000fe20003fa6270 */
[----:B------:R-:W-:Y:S01]  /*aa70*/  @!P6 IMAD.IADD R85, R85, 0x1, -R39 ;  /* 0x000000015555e824 */ /* 0x000fe200078e0a27 */
[C---:B------:R-:W-:Y:S01]  /*aa80*/  ISETP.GT.U32.AND P6, PT, R39.reuse, R61, PT ;  /* 0x0000003d2700720c */ /* 0x040fe20003fc4070 */
[----:B------:R-:W-:Y:S01]  /*aa90*/  @!P4 IMAD.MOV R97, RZ, RZ, -R97 ;  /* 0x000000ffff61c224 */ /* 0x000fe200078e0a61 */
[----:B------:R-:W-:-:S03]  /*aaa0*/  ISETP.GT.U32.AND P4, PT, R39, R77, PT ;  /* 0x0000004d2700720c */ /* 0x000fc60003f84070 */
[----:B------:R-:W-:Y:S01]  /*aab0*/  @!P3 IMAD.IADD R81, R81, 0x1, -R39 ;  /* 0x000000015151b824 */ /* 0x000fe200078e0a27 */
[C---:B------:R-:W-:Y:S01]  /*aac0*/  ISETP.GT.U32.AND P3, PT, R39.reuse, R57, PT ;  /* 0x000000392700720c */ /* 0x040fe20003f64070 */
[----:B------:R-:W-:Y:S01]  /*aad0*/  @!P2 IMAD.MOV R93, RZ, RZ, -R93 ;  /* 0x000000ffff5da224 */ /* 0x000fe200078e0a5d */
[----:B------:R-:W-:Y:S01]  /*aae0*/  ISETP.GT.U32.AND P2, PT, R39, R69, PT ;  /* 0x000000452700720c */ /* 0x000fe20003f44070 */
[----:B------:R-:W-:Y:S01]  /*aaf0*/  @!P0 IMAD.IADD R65, R65, 0x1, -R39 ;  /* 0x0000000141418824 */ /* 0x000fe200078e0a27 */
[----:B------:R-:W-:Y:S01]  /*ab00*/  ISETP.GE.AND P0, PT, R116, RZ, PT ;  /* 0x000000ff7400720c */ /* 0x000fe20003f06270 */
[----:B------:R-:W-:Y:S01]  /*ab10*/  @!P5 IMAD.MOV R51, RZ, RZ, -R51 ;  /* 0x000000ffff33d224 */ /* 0x000fe200078e0a33 */
[----:B------:R-:W-:Y:S01]  /*ab20*/  ISETP.GT.U32.AND P5, PT, R39, R73, PT ;  /* 0x000000492700720c */ /* 0x000fe20003fa4070 */
[----:B------:R-:W-:Y:S01]  /*ab30*/  @!P6 IMAD.IADD R61, R61, 0x1, -R39 ;  /* 0x000000013d3de824 */ /* 0x000fe200078e0a27 */
[----:B------:R-:W-:Y:S01]  /*ab40*/  ISETP.GE.AND P6, PT, R115, RZ, PT ;  /* 0x000000ff7300720c */ /* 0x000fe20003fc6270 */
[----:B------:R-:W-:-:S02]  /*ab50*/  VIADD R149, R0, 0x1c ;  /* 0x0000001c00957836 */ /* 0x000fc40000000000 */
[--C-:B------:R-:W-:Y:S01]  /*ab60*/  @!P4 IMAD.IADD R77, R77, 0x1, -R39.reuse ;  /* 0x000000014d4dc824 */ /* 0x100fe200078e0a27 */
[----:B------:R-:W-:Y:S01]  /*ab70*/  ISETP.GT.U32.AND P4, PT, R39, R31, PT ;  /* 0x0000001f2700720c */ /* 0x000fe20003f84070 */
[--C-:B------:R-:W-:Y:S01]  /*ab80*/  @!P3 IMAD.IADD R57, R57, 0x1, -R39.reuse ;  /* 0x000000013939b824 */ /* 0x100fe200078e0a27 */
[----:B------:R-:W-:Y:S01]  /*ab90*/  ISETP.GE.AND P3, PT, R114, RZ, PT ;  /* 0x000000ff7200720c */ /* 0x000fe20003f66270 */
[----:B------:R-:W-:Y:S01]  /*aba0*/  @!P2 IMAD.IADD R69, R69, 0x1, -R39 ;  /* 0x000000014545a824 */ /* 0x000fe200078e0a27 */
[----:B------:R-:W-:Y:S01]  /*abb0*/  IABS R41, R149 ;  /* 0x0000009500297213 */ /* 0x000fe20000000000 */
[----:B------:R-:W-:Y:S01]  /*abc0*/  @!P0 IMAD.MOV R77, RZ, RZ, -R77 ;  /* 0x000000ffff4d8224 */ /* 0x000fe200078e0a4d */
[----:B------:R-:W-:Y:S01]  /*abd0*/  ISETP.GE.AND P2, PT, R117, RZ, PT ;  /* 0x000000ff7500720c */ /* 0x000fe20003f46270 */
[----:B------:R-:W-:Y:S01]  /*abe0*/  @!P5 IMAD.IADD R73, R73, 0x1, -R39 ;  /* 0x000000014949d824 */ /* 0x000fe200078e0a27 */
[----:B------:R-:W-:Y:S01]  /*abf0*/  ISETP.GT.U32.AND P0, PT, R39, R57, PT ;  /* 0x000000392700720c */ /* 0x000fe20003f04070 */
[----:B------:R-:W-:-:S02]  /*ac00*/  VIADD R120, R0, 0x24 ;  /* 0x0000002400787836 */ /* 0x000fc40000000000 */
[----:B------:R-:W-:-:S04]  /*ac10*/  IMAD.HI.U32 R32, R40, R41, RZ ;  /* 0x0000002928207227 */ /* 0x000fc800078e00ff */
[----:B------:R-:W-:Y:S01]  /*ac20*/  @!P6 IMAD.MOV R73, RZ, RZ, -R73 ;  /* 0x000000ffff49e224 */ /* 0x000fe200078e0a49 */
[----:B------:R-:W-:Y:S01]  /*ac30*/  ISETP.GT.U32.AND P6, PT, R39, R30, PT ;  /* 0x0000001e2700720c */ /* 0x000fe20003fc4070 */
[----:B------:R-:W-:Y:S01]  /*ac40*/  IMAD.MOV R32, RZ, RZ, -R32 ;  /* 0x000000ffff207224 */ /* 0x000fe200078e0a20 */
[----:B------:R-:W-:Y:S01]  /*ac50*/  IABS R34, R120 ;  /* 0x0000007800227213 */ /* 0x000fe20000000000 */
[----:B------:R-:W-:Y:S01]  /*ac60*/  @!P4 IMAD.IADD R31, R31, 0x1, -R39 ;  /* 0x000000011f1fc824 */ /* 0x000fe200078e0a27 */
[C---:B------:R-:W-:Y:S01]  /*ac70*/  ISETP.GT.U32.AND P4, PT, R39.reuse, R61, PT ;  /* 0x0000003d2700720c */ /* 0x040fe20003f84070 */
[----:B------:R-:W-:Y:S01]  /*ac80*/  @!P3 IMAD.MOV R69, RZ, RZ, -R69 ;  /* 0x000000ffff45b224 */ /* 0x000fe200078e0a45 */
[C---:B------:R-:W-:Y:S01]  /*ac90*/  ISETP.GT.U32.AND P3, PT, R39.reuse, R28, PT ;  /* 0x0000001c2700720c */ /* 0x040fe20003f64070 */
[----:B------:R-:W-:Y:S02]  /*aca0*/  IMAD R41, R39, R32, R41 ;  /* 0x0000002027297224 */ /* 0x000fe400078e0229 */
[----:B------:R-:W-:-:S04]  /*acb0*/  IMAD.HI.U32 R32, R40, R34, RZ ;  /* 0x0000002228207227 */ /* 0x000fc800078e00ff */
[----:B------:R-:W-:Y:S01]  /*acc0*/  @!P2 IMAD.MOV R81, RZ, RZ, -R81 ;  /* 0x000000ffff51a224 */ /* 0x000fe200078e0a51 */
[----:B------:R-:W-:Y:S01]  /*acd0*/  ISETP.GT.U32.AND P2, PT, R39, R31, PT ;  /* 0x0000001f2700720c */ /* 0x000fe20003f44070 */
[--C-:B------:R-:W-:Y:S01]  /*ace0*/  @!P0 IMAD.IADD R57, R57, 0x1, -R39.reuse ;  /* 0x0000000139398824 */ /* 0x100fe200078e0a27 */
[----:B------:R-:W-:Y:S01]  /*acf0*/  ISETP.GE.AND P0, PT, R109, RZ, PT ;  /* 0x000000ff6d00720c */ /* 0x000fe20003f06270 */
[----:B------:R-:W-:Y:S01]  /*ad00*/  IMAD.MOV R32, RZ, RZ, -R32 ;  /* 0x000000ffff207224 */ /* 0x000fe200078e0a20 */
[----:B------:R-:W-:Y:S01]  /*ad10*/  IABS R33, R13 ;  /* 0x0000000d00217213 */ /* 0x000fe20000000000 */
[----:B------:R-:W-:Y:S02]  /*ad20*/  IMAD.MOV.U32 R162, RZ, RZ, R106 ;  /* 0x000000ffffa27224 */ /* 0x000fe400078e006a */
[----:B------:R-:W-:Y:S01]  /*ad30*/  @!P6 IMAD.IADD R30, R30, 0x1, -R39 ;  /* 0x000000011e1ee824 */ /* 0x000fe200078e0a27 */
[----:B------:R-:W-:Y:S01]  /*ad40*/  ISETP.GE.AND P6, PT, R4, RZ, PT ;  /* 0x000000ff0400720c */ /* 0x000fe20003fc6270 */
[----:B------:R-:W-:Y:S01]  /*ad50*/  IMAD R34, R39, R32, R34 ;  /* 0x0000002027227224 */ /* 0x000fe200078e0222 */
[----:B------:R-:W-:Y:S01]  /*ad60*/  ISETP.GE.AND P5, PT, R162, RZ, PT ;  /* 0x000000ffa200720c */ /* 0x000fe20003fa6270 */
[----:B------:R-:W-:-:S04]  /*ad70*/  IMAD.HI.U32 R32, R40, R33, RZ ;  /* 0x0000002128207227 */ /* 0x000fc800078e00ff */
[--C-:B------:R-:W-:Y:S02]  /*ad80*/  @!P4 IMAD.IADD R61, R61, 0x1, -R39.reuse ;  /* 0x000000013d3dc824 */ /* 0x100fe400078e0a27 */
[--C-:B------:R-:W-:Y:S01]  /*ad90*/  @!P3 IMAD.IADD R28, R28, 0x1, -R39.reuse ;  /* 0x000000011c1cb824 */ /* 0x100fe200078e0a27 */
[----:B------:R-:W-:Y:S01]  /*ada0*/  STL [R1+0x8d0], R149 ;  /* 0x0008d09501007387 */ /* 0x000fe20000100800 */
[----:B------:R-:W-:Y:S01]  /*adb0*/  IMAD.MOV R32, RZ, RZ, -R32 ;  /* 0x000000ffff207224 */ /* 0x000fe200078e0a20 */
[----:B------:R-:W-:Y:S01]  /*adc0*/  ISETP.GT.U32.AND P3, PT, R39, R30, PT ;  /* 0x0000001e2700720c */ /* 0x000fe20003f64070 */
[----:B------:R-:W-:Y:S01]  /*add0*/  @!P2 IMAD.IADD R31, R31, 0x1, -R39 ;  /* 0x000000011f1fa824 */ /* 0x000fe200078e0a27 */
[----:B------:R-:W-:Y:S01]  /*ade0*/  STL [R1+0xba4], R149 ;  /* 0x000ba49501007387 */ /* 0x000fe20000100800 */
[----:B------:R-:W-:Y:S01]  /*adf0*/  @!P0 IMAD.MOV R61, RZ, RZ, -R61 ;  /* 0x000000ffff3d8224 */ /* 0x000fe200078e0a3d */
[----:B------:R-:W-:Y:S02]  /*ae00*/  ISETP.GE.AND P2, PT, R108, RZ, PT ;  /* 0x000000ff6c00720c */ /* 0x000fe40003f46270 */
[C---:B------:R-:W-:Y:S01]  /*ae10*/  ISETP.GT.U32.AND P0, PT, R39.reuse, R28, PT ;  /* 0x0000001c2700720c */ /* 0x040fe20003f04070 */
[----:B------:R-:W-:Y:S01]  /*ae20*/  STL [R1+0xba8], R41 ;  /* 0x000ba82901007387 */ /* 0x000fe20000100800 */
[----:B------:R-:W-:-:S03]  /*ae30*/  IMAD R33, R39, R32, R33 ;  /* 0x0000002027217224 */ /* 0x000fc600078e0221 */
[----:B------:R-:W-:Y:S01]  /*ae40*/  STL [R1+0x8c0], R120 ;  /* 0x0008c07801007387 */ /* 0x000fe20000100800 */
[----:B------:R-:W-:Y:S01]  /*ae50*/  @!P6 IMAD.MOV R31, RZ, RZ, -R31 ;  /* 0x000000ffff1fe224 */ /* 0x000fe200078e0a1f */
[----:B------:R-:W-:Y:S02]  /*ae60*/  ISETP.GE.AND P6, PT, R2, RZ, PT ;  /* 0x000000ff0200720c */ /* 0x000fe40003fc6270 */
[----:B------:R-:W-:Y:S01]  /*ae70*/  STL [R1+0xbac], R120 ;  /* 0x000bac7801007387 */ /* 0x000fe20000100800 */
[----:B------:R-:W-:-:S03]  /*ae80*/  IABS R32, R22 ;  /* 0x0000001600207213 */ /* 0x000fc60000000000 */
[----:B------:R-:W-:Y:S01]  /*ae90*/  STL [R1+0xbb0], R34 ;  /* 0x000bb02201007387 */ /* 0x000fe20000100800 */
[----:B------:R-:W-:-:S03]  /*aea0*/  @!P5 IMAD.MOV R85, RZ, RZ, -R85 ;  /* 0x000000ffff55d224 */ /* 0x000fc600078e0a55 */
[----:B------:R-:W-:Y:S01]  /*aeb0*/  STL [R1+0x8cc], R13 ;  /* 0x0008cc0d01007387 */ /* 0x000fe20000100800 */
[----:B------:R-:W-:-:S03]  /*aec0*/  ISETP.GT.U32.AND P5, PT, R39, R65, PT ;  /* 0x000000412700720c */ /* 0x000fc60003fa4070 */
[----:B------:R-:W-:Y:S04]  /*aed0*/  STL [R1+0xbb4], R13 ;  /* 0x000bb40d01007387 */ /* 0x000fe80000100800 */
[----:B------:R-:W-:Y:S04]  /*aee0*/  STL [R1+0xbb8], R33 ;  /* 0x000bb82101007387 */ /* 0x000fe80000100800 */
[----:B------:R2:W-:Y:S01]  /*aef0*/  STL [R1+0xbbc], R0 ;  /* 0x000bbc0001007387 */ /* 0x0005e20000100800 */
[----:B------:R-:W-:Y:S01]  /*af00*/  IMAD.HI.U32 R106, R40, R32, RZ ;  /* 0x00000020286a7227 */ /* 0x000fe200078e00ff */
[----:B------:R-:W-:-:S03]  /*af10*/  LOP3.LUT R5, RZ, R29, RZ, 0x33, !PT ;  /* 0x0000001dff057212 */ /* 0x000fc600078e33ff */
[----:B------:R-:W-:Y:S02]  /*af20*/  @!P2 IMAD.MOV R57, RZ, RZ, -R57 ;  /* 0x000000ffff39a224 */ /* 0x000fe400078e0a39 */
[----:B--2---:R-:W-:Y:S01]  /*af30*/  VIADD R0, R12, 0x7f ;  /* 0x0000007f0c007836 */ /* 0x004fe20000000000 */
[----:B------:R-:W-:Y:S01]  /*af40*/  ISETP.GE.AND P2, PT, R3, RZ, PT ;  /* 0x000000ff0300720c */ /* 0x000fe20003f46270 */
[--C-:B------:R-:W-:Y:S01]  /*af50*/  @!P3 IMAD.IADD R30, R30, 0x1, -R39.reuse ;  /* 0x000000011e1eb824 */ /* 0x100fe200078e0a27 */
[----:B------:R-:W-:Y:S01]  /*af60*/  ISETP.NE.AND P3, PT, R29, RZ, PT ;  /* 0x000000ff1d00720c */ /* 0x000fe20003f65270 */
[--C-:B------:R-:W-:Y:S01]  /*af70*/  @!P0 IMAD.IADD R28, R28, 0x1, -R39.reuse ;  /* 0x000000011c1c8824 */ /* 0x100fe200078e0a27 */
[----:B------:R-:W-:Y:S01]  /*af80*/  ISETP.GT.AND P0, PT, R0, 0x7f, PT ;  /* 0x0000007f0000780c */ /* 0x000fe20003f04270 */
[----:B------:R-:W-:Y:S01]  /*af90*/  IMAD.MOV R106, RZ, RZ, -R106 ;  /* 0x000000ffff6a7224 */ /* 0x000fe200078e0a6a */
[----:B------:R-:W-:Y:S01]  /*afa0*/  SEL R103, R5, R103, !P3 ;  /* 0x0000006705677207 */ /* 0x000fe20005800000 */
[----:B------:R-:W-:Y:S01]  /*afb0*/  @!P6 IMAD.MOV R28, RZ, RZ, -R28 ;  /* 0x000000ffff1ce224 */ /* 0x000fe200078e0a1c */
[----:B------:R-:W-:Y:S01]  /*afc0*/  ISETP.LT.AND P0, PT, R107, R12, P0 ;  /* 0x0000000c6b00720c */ /* 0x000fe20000701270 */
[----:B------:R-:W-:Y:S01]  /*afd0*/  IMAD R32, R39, R106, R32 ;  /* 0x0000006a27207224 */ /* 0x000fe200078e0220 */
[----:B------:R-:W-:Y:S01]  /*afe0*/  SEL R107, R5, R46, !P3 ;  /* 0x0000002e056b7207 */ /* 0x000fe20005800000 */
[----:B------:R-:W-:Y:S01]  /*aff0*/  @!P5 IMAD.IADD R65, R65, 0x1, -R39 ;  /* 0x000000014141d824 */ /* 0x000fe200078e0a27 */
[----:B------:R-:W-:Y:S01]  /*b000*/  STL [R1+0x8c8], R22 ;  /* 0x0008c81601007387 */ /* 0x000fe20000100800 */
[----:B------:R-:W-:Y:S01]  /*b010*/  ISETP.GE.AND P5, PT, R113, RZ, PT ;  /* 0x000000ff7100720c */ /* 0x000fe20003fa6270 */
[----:B------:R-:W-:Y:S01]  /*b020*/  IMAD R103, R103, UR11, RZ ;  /* 0x0000000b67677c24 */ /* 0x000fe2000f8e02ff */
[C---:B------:R-:W-:Y:S01]  /*b030*/  SEL R116, R5.reuse, R28, !P3 ;  /* 0x0000001c05747207 */ /* 0x040fe20005800000 */
[----:B------:R-:W-:Y:S01]  /*b040*/  STL [R1+0xbc0], R22 ;  /* 0x000bc01601007387 */ /* 0x000fe20000100800 */
[----:B------:R-:W-:Y:S01]  /*b050*/  SEL R96, R5, R96, !P3 ;  /* 0x0000006005607207 */ /* 0x000fe20005800000 */
[----:B------:R-:W-:Y:S01]  /*b060*/  IMAD R28, R107, UR11, RZ ;  /* 0x0000000b6b1c7c24 */ /* 0x000fe2000f8e02ff */
[C---:B------:R-:W-:Y:S01]  /*b070*/  SEL R29, R5.reuse, R100, !P3 ;  /* 0x00000064051d7207 */ /* 0x040fe20005800000 */
[----:B------:R-:W-:Y:S01]  /*b080*/  STL [R1+0xbc4], R40 ;  /* 0x000bc42801007387 */ /* 0x000fe20000100800 */
[----:B------:R-:W-:Y:S01]  /*b090*/  VIADD R106, R12, 0xffffffa8 ;  /* 0xffffffa80c6a7836 */ /* 0x000fe20000000000 */
[----:B------:R-:W-:-:S02]  /*b0a0*/  SEL R92, R5, R92, !P3 ;  /* 0x0000005c055c7207 */ /* 0x000fc40005800000 */
[----:B------:R-:W-:Y:S01]  /*b0b0*/  STL [R1+0xbc8], R32 ;  /* 0x000bc82001007387 */ /* 0x000fe20000100800 */
[C---:B------:R-:W-:Y:S01]  /*b0c0*/  SEL R99, R5.reuse, R99, !P3 ;  /* 0x0000006305637207 */ /* 0x040fe20005800000 */
[----:B------:R-:W-:Y:S01]  /*b0d0*/  @!P2 IMAD.MOV R30, RZ, RZ, -R30 ;  /* 0x000000ffff1ea224 */ /* 0x000fe200078e0a1e */
[----:B------:R-:W-:Y:S01]  /*b0e0*/  SEL R95, R5, R95, !P3 ;  /* 0x0000005f055f7207 */ /* 0x000fe20005800000 */
[----:B------:R-:W-:Y:S01]  /*b0f0*/  STL [R1+0xbcc], R12 ;  /* 0x000bcc0c01007387 */ /* 0x000fe20000100800 */
[----:B------:R-:W-:-:S03]  /*b100*/  IADD3 R26, P2, PT, R103, R38, RZ ;  /* 0x00000026671a7210 */ /* 0x000fc60007f5e0ff */
[----:B------:R-:W-:Y:S01]  /*b110*/  STL [R1+0xbd0], R5 ;  /* 0x000bd00501007387 */ /* 0x000fe20000100800 */
[----:B------:R-:W-:Y:S01]  /*b120*/  IADD3 R0, P6, PT, R28, R38, RZ ;  /* 0x000000261c007210 */ /* 0x000fe20007fde0ff */
[----:B------:R-:W-:Y:S01]  /*b130*/  IMAD R29, R29, UR5, RZ ;  /* 0x000000051d1d7c24 */ /* 0x000fe2000f8e02ff */
[----:B------:R-:W-:Y:S01]  /*b140*/  ISETP.GE.U32.AND P4, PT, R106, 0x7fffff29, PT ;  /* 0x7fffff296a00780c */ /* 0x000fe20003f86070 */
[----:B------:R-:W-:Y:S01]  /*b150*/  STL [R1+0xbd4], R107 ;  /* 0x000bd46b01007387 */ /* 0x000fe20000100800 */
[C---:B------:R-:W-:Y:S01]  /*b160*/  VIADD R106, R12.reuse, 0xffffffa0 ;  /* 0xffffffa00c6a7836 */ /* 0x040fe20000000000 */
[C---:B------:R-:W-:Y:S01]  /*b170*/  SEL R109, R5.reuse, R101, !P3 ;  /* 0x00000065056d7207 */ /* 0x040fe20005800000 */
[----:B------:R-:W-:Y:S01]  /*b180*/  @!P5 IMAD.MOV R65, RZ, RZ, -R65 ;  /* 0x000000ffff41d224 */ /* 0x000fe200078e0a41 */
[----:B------:R-:W-:Y:S01]  /*b190*/  STL [R1+0xbd8], R96 ;  /* 0x000bd86001007387 */ /* 0x000fe20000100800 */
[C---:B------:R-:W-:Y:S01]  /*b1a0*/  SEL R101, R5.reuse, R43, !P3 ;  /* 0x0000002b05657207 */ /* 0x040fe20005800000 */
[----:B------:R-:W-:Y:S01]  /*b1b0*/  VIADD R117, R12, 0xffffff98 ;  /* 0xffffff980c757836 */ /* 0x000fe20000000000 */
[C---:B------:R-:W-:Y:S01]  /*b1c0*/  SEL R115, R5.reuse, R30, !P3 ;  /* 0x0000001e05737207 */ /* 0x040fe20005800000 */
[----:B------:R-:W-:Y:S01]  /*b1d0*/  STL [R1+0xbdc], R92 ;  /* 0x000bdc5c01007387 */ /* 0x000fe20000100800 */
[----:B------:R-:W-:Y:S01]  /*b1e0*/  SEL R43, R5, R88, !P3 ;  /* 0x00000058052b7207 */ /* 0x000fe20005800000 */
[----:B------:R-:W-:Y:S01]  /*b1f0*/  IMAD R30, R96, UR16, RZ ;  /* 0x00000010601e7c24 */ /* 0x000fe2000f8e02ff */
[----:B------:R-:W-:Y:S01]  /*b200*/  LEA.HI.X.SX32 R42, R103, R35, 0x1, P2 ;  /* 0x00000023672a7211 */ /* 0x000fe200010f0eff */
[----:B------:R-:W-:Y:S01]  /*b210*/  STL [R1+0xbe0], R99 ;  /* 0x000be06301007387 */ /* 0x000fe20000100800 */
[----:B------:R-:W-:Y:S01]  /*b220*/  SEL R113, R5, R102, !P3 ;  /* 0x0000006605717207 */ /* 0x000fe20005800000 */
[----:B------:R-:W2:Y:S02]  /*b230*/  LDCU UR5, c[0x0][0x3b0] ;  /* 0x00007600ff0577ac */ /* 0x000ea40008000800 */
[----:B------:R-:W-:Y:S01]  /*b240*/  STL [R1+0xbe4], R95 ;  /* 0x000be45f01007387 */ /* 0x000fe20000100800 */
[----:B------:R-:W-:-:S03]  /*b250*/  ISETP.GE.U32.AND P5, PT, R106, 0x7fffff21, PT ;  /* 0x7fffff216a00780c */ /* 0x000fc60003fa6070 */
[----:B------:R-:W-:Y:S01]  /*b260*/  STL [R1+0x128], R26 ;  /* 0x0001281a01007387 */ /* 0x000fe20000100800 */
[----:B------:R-:W-:-:S03]  /*b270*/  SEL R102, R5, R44, !P3 ;  /* 0x0000002c05667207 */ /* 0x000fc60005800000 */
[----:B------:R3:W-:Y:S01]  /*b280*/  STL [R1+0x168], R0 ;  /* 0x0001680001007387 */ /* 0x0007e20000100800 */
[----:B------:R-:W-:Y:S01]  /*b290*/  SEL R100, R5, R57, !P3 ;  /* 0x0000003905647207 */ /* 0x000fe20005800000 */
[----:B------:R-:W-:Y:S01]  /*b2a0*/  IMAD R57, R95, UR17, RZ ;  /* 0x000000115f397c24 */ /* 0x000fe2000f8e02ff */
[C---:B------:R-:W-:Y:S01]  /*b2b0*/  SEL R114, R5.reuse, R31, !P3 ;  /* 0x0000001f05727207 */ /* 0x040fe20005800000 */
[----:B------:R-:W-:Y:S01]  /*b2c0*/  IMAD R31, R92, UR21, RZ ;  /* 0x000000155c1f7c24 */ /* 0x000fe2000f8e02ff */
[----:B------:R-:W-:Y:S01]  /*b2d0*/  SEL R106, R5, R45, !P3 ;  /* 0x0000002d056a7207 */ /* 0x000fe20005800000 */
[----:B------:R-:W-:Y:S01]  /*b2e0*/  IMAD R43, R43, UR25, RZ ;  /* 0x000000192b2b7c24 */ /* 0x000fe2000f8e02ff */
[----:B------:R-:W-:Y:S02]  /*b2f0*/  SEL R44, R5, R84, !P3 ;  /* 0x00000054052c7207 */ /* 0x000fe40005800000 */
[----:B---3--:R-:W-:Y:S01]  /*b300*/  IADD3 R0, P2, PT, R29, R38, RZ ;  /* 0x000000261d007210 */ /* 0x008fe20007f5e0ff */
[----:B------:R3:W-:Y:S01]  /*b310*/  STL [R1+0xbe8], R103 ;  /* 0x000be86701007387 */ /* 0x0007e20000100800 */
[----:B------:R-:W-:-:S02]  /*b320*/  LEA.HI.X.SX32 R2, R28, R35, 0x1, P6 ;  /* 0x000000231c027211 */ /* 0x000fc400030f0eff */
[C---:B------:R-:W-:Y:S01]  /*b330*/  SEL R45, R5.reuse, R80, !P3 ;  /* 0x00000050052d7207 */ /* 0x040fe20005800000 */
[----:B------:R-:W-:Y:S01]  /*b340*/  STL [R1+0x124], R42 ;  /* 0x0001242a01007387 */ /* 0x000fe20000100800 */
[----:B------:R-:W-:Y:S01]  /*b350*/  IADD3 R95, P6, PT, R30, R38, RZ ;  /* 0x000000261e5f7210 */ /* 0x000fe20007fde0ff */
[----:B------:R-:W-:Y:S02]  /*b360*/  IMAD R44, R44, UR29, RZ ;  /* 0x0000001d2c2c7c24 */ /* 0x000fe4000f8e02ff */
[----:B------:R4:W-:Y:S01]  /*b370*/  STL [R1+0x1a8], R0 ;  /* 0x0001a80001007387 */ /* 0x0009e20000100800 */
[----:B------:R-:W-:Y:S01]  /*b380*/  SEL R108, R5, R47, !P3 ;  /* 0x0000002f056c7207 */ /* 0x000fe20005800000 */
[----:B------:R-:W-:Y:S01]  /*b390*/  IMAD R45, R45, UR33, RZ ;  /* 0x000000212d2d7c24 */ /* 0x000fe2000f8e02ff */
[----:B------:R-:W-:Y:S02]  /*b3a0*/  SEL R46, R5, R76, !P3 ;  /* 0x0000004c052e7207 */ /* 0x000fe40005800000 */
[----:B---3--:R-:W-:-:S02]  /*b3b0*/  LEA.HI.X.SX32 R103, R30, R35, 0x1, P6 ;  /* 0x000000231e677211 */ /* 0x008fc400030f0eff */
[----:B------:R-:W-:Y:S02]  /*b3c0*/  SEL R47, R5, R72, !P3 ;  /* 0x00000048052f7207 */ /* 0x000fe40005800000 */
[-C--:B----4-:R-:W-:Y:S02]  /*b3d0*/  LEA.HI.X.SX32 R0, R29, R35.reuse, 0x1, P2 ;  /* 0x000000231d007211 */ /* 0x090fe400010f0eff */
[-C--:B------:R-:W-:Y:S02]  /*b3e0*/  IADD3 R92, P2, PT, R31, R38.reuse, RZ ;  /* 0x000000261f5c7210 */ /* 0x080fe40007f5e0ff */
[----:B------:R-:W-:Y:S02]  /*b3f0*/  IADD3 R107, P6, PT, R43, R38, RZ ;  /* 0x000000262b6b7210 */ /* 0x000fe40007fde0ff */
[----:B------:R-:W-:Y:S01]  /*b400*/  SEL R80, R5, R54, !P3 ;  /* 0x0000003605507207 */ /* 0x000fe20005800000 */
[----:B------:R-:W-:Y:S01]  /*b410*/  IMAD R54, R99, UR12, RZ ;  /* 0x0000000c63367c24 */ /* 0x000fe2000f8e02ff */
[----:B------:R-:W-:Y:S01]  /*b420*/  SEL R72, R5, R68, !P3 ;  /* 0x0000004405487207 */ /* 0x000fe20005800000 */
[----:B------:R-:W-:Y:S01]  /*b430*/  IMAD R46, R46, UR37, RZ ;  /* 0x000000252e2e7c24 */ /* 0x000fe2000f8e02ff */
[----:B------:R-:W-:Y:S01]  /*b440*/  LEA.HI.X.SX32 R99, R31, R35, 0x1, P2 ;  /* 0x000000231f637211 */ /* 0x000fe200010f0eff */
[----:B------:R-:W-:Y:S01]  /*b450*/  IMAD R47, R47, UR41, RZ ;  /* 0x000000292f2f7c24 */ /* 0x000fe2000f8e02ff */
[----:B------:R-:W-:-:S02]  /*b460*/  SEL R68, R5, R64, !P3 ;  /* 0x0000004005447207 */ /* 0x000fc40005800000 */
[----:B------:R-:W-:Y:S01]  /*b470*/  LEA.HI.X.SX32 R96, R43, R35, 0x1, P6 ;  /* 0x000000232b607211 */ /* 0x000fe200030f0eff */
[----:B------:R-:W-:Y:S01]  /*b480*/  STL [R1+0x164], R2 ;  /* 0x0001640201007387 */ /* 0x000fe20000100800 */
[----:B------:R-:W-:Y:S02]  /*b490*/  IADD3 R12, P2, PT, R44, R38, RZ ;  /* 0x000000262c0c7210 */ /* 0x000fe40007f5e0ff */
[C---:B------:R-:W-:Y:S02]  /*b4a0*/  SEL R53, R5.reuse, R53, !P3 ;  /* 0x0000003505357207 */ /* 0x040fe40005800000 */
[C---:B------:R-:W-:Y:S02]  /*b4b0*/  SEL R91, R5.reuse, R91, !P3 ;  /* 0x0000005b055b7207 */ /* 0x040fe40005800000 */
[C---:B------:R-:W-:Y:S02]  /*b4c0*/  SEL R87, R5.reuse, R87, !P3 ;  /* 0x0000005705577207 */ /* 0x040fe40005800000 */
[----:B------:R-:W-:-:S02]  /*b4d0*/  SEL R83, R5, R83, !P3 ;  /* 0x0000005305537207 */ /* 0x000fc40005800000 */
[C---:B------:R-:W-:Y:S02]  /*b4e0*/  SEL R79, R5.reuse, R79, !P3 ;  /* 0x0000004f054f7207 */ /* 0x040fe40005800000 */
[C---:B------:R-:W-:Y:S02]  /*b4f0*/  SEL R75, R5.reuse, R75, !P3 ;  /* 0x0000004b054b7207 */ /* 0x040fe40005800000 */
        /* <DEDUP_REMOVED lines=29> */
[----:B------:R-:W-:Y:S01]  /*b6d0*/  SEL R61, R5, R61, !P3 ;  /* 0x0000003d053d7207 */ /* 0x000fe20005800000 */
[----:B------:R-:W-:Y:S01]  /*b6e0*/  IMAD R113, R113, UR11, RZ ;  /* 0x0000000b71717c24 */ /* 0x000fe2000f8e02ff */
[----:B------:R-:W-:Y:S01]  /*b6f0*/  SEL R64, R5, R60, !P3 ;  /* 0x0000003c05407207 */ /* 0x000fe20005800000 */
[----:B------:R-:W-:Y:S01]  /*b700*/  IMAD R106, R106, UR11, RZ ;  /* 0x0000000b6a6a7c24 */ /* 0x000fe2000f8e02ff */
[----:B------:R-:W-:Y:S01]  /*b710*/  IADD3 R40, P6, PT, R45, R38, RZ ;  /* 0x000000262d287210 */ /* 0x000fe20007fde0ff */
[----:B------:R-:W-:Y:S01]  /*b720*/  IMAD R109, R109, UR11, RZ ;  /* 0x0000000b6d6d7c24 */ /* 0x000fe2000f8e02ff */
[C---:B------:R-:W-:Y:S01]  /*b730*/  SEL R60, R5.reuse, R56, !P3 ;  /* 0x00000038053c7207 */ /* 0x040fe20005800000 */
[----:B------:R3:W-:Y:S01]  /*b740*/  STL [R1+0x1a4], R0 ;  /* 0x0001a40001007387 */ /* 0x0007e20000100800 */
[----:B------:R-:W-:Y:S01]  /*b750*/  SEL R56, R5, R50, !P3 ;  /* 0x0000003205387207 */ /* 0x000fe20005800000 */
[----:B------:R-:W-:Y:S01]  /*b760*/  IMAD R48, R72, UR45, RZ ;  /* 0x0000002d48307c24 */ /* 0x000fe2000f8e02ff */
[-C--:B------:R-:W-:Y:S01]  /*b770*/  LEA.HI.X.SX32 R5, R44, R35.reuse, 0x1, P2 ;  /* 0x000000232c057211 */ /* 0x080fe200010f0eff */
[----:B------:R-:W-:Y:S01]  /*b780*/  IMAD R49, R68, UR49, RZ ;  /* 0x0000003144317c24 */ /* 0x000fe2000f8e02ff */
[-C--:B------:R-:W-:Y:S01]  /*b790*/  LEA.HI.X.SX32 R32, R45, R35.reuse, 0x1, P6 ;  /* 0x000000232d207211 */ /* 0x080fe200030f0eff */
[----:B------:R-:W-:Y:S01]  /*b7a0*/  IMAD R102, R102, UR11, RZ ;  /* 0x0000000b66667c24 */ /* 0x000fe2000f8e02ff */
[CC--:B------:R-:W-:Y:S01]  /*b7b0*/  IADD3 R13, P6, PT, R47.reuse, R38.reuse, RZ ;  /* 0x000000262f0d7210 */ /* 0x0c0fe20007fde0ff */
[----:B------:R-:W-:Y:S01]  /*b7c0*/  IMAD R30, R80, UR59, RZ ;  /* 0x0000003b501e7c24 */ /* 0x000fe2000f8e02ff */
[----:B------:R-:W-:Y:S01]  /*b7d0*/  PRMT R23, RZ, 0x7610, R23 ;  /* 0x00007610ff177816 */ /* 0x000fe20000000017 */
[----:B------:R-:W-:Y:S01]  /*b7e0*/  IMAD R108, R108, UR11, RZ ;  /* 0x0000000b6c6c7c24 */ /* 0x000fe2000f8e02ff */
[-C--:B---3--:R-:W-:Y:S01]  /*b7f0*/  IADD3 R0, P2, PT, R46, R38.reuse, RZ ;  /* 0x000000262e007210 */ /* 0x088fe20007f5e0ff */
[----:B------:R-:W-:Y:S01]  /*b800*/  IMAD R50, R64, UR53, RZ ;  /* 0x0000003540327c24 */ /* 0x000fe2000f8e02ff */
[-C--:B------:R-:W-:Y:S01]  /*b810*/  LEA.HI.X.SX32 R33, R47, R35.reuse, 0x1, P6 ;  /* 0x000000232f217211 */ /* 0x080fe200030f0eff */
[----:B------:R-:W-:Y:S01]  /*b820*/  IMAD R101, R101, UR11, RZ ;  /* 0x0000000b65657c24 */ /* 0x000fe2000f8e02ff */
[-C--:B------:R-:W-:Y:S01]  /*b830*/  LEA.HI.X.SX32 R22, R46, R35.reuse, 0x1, P2 ;  /* 0x000000232e167211 */ /* 0x080fe200010f0eff */
[----:B------:R-:W-:Y:S01]  /*b840*/  IMAD R51, R60, UR57, RZ ;  /* 0x000000393c337c24 */ /* 0x000fe2000f8e02ff */
[CC--:B------:R-:W-:Y:S01]  /*b850*/  IADD3 R120, P2, PT, R48.reuse, R38.reuse, RZ ;  /* 0x0000002630787210 */ /* 0x0c0fe20007f5e0ff */
[----:B------:R-:W3:Y:S01]  /*b860*/  LDCU UR12, c[0x0][0x3b0] ;  /* 0x00007600ff0c77ac */ /* 0x000ee20008000800 */
[-C--:B------:R-:W-:Y:S01]  /*b870*/  IADD3 R149, P6, PT, R49, R38.reuse, RZ ;  /* 0x0000002631957210 */ /* 0x080fe20007fde0ff */
[----:B------:R-:W-:Y:S01]  /*b880*/  IMAD R53, R53, UR61, RZ ;  /* 0x0000003d35357c24 */ /* 0x000fe2000f8e02ff */
[----:B------:R-:W-:Y:S01]  /*b890*/  LEA.HI.X.SX32 R34, R48, R35, 0x1, P2 ;  /* 0x0000002330227211 */ /* 0x000fe200010f0eff */
[----:B------:R-:W-:Y:S01]  /*b8a0*/  IMAD R56, R56, UR65, RZ ;  /* 0x0000004138387c24 */ /* 0x000fe2000f8e02ff */
[----:B------:R-:W-:-:S02]  /*b8b0*/  IADD3 R105, P2, PT, R50, R38, RZ ;  /* 0x0000002632697210 */ /* 0x000fc40007f5e0ff */
[-C--:B------:R-:W-:Y:S02]  /*b8c0*/  LEA.HI.X.SX32 R41, R49, R35.reuse, 0x1, P6 ;  /* 0x0000002331297211 */ /* 0x080fe400030f0eff */
[-C--:B------:R-:W-:Y:S02]  /*b8d0*/  IADD3 R2, P6, PT, R51, R38.reuse, RZ ;  /* 0x0000002633027210 */ /* 0x080fe40007fde0ff */
[-C--:B------:R-:W-:Y:S02]  /*b8e0*/  LEA.HI.X.SX32 R104, R50, R35.reuse, 0x1, P2 ;  /* 0x0000002332687211 */ /* 0x080fe400010f0eff */
[-C--:B------:R-:W-:Y:S02]  /*b8f0*/  IADD3 R4, P2, PT, R53, R38.reuse, RZ ;  /* 0x0000002635047210 */ /* 0x080fe40007f5e0ff */
[----:B------:R-:W-:Y:S02]  /*b900*/  LEA.HI.X.SX32 R3, R51, R35, 0x1, P6 ;  /* 0x0000002333037211 */ /* 0x000fe400030f0eff */
[----:B------:R-:W-:-:S02]  /*b910*/  IADD3 R162, P6, PT, R56, R38, RZ ;  /* 0x0000002638a27210 */ /* 0x000fc40007fde0ff */
[-C--:B------:R-:W-:Y:S01]  /*b920*/  LEA.HI.X.SX32 R36, R53, R35.reuse, 0x1, P2 ;  /* 0x0000002335247211 */ /* 0x080fe200010f0eff */
[----:B------:R-:W-:Y:S01]  /*b930*/  STL [R1+0x1e8], R95 ;  /* 0x0001e85f01007387 */ /* 0x000fe20000100800 */
[-C--:B------:R-:W-:Y:S02]  /*b940*/  IADD3 R161, P2, PT, R113, R38.reuse, RZ ;  /* 0x0000002671a17210 */ /* 0x080fe40007f5e0ff */
[-C--:B------:R-:W-:Y:S01]  /*b950*/  LEA.HI.X.SX32 R125, R56, R35.reuse, 0x1, P6 ;  /* 0x00000023387d7211 */ /* 0x080fe200030f0eff */
[----:B------:R4:W-:Y:S01]  /*b960*/  STL [R1+0xbec], R95 ;  /* 0x000bec5f01007387 */ /* 0x0009e20000100800 */
[-C--:B------:R-:W-:Y:S01]  /*b970*/  IADD3 R160, P6, PT, R106, R38.reuse, RZ ;  /* 0x000000266aa07210 */ /* 0x080fe20007fde0ff */
[----:B------:R-:W-:Y:S01]  /*b980*/  IMAD R91, R91, UR22, RZ ;  /* 0x000000165b5b7c24 */ /* 0x000fe2000f8e02ff */
[-C--:B------:R-:W-:Y:S01]  /*b990*/  LEA.HI.X.SX32 R126, R113, R35.reuse, 0x1, P2 ;  /* 0x00000023717e7211 */ /* 0x080fe200010f0eff */
[----:B------:R-:W-:Y:S01]  /*b9a0*/  STL [R1+0x240], R92 ;  /* 0x0002405c01007387 */ /* 0x000fe20000100800 */
[-C--:B------:R-:W-:Y:S01]  /*b9b0*/  IADD3 R130, P2, PT, R54, R38.reuse, RZ ;  /* 0x0000002636827210 */ /* 0x080fe20007f5e0ff */
[----:B------:R-:W-:Y:S01]  /*b9c0*/  IMAD R87, R87, UR26, RZ ;  /* 0x0000001a57577c24 */ /* 0x000fe2000f8e02ff */
[----:B------:R-:W-:Y:S01]  /*b9d0*/  LEA.HI.X.SX32 R7, R106, R35, 0x1, P6 ;  /* 0x000000236a077211 */ /* 0x000fe200030f0eff */
[----:B------:R-:W-:Y:S01]  /*b9e0*/  STL [R1+0x1e4], R103 ;  /* 0x0001e46701007387 */ /* 0x000fe20000100800 */
[----:B------:R-:W-:-:S03]  /*b9f0*/  IADD3 R155, P6, PT, R57, R38, RZ ;  /* 0x00000026399b7210 */ /* 0x000fc60007fde0ff */
[----:B------:R-:W-:Y:S01]  /*ba00*/  STL [R1+0x288], R107 ;  /* 0x0002886b01007387 */ /* 0x000fe20000100800 */
[----:B------:R-:W-:-:S03]  /*ba10*/  LEA.HI.X.SX32 R6, R54, R35, 0x1, P2 ;  /* 0x0000002336067211 */ /* 0x000fc600010f0eff */
[----:B------:R-:W-:Y:S01]  /*ba20*/  STL [R1+0x224], R99 ;  /* 0x0002246301007387 */ /* 0x000fe20000100800 */
[----:B------:R-:W-:-:S03]  /*ba30*/  IMAD R83, R83, UR30, RZ ;  /* 0x0000001e53537c24 */ /* 0x000fc6000f8e02ff */
[----:B------:R-:W-:Y:S01]  /*ba40*/  STL [R1+0x2c8], R12 ;  /* 0x0002c80c01007387 */ /* 0x000fe20000100800 */
[----:B------:R-:W-:-:S03]  /*ba50*/  IADD3 R9, P2, PT, R91, R38, RZ ;  /* 0x000000265b097210 */ /* 0x000fc60007f5e0ff */
[----:B------:R-:W-:Y:S01]  /*ba60*/  STL [R1+0x284], R96 ;  /* 0x0002846001007387 */ /* 0x000fe20000100800 */
[----:B------:R-:W-:Y:S01]  /*ba70*/  LEA.HI.X.SX32 R159, R57, R35, 0x1, P6 ;  /* 0x00000023399f7211 */ /* 0x000fe200030f0eff */
[----:B------:R-:W-:Y:S02]  /*ba80*/  IMAD R79, R79, UR34, RZ ;  /* 0x000000224f4f7c24 */ /* 0x000fe4000f8e02ff */
        /* <DEDUP_REMOVED lines=49> */
[----:B------:R-:W-:-:S03]  /*bda0*/  IADD3 R142, P2, PT, R52, R38, RZ ;  /* 0x00000026348e7210 */ /* 0x000fc60007f5e0ff */
[----:B------:R-:W-:Y:S01]  /*bdb0*/  STL [R1+0x16c], R7 ;  /* 0x00016c0701007387 */ /* 0x000fe20000100800 */
[----:B------:R-:W-:-:S03]  /*bdc0*/  LEA.HI.X.SX32 R144, R55, R35, 0x1, P6 ;  /* 0x0000002337907211 */ /* 0x000fc600030f0eff */
[----:B------:R-:W-:Y:S01]  /*bdd0*/  STL [R1+0x1f0], R155 ;  /* 0x0001f09b01007387 */ /* 0x000fe20000100800 */
[----:B------:R-:W-:-:S03]  /*bde0*/  IADD3 R141, P6, PT, R28, R38, RZ ;  /* 0x000000261c8d7210 */ /* 0x000fc60007fde0ff */
[----:B------:R-:W-:Y:S04]  /*bdf0*/  STL [R1+0x1ac], R6 ;  /* 0x0001ac0601007387 */ /* 0x000fe80000100800 */
[----:B------:R-:W-:Y:S01]  /*be00*/  STL [R1+0x250], R9 ;  /* 0x0002500901007387 */ /* 0x000fe20000100800 */
[----:B------:R-:W-:-:S03]  /*be10*/  LEA.HI.X.SX32 R143, R52, R35, 0x1, P2 ;  /* 0x00000023348f7211 */ /* 0x000fc600010f0eff */
[----:B------:R-:W-:Y:S01]  /*be20*/  STL [R1+0x1ec], R159 ;  /* 0x0001ec9f01007387 */ /* 0x000fe20000100800 */
[----:B------:R-:W-:Y:S01]  /*be30*/  IMAD R98, R98, UR13, RZ ;  /* 0x0000000d62627c24 */ /* 0x000fe2000f8e02ff */
[-C--:B------:R-:W-:Y:S01]  /*be40*/  IADD3 R137, P2, PT, R109, R38.reuse, RZ ;  /* 0x000000266d897210 */ /* 0x080fe20007f5e0ff */
[----:B------:R-:W-:Y:S01]  /*be50*/  IMAD R94, R94, UR20, RZ ;  /* 0x000000145e5e7c24 */ /* 0x000fe2000f8e02ff */
[----:B------:R-:W-:Y:S01]  /*be60*/  STL [R1+0x290], R154 ;  /* 0x0002909a01007387 */ /* 0x000fe20000100800 */
[----:B------:R-:W-:Y:S01]  /*be70*/  LEA.HI.X.SX32 R10, R28, R35, 0x1, P6 ;  /* 0x000000231c0a7211 */ /* 0x000fe200030f0eff */
[----:B------:R-:W-:Y:S02]  /*be80*/  IMAD R90, R90, UR23, RZ ;  /* 0x000000175a5a7c24 */ /* 0x000fe4000f8e02ff */
[----:B------:R-:W-:Y:S01]  /*be90*/  IMAD R49, R86, UR27, RZ ;  /* 0x0000001b56317c24 */ /* 0x000fe2000f8e02ff */
[----:B------:R-:W-:Y:S01]  /*bea0*/  STL [R1+0x24c], R132 ;  /* 0x00024c8401007387 */ /* 0x000fe20000100800 */
[----:B------:R-:W-:Y:S01]  /*beb0*/  IADD3 R134, P6, PT, R102, R38, RZ ;  /* 0x0000002666867210 */ /* 0x000fe20007fde0ff */
[----:B------:R-:W-:-:S02]  /*bec0*/  IMAD R48, R82, UR31, RZ ;  /* 0x0000001f52307c24 */ /* 0x000fc4000f8e02ff */
[----:B------:R-:W-:Y:S01]  /*bed0*/  IMAD R47, R78, UR35, RZ ;  /* 0x000000234e2f7c24 */ /* 0x000fe2000f8e02ff */
[----:B------:R-:W-:Y:S01]  /*bee0*/  STL [R1+0x2d0], R11 ;  /* 0x0002d00b01007387 */ /* 0x000fe20000100800 */
[----:B------:R-:W-:Y:S02]  /*bef0*/  IMAD R29, R84, UR63, RZ ;  /* 0x0000003f541d7c24 */ /* 0x000fe4000f8e02ff */
        /* <DEDUP_REMOVED lines=10> */
[-C--:B------:R-:W-:Y:S01]  /*bfa0*/  LEA.HI.X.SX32 R136, R102, R35.reuse, 0x1, P6 ;  /* 0x0000002366887211 */ /* 0x080fe200030f0eff */
[----:B0-----:R-:W-:Y:S02]  /*bfb0*/  IMAD R51, R97, UR14, RZ ;  /* 0x0000000e61337c24 */ /* 0x001fe4000f8e02ff */
[----:B-1----:R-:W-:Y:S01]  /*bfc0*/  IMAD R50, R93, UR15, RZ ;  /* 0x0000000f5d327c24 */ /* 0x002fe2000f8e02ff */
[----:B------:R-:W-:Y:S01]  /*bfd0*/  STL [R1+0x350], R147 ;  /* 0x0003509301007387 */ /* 0x000fe20000100800 */
[----:B------:R-:W-:Y:S01]  /*bfe0*/  IADD3 R128, P6, PT, R94, R38, RZ ;  /* 0x000000265e807210 */ /* 0x000fe20007fde0ff */
[----:B------:R-:W0:Y:S02]  /*bff0*/  LDCU UR13, c[0x0][0x3b0] ;  /* 0x00007600ff0d77ac */ /* 0x000e240008000800 */
[----:B------:R-:W-:Y:S04]  /*c000*/  STL [R1+0x30c], R152 ;  /* 0x00030c9801007387 */ /* 0x000fe80000100800 */
        /* <DEDUP_REMOVED lines=43> */
[----:B------:R-:W-:Y:S01]  /*c2c0*/  IMAD R28, R88, UR67, RZ ;  /* 0x00000043581c7c24 */ /* 0x000fe2000f8e02ff */
[----:B------:R-:W-:Y:S02]  /*c2d0*/  IADD3 R70, P6, PT, R30, R38, RZ ;  /* 0x000000261e467210 */ /* 0x000fe40007fde0ff */
        /* <DEDUP_REMOVED lines=15> */
[----:B------:R-:W2:Y:S01]  /*c3d0*/  LDL R85, [R1+0x1a8] ;  /* 0x0001a80001557983 */ /* 0x000ea20000100800 */
[----:B------:R-:W-:-:S03]  /*c3e0*/  LEA.HI.X.SX32 R54, R28, R35, 0x1, P6 ;  /* 0x000000231c367211 */ /* 0x000fc600030f0eff */
[----:B------:R-:W-:Y:S01]  /*c3f0*/  STL [R1+0x398], R58 ;  /* 0x0003983a01007387 */ /* 0x000fe20000100800 */
[----:B------:R-:W-:-:S03]  /*c400*/  IADD3 R86, P6, PT, R101, R38, RZ ;  /* 0x0000002665567210 */ /* 0x000fc60007fde0ff */
[----:B------:R-:W-:Y:S04]  /*c410*/  STL [R1+0x354], R80 ;  /* 0x0003545001007387 */ /* 0x000fe80000100800 */
[----:B------:R-:W-:Y:S01]  /*c420*/  STL [R1+0x3d8], R71 ;  /* 0x0003d84701007387 */ /* 0x000fe20000100800 */
[----:B------:R-:W-:-:S03]  /*c430*/  LEA.HI.X.SX32 R56, R108, R35, 0x1, P2 ;  /* 0x000000236c387211 */ /* 0x000fc600010f0eff */
[----:B------:R-:W-:Y:S01]  /*c440*/  STL [R1+0x394], R63 ;  /* 0x0003943f01007387 */ /* 0x000fe20000100800 */
[----:B------:R-:W-:-:S03]  /*c450*/  IMAD R48, R89, UR24, RZ ;  /* 0x0000001859307c24 */ /* 0x000fc6000f8e02ff */
        /* <DEDUP_REMOVED lines=62> */
[----:B------:R-:W-:-:S03]  /*c840*/  LEA.HI.X.SX32 R37, R28, R35, 0x1, P6 ;  /* 0x000000231c257211 */ /* 0x000fc600030f0eff */
[----:B------:R-:W-:Y:S01]  /*c850*/  STL [R1+0x3e0], R119 ;  /* 0x0003e07701007387 */ /* 0x000fe20000100800 */
[----:B------:R-:W-:-:S03]  /*c860*/  @P0 IMAD.MOV.U32 R28, RZ, RZ, R26 ;  /* 0x000000ffff1c0224 */ /* 0x000fc600078e001a */
[----:B------:R-:W-:Y:S01]  /*c870*/  STL [R1+0x39c], R138 ;  /* 0x00039c8a01007387 */ /* 0x000fe20000100800 */
[----:B------:R-:W-:-:S03]  /*c880*/  @P0 IMAD.MOV.U32 R29, RZ, RZ, R42 ;  /* 0x000000ffff1d0224 */ /* 0x000fc600078e002a */
[----:B------:R-:W-:Y:S04]  /*c890*/  STL [R1+0x420], R112 ;  /* 0x0004207001007387 */ /* 0x000fe80000100800 */
[----:B------:R-:W-:Y:S04]  /*c8a0*/  STL [R1+0x3dc], R123 ;  /* 0x0003dc7b01007387 */ /* 0x000fe80000100800 */
[----:B------:R-:W-:Y:S04]  /*c8b0*/  STL [R1+0x460], R110 ;  /* 0x0004606e01007387 */ /* 0x000fe80000100800 */
[----:B------:R-:W-:Y:S04]  /*c8c0*/  STL [R1+0x41c], R118 ;  /* 0x00041c7601007387 */ /* 0x000fe80000100800 */
[----:B------:R-:W-:Y:S04]  /*c8d0*/  STL [R1+0x4a0], R27 ;  /* 0x0004a01b01007387 */ /* 0x000fe80000100800 */
[----:B------:R-:W-:Y:S04]  /*c8e0*/  STL [R1+0x45c], R111 ;  /* 0x00045c6f01007387 */ /* 0x000fe80000100800 */
[----:B------:R-:W2:Y:S04]  /*c8f0*/  LDL.LU R42, [R1+0xbf0] ;  /* 0x000bf000012a7983 */ /* 0x000ea80000300800 */
[----:B------:R-:W-:Y:S04]  /*c900*/  STL [R1+0x49c], R37 ;  /* 0x00049c2501007387 */ /* 0x000fe80000100800 */
[----:B------:R-:W2:Y:S04]  /*c910*/  @P0 LDG.E.U8 R23, desc[UR18][R28.64] ;  /* 0x000000121c170981 */ /* 0x000ea8000c1e1100 */
[----:B------:R-:W3:Y:S04]  /*c920*/  LDL R28, [R1+0x164] ;  /* 0x00016400011c7983 */ /* 0x000ee80000100800 */
[----:B------:R-:W3:Y:S01]  /*c930*/  LDL R29, [R1+0x168] ;  /* 0x00016800011d7983 */ /* 0x000ee20000100800 */
[----:B------:R-:W-:Y:S01]  /*c940*/  IMAD R30, R115, UR64, RZ ;  /* 0x00000040731e7c24 */ /* 0x000fe2000f8e02ff */
[----:B------:R-:W-:-:S04]  /*c950*/  PRMT R24, RZ, 0x7610, R24 ;  /* 0x00007610ff187816 */ /* 0x000fc80000000018 */
[----:B------:R-:W-:-:S05]  /*c960*/  IADD3 R25, P6, PT, R30, R38, RZ ;  /* 0x000000261e197210 */ /* 0x000fca0007fde0ff */
[----:B------:R-:W-:Y:S04]  /*c970*/  STL [R1+0x4e0], R25 ;  /* 0x0004e01901007387 */ /* 0x000fe80000100800 */
[----:B--2---:R1:W-:Y:S01]  /*c980*/  STL [R1+0x60], R23 ;  /* 0x0000601701007387 */ /* 0x0043e20000100800 */
[----:B---3--:R-:W-:-:S04]  /*c990*/  @P0 LOP3.LUT R29, R29, R28, RZ, 0x3c, !PT ;  /* 0x0000001c1d1d0212 */ /* 0x008fc800078e3cff */
[----:B------:R-:W-:-:S04]  /*c9a0*/  @P0 LOP3.LUT R28, R29, R28, RZ, 0x3c, !PT ;  /* 0x0000001c1d1c0212 */ /* 0x000fc800078e3cff */
[----:B------:R-:W-:-:S05]  /*c9b0*/  @P0 LOP3.LUT R29, R29, R28, RZ, 0x3c, !PT ;  /* 0x0000001c1d1d0212 */ /* 0x000fca00078e3cff */
[----:B------:R2:W3:Y:S04]  /*c9c0*/  @P0 LDG.E.U8 R24, desc[UR18][R28.64] ;  /* 0x000000121c180981 */ /* 0x0004e8000c1e1100 */
[----:B------:R-:W3:Y:S01]  /*c9d0*/  LDL R29, [R1+0x1a4] ;  /* 0x0001a400011d7983 */ /* 0x000ee20000100800 */
[----:B----4-:R-:W-:Y:S01]  /*c9e0*/  PRMT R95, RZ, 0x7610, R95 ;  /* 0x00007610ff5f7816 */ /* 0x010fe2000000005f */
[----:B--2---:R-:W-:Y:S02]  /*c9f0*/  @P0 IMAD.MOV.U32 R28, RZ, RZ, R85 ;  /* 0x000000ffff1c0224 */ /* 0x004fe400078e0055 */
[----:B------:R-:W-:Y:S01]  /*ca00*/  IMAD R31, R116, UR68, RZ ;  /* 0x00000044741f7c24 */ /* 0x000fe2000f8e02ff */
[----:B------:R-:W-:Y:S02]  /*ca10*/  LEA.HI.X.SX32 R26, R30, R35, 0x1, P6 ;  /* 0x000000231e1a7211 */ /* 0x000fe400030f0eff */
[----:B---3--:R-:W2:Y:S02]  /*ca20*/  @P0 LDG.E.U8 R95, desc[UR18][R28.64] ;  /* 0x000000121c5f0981 */ /* 0x008ea4000c1e1100 */
[----:B-1----:R-:W-:-:S02]  /*ca30*/  IADD3 R23, P6, PT, R31, R38, RZ ;  /* 0x000000261f177210 */ /* 0x002fc40007fde0ff */
[----:B------:R-:W-:Y:S04]  /*ca40*/  STL [R1+0x4dc], R26 ;  /* 0x0004dc1a01007387 */ /* 0x000fe80000100800 */
[----:B------:R-:W-:Y:S04]  /*ca50*/  STL [R1+0x518], R23 ;  /* 0x0005181701007387 */ /* 0x000fe80000100800 */
[----:B------:R-:W-:Y:S04]  /*ca60*/  STL [R1+0x5c], R24 ;  /* 0x00005c1801007387 */ /* 0x000fe80000100800 */
[----:B------:R-:W3:Y:S04]  /*ca70*/  LDL R85, [R1+0x8c4] ;  /* 0x0008c40001557983 */ /* 0x000ee80000100800 */
[----:B--2---:R1:W-:Y:S04]  /*ca80*/  STL [R1+0x54], R95 ;  /* 0x0000545f01007387 */ /* 0x0043e80000100800 */
[----:B-1----:R-:W2:Y:S01]  /*ca90*/  LDL.LU R95, [R1+0xbec] ;  /* 0x000bec00015f7983 */ /* 0x002ea20000300800 */
[----:B------:R-:W-:Y:S01]  /*caa0*/  PRMT R81, RZ, 0x7610, R81 ;  /* 0x00007610ff517816 */ /* 0x000fe20000000051 */
[----:B------:R-:W-:Y:S01]  /*cab0*/  @P0 IMAD.MOV.U32 R29, RZ, RZ, R103 ;  /* 0x000000ffff1d0224 */ /* 0x000fe200078e0067 */
[----:B------:R-:W-:-:S02]  /*cac0*/  PRMT R77, RZ, 0x7610, R77 ;  /* 0x00007610ff4d7816 */ /* 0x000fc4000000004d */
[----:B------:R-:W-:Y:S02]  /*cad0*/  PRMT R73, RZ, 0x7610, R73 ;  /* 0x00007610ff497816 */ /* 0x000fe40000000049 */
[----:B------:R-:W-:Y:S02]  /*cae0*/  PRMT R69, RZ, 0x7610, R69 ;  /* 0x00007610ff457816 */ /* 0x000fe40000000045 */
[----:B------:R-:W-:Y:S02]  /*caf0*/  PRMT R65, RZ, 0x7610, R65 ;  /* 0x00007610ff417816 */ /* 0x000fe40000000041 */
[----:B------:R-:W-:Y:S02]  /*cb00*/  PRMT R61, RZ, 0x7610, R61 ;  /* 0x00007610ff3d7816 */ /* 0x000fe4000000003d */
[----:B------:R-:W-:Y:S02]  /*cb10*/  PRMT R51, RZ, 0x7610, R51 ;  /* 0x00007610ff337816 */ /* 0x000fe40000000033 */
[----:B------:R-:W-:-:S02]  /*cb20*/  PRMT R50, RZ, 0x7610, R50 ;  /* 0x00007610ff327816 */ /* 0x000fc40000000032 */
[----:B------:R-:W-:Y:S02]  /*cb30*/  PRMT R48, RZ, 0x7610, R48 ;  /* 0x00007610ff307816 */ /* 0x000fe40000000030 */
[----:B------:R-:W-:Y:S02]  /*cb40*/  PRMT R47, RZ, 0x7610, R47 ;  /* 0x00007610ff2f7816 */ /* 0x000fe4000000002f */
[----:B------:R-:W-:Y:S01]  /*cb50*/  PRMT R46, RZ, 0x7610, R46 ;  /* 0x00007610ff2e7816 */ /* 0x000fe2000000002e */
[----:B--2---:R-:W-:-:S05]  /*cb60*/  @P0 IMAD.MOV.U32 R28, RZ, RZ, R95 ;  /* 0x000000ffff1c0224 */ /* 0x004fca00078e005f */
[----:B------:R1:W2:Y:S02]  /*cb70*/  @P0 LDG.E.U8 R81, desc[UR18][R28.64] ;  /* 0x000000121c510981 */ /* 0x0002a4000c1e1100 */
[----:B-1----:R-:W-:Y:S02]  /*cb80*/  @P0 IMAD.MOV.U32 R28, RZ, RZ, R92 ;  /* 0x000000ffff1c0224 */ /* 0x002fe400078e005c */
[----:B------:R-:W-:-:S05]  /*cb90*/  @P0 IMAD.MOV.U32 R29, RZ, RZ, R99 ;  /* 0x000000ffff1d0224 */ /* 0x000fca00078e0063 */
[----:B------:R1:W4:Y:S02]  /*cba0*/  @P0 LDG.E.U8 R77, desc[UR18][R28.64] ;  /* 0x000000121c4d0981 */ /* 0x000324000c1e1100 */
[----:B-1----:R-:W-:Y:S02]  /*cbb0*/  @P0 IMAD.MOV.U32 R28, RZ, RZ, R107 ;  /* 0x000000ffff1c0224 */ /* 0x002fe400078e006b */
[----:B------:R-:W-:-:S05]  /*cbc0*/  @P0 IMAD.MOV.U32 R29, RZ, RZ, R96 ;  /* 0x000000ffff1d0224 */ /* 0x000fca00078e0060 */
[----:B------:R1:W3:Y:S02]  /*cbd0*/  @P0 LDG.E.U8 R73, desc[UR18][R28.64] ;  /* 0x000000121c490981 */ /* 0x0002e4000c1e1100 */
        /* <DEDUP_REMOVED lines=23> */
[----:B------:R1:W3:Y:S01]  /*cd50*/  @P0 LDG.E.U8 R46, desc[UR18][R28.64] ;  /* 0x000000121c2e0981 */ /* 0x0002e2000c1e1100 */
[----:B------:R-:W-:-:S05]  /*cd60*/  LEA.HI.X.SX32 R24, R31, R35, 0x1, P6 ;  /* 0x000000231f187211 */ /* 0x000fca00030f0eff */
[----:B------:R-:W-:Y:S04]  /*cd70*/  STL [R1+0x514], R24 ;  /* 0x0005141801007387 */ /* 0x000fe80000100800 */
[----:B------:R-:W3:Y:S04]  /*cd80*/  LDL.LU R103, [R1+0xbe8] ;  /* 0x000be80001677983 */ /* 0x000ee80000300800 */
        /* <DEDUP_REMOVED lines=12> */
[----:B------:R-:W3:Y:S01]  /*ce50*/  LDL.LU R13, [R1+0xbb4] ;  /* 0x000bb400010d7983 */ /* 0x000ee20000300800 */
[----:B------:R-:W-:Y:S01]  /*ce60*/  PRMT R45, RZ, 0x7610, R45 ;  /* 0x00007610ff2d7816 */ /* 0x000fe2000000002d */
[----:B-1----:R-:W-:-:S02]  /*ce70*/  @P0 IMAD.MOV.U32 R28, RZ, RZ, R4 ;  /* 0x000000ffff1c0224 */ /* 0x002fc400078e0004 */
[----:B------:R-:W-:Y:S01]  /*ce80*/  @P0 IMAD.MOV.U32 R29, RZ, RZ, R36 ;  /* 0x000000ffff1d0224 */ /* 0x000fe200078e0024 */
[----:B------:R-:W-:-:S04]  /*ce90*/  PRMT R44, RZ, 0x7610, R44 ;  /* 0x00007610ff2c7816 */ /* 0x000fc8000000002c */
[----:B------:R1:W3:Y:S01]  /*cea0*/  @P0 LDG.E.U8 R45, desc[UR18][R28.64] ;  /* 0x000000121c2d0981 */ /* 0x0002e2000c1e1100 */
[----:B------:R-:W-:Y:S01]  /*ceb0*/  PRMT R43, RZ, 0x7610, R43 ;  /* 0x00007610ff2b7816 */ /* 0x000fe2000000002b */
[----:B-1----:R-:W-:Y:S02]  /*cec0*/  @P0 IMAD.MOV.U32 R28, RZ, RZ, R162 ;  /* 0x000000ffff1c0224 */ /* 0x002fe400078e00a2 */
[----:B------:R-:W-:-:S05]  /*ced0*/  @P0 IMAD.MOV.U32 R29, RZ, RZ, R125 ;  /* 0x000000ffff1d0224 */ /* 0x000fca00078e007d */
[----:B------:R1:W3:Y:S01]  /*cee0*/  @P0 LDG.E.U8 R44, desc[UR18][R28.64] ;  /* 0x000000121c2c0981 */ /* 0x0002e2000c1e1100 */
[----:B------:R-:W-:Y:S01]  /*cef0*/  PRMT R31, RZ, 0x7610, R31 ;  /* 0x00007610ff1f7816 */ /* 0x000fe2000000001f */
[----:B-1----:R-:W-:Y:S02]  /*cf00*/  @P0 IMAD.MOV.U32 R28, RZ, RZ, R161 ;  /* 0x000000ffff1c0224 */ /* 0x002fe400078e00a1 */
[----:B------:R-:W-:-:S05]  /*cf10*/  @P0 IMAD.MOV.U32 R29, RZ, RZ, R126 ;  /* 0x000000ffff1d0224 */ /* 0x000fca00078e007e */
[----:B------:R1:W3:Y:S04]  /*cf20*/  @P0 LDG.E.U8 R43, desc[UR18][R28.64] ;  /* 0x000000121c2b0981 */ /* 0x0002e8000c1e1100 */
[----:B--2---:R-:W-:Y:S04]  /*cf30*/  STL [R1+0x50], R81 ;  /* 0x0000505101007387 */ /* 0x004fe80000100800 */
[----:B------:R-:W2:Y:S04]  /*cf40*/  LDL.LU R34, [R1+0xbb0] ;  /* 0x000bb00001227983 */ /* 0x000ea80000300800 */
[----:B------:R-:W2:Y:S04]  /*cf50*/  LDL.LU R120, [R1+0xbac] ;  /* 0x000bac0001787983 */ /* 0x000ea80000300800 */
[----:B----4-:R-:W-:Y:S04]  /*cf60*/  STL [R1+0x4c], R77 ;  /* 0x00004c4d01007387 */ /* 0x010fe80000100800 */
[----:B---3--:R-:W-:Y:S04]  /*cf70*/  STL [R1+0x48], R73 ;  /* 0x0000484901007387 */ /* 0x008fe80000100800 */
[----:B------:R-:W3:Y:S04]  /*cf80*/  LDL.LU R41, [R1+0xba8] ;  /* 0x000ba80001297983 */ /* 0x000ee80000300800 */
[----:B------:R-:W4:Y:S04]  /*cf90*/  LDL.LU R149, [R1+0xba4] ;  /* 0x000ba40001957983 */ /* 0x000f280000300800 */
[----:B------:R-:W2:Y:S04]  /*cfa0*/  LDL.LU R104, [R1+0xba0] ;  /* 0x000ba00001687983 */ /* 0x000ea80000300800 */
[----:B------:R-:W-:Y:S04]  /*cfb0*/  STL [R1+0x44], R69 ;  /* 0x0000444501007387 */ /* 0x000fe80000100800 */
[----:B------:R-:W2:Y:S04]  /*cfc0*/  LDL.LU R105, [R1+0xb9c] ;  /* 0x000b9c0001697983 */ /* 0x000ea80000300800 */
[----:B------:R-:W2:Y:S04]  /*cfd0*/  LDL.LU R3, [R1+0xb98] ;  /* 0x000b980001037983 */ /* 0x000ea80000300800 */
[----:B------:R-:W2:Y:S04]  /*cfe0*/  LDL.LU R2, [R1+0xb94] ;  /* 0x000b940001027983 */ /* 0x000ea80000300800 */
[----:B------:R-:W-:Y:S04]  /*cff0*/  STL [R1+0x40], R65 ;  /* 0x0000404101007387 */ /* 0x000fe80000100800 */
[----:B------:R-:W2:Y:S04]  /*d000*/  LDL.LU R36, [R1+0xb90] ;  /* 0x000b900001247983 */ /* 0x000ea80000300800 */
[----:B------:R-:W2:Y:S04]  /*d010*/  LDL.LU R4, [R1+0xb8c] ;  /* 0x000b8c0001047983 */ /* 0x000ea80000300800 */
[----:B------:R-:W-:Y:S01]  /*d020*/  STL [R1+0x3c], R61 ;  /* 0x00003c3d01007387 */ /* 0x000fe20000100800 */
[----:B-1----:R-:W-:-:S02]  /*d030*/  @P0 IMAD.MOV.U32 R28, RZ, RZ, R160 ;  /* 0x000000ffff1c0224 */ /* 0x002fc400078e00a0 */
[----:B------:R-:W-:Y:S01]  /*d040*/  @P0 IMAD.MOV.U32 R29, RZ, RZ, R7 ;  /* 0x000000ffff1d0224 */ /* 0x000fe200078e0007 */
[----:B------:R-:W-:-:S04]  /*d050*/  PRMT R30, RZ, 0x7610, R30 ;  /* 0x00007610ff1e7816 */ /* 0x000fc8000000001e */
[----:B------:R1:W2:Y:S04]  /*d060*/  @P0 LDG.E.U8 R31, desc[UR18][R28.64] ;  /* 0x000000121c1f0981 */ /* 0x0002a8000c1e1100 */
[----:B------:R-:W-:Y:S04]  /*d070*/  STL [R1+0x38], R51 ;  /* 0x0000383301007387 */ /* 0x000fe80000100800 */
[----:B------:R-:W2:Y:S04]  /*d080*/  LDL.LU R125, [R1+0xb88] ;  /* 0x000b8800017d7983 */ /* 0x000ea80000300800 */
[----:B------:R-:W2:Y:S01]  /*d090*/  LDL.LU R162, [R1+0xb84] ;  /* 0x000b840001a27983 */ /* 0x000ea20000300800 */
[----:B-1----:R-:W-:-:S03]  /*d0a0*/  @P0 IMAD.MOV.U32 R28, RZ, RZ, R130 ;  /* 0x000000ffff1c0224 */ /* 0x002fc600078e0082 */
[----:B------:R-:W-:Y:S04]  /*d0b0*/  STL [R1+0x34], R50 ;  /* 0x0000343201007387 */ /* 0x000fe80000100800 */
[----:B------:R-:W3:Y:S04]  /*d0c0*/  LDL.LU R126, [R1+0xb80] ;  /* 0x000b8000017e7983 */ /* 0x000ee80000300800 */
[----:B------:R-:W3:Y:S01]  /*d0d0*/  LDL.LU R161, [R1+0xb7c] ;  /* 0x000b7c0001a17983 */ /* 0x000ee20000300800 */
[----:B------:R-:W-:-:S03]  /*d0e0*/  @P0 IMAD.MOV.U32 R29, RZ, RZ, R6 ;  /* 0x000000ffff1d0224 */ /* 0x000fc600078e0006 */
[----:B------:R-:W4:Y:S04]  /*d0f0*/  LDL.LU R7, [R1+0xb78] ;  /* 0x000b780001077983 */ /* 0x000f280000300800 */
[----:B------:R1:W4:Y:S04]  /*d100*/  @P0 LDG.E.U8 R30, desc[UR18][R28.64] ;  /* 0x000000121c1e0981 */ /* 0x000328000c1e1100 */
[----:B------:R-:W-:Y:S04]  /*d110*/  STL [R1+0x30], R48 ;  /* 0x0000303001007387 */ /* 0x000fe80000100800 */
[----:B------:R-:W4:Y:S04]  /*d120*/  LDL.LU R160, [R1+0xb74] ;  /* 0x000b740001a07983 */ /* 0x000f280000300800 */
[----:B------:R-:W4:Y:S01]  /*d130*/  LDL.LU R6, [R1+0xb70] ;  /* 0x000b700001067983 */ /* 0x000f220000300800 */
[----:B-1----:R-:W-:-:S03]  /*d140*/  @P0 IMAD.MOV.U32 R29, RZ, RZ, R159 ;  /* 0x000000ffff1d0224 */ /* 0x002fc600078e009f */
[----:B------:R-:W-:Y:S04]  /*d150*/  STL [R1+0x28], R47 ;  /* 0x0000282f01007387 */ /* 0x000fe80000100800 */
[----:B------:R-:W4:Y:S01]  /*d160*/  LDL.LU R130, [R1+0xb6c] ;  /* 0x000b6c0001827983 */ /* 0x000f220000300800 */
[----:B------:R-:W-:-:S03]  /*d170*/  @P0 IMAD.MOV.U32 R28, RZ, RZ, R155 ;  /* 0x000000ffff1c0224 */ /* 0x000fc600078e009b */
[----:B------:R-:W-:Y:S04]  /*d180*/  STL [R1+0x24], R46 ;  /* 0x0000242e01007387 */ /* 0x000fe80000100800 */
[----:B------:R-:W4:Y:S04]  /*d190*/  LDL.LU R159, [R1+0xb68] ;  /* 0x000b6800019f7983 */ /* 0x000f280000300800 */
[----:B------:R-:W4:Y:S01]  /*d1a0*/  LDL.LU R155, [R1+0xb64] ;  /* 0x000b6400019b7983 */ /* 0x000f220000300800 */
[----:B--2---:R-:W-:-:S06]  /*d1b0*/  PRMT R162, RZ, 0x7610, R162 ;  /* 0x00007610ffa27816 */ /* 0x004fcc00000000a2 */
[----:B------:R1:W2:Y:S02]  /*d1c0*/  @P0 LDG.E.U8 R162, desc[UR18][R28.64] ;  /* 0x000000121ca20981 */ /* 0x0002a4000c1e1100 */
[----:B-1----:R-:W-:Y:S01]  /*d1d0*/  @P0 IMAD.MOV.U32 R28, RZ, RZ, R9 ;  /* 0x000000ffff1c0224 */ /* 0x002fe200078e0009 */
[----:B---3--:R-:W-:Y:S01]  /*d1e0*/  PRMT R161, RZ, 0x7610, R161 ;  /* 0x00007610ffa17816 */ /* 0x008fe200000000a1 */
[----:B------:R-:W-:-:S05]  /*d1f0*/  @P0 IMAD.MOV.U32 R29, RZ, RZ, R132 ;  /* 0x000000ffff1d0224 */ /* 0x000fca00078e0084 */
[----:B------:R1:W3:Y:S01]  /*d200*/  @P0 LDG.E.U8 R161, desc[UR18][R28.64] ;  /* 0x000000121ca10981 */ /* 0x0002e2000c1e1100 */
[----:B----4-:R-:W-:Y:S01]  /*d210*/  PRMT R160, RZ, 0x7610, R160 ;  /* 0x00007610ffa07816 */ /* 0x010fe200000000a0 */
[----:B-1----:R-:W-:Y:S02]  /*d220*/  @P0 IMAD.MOV.U32 R28, RZ, RZ, R154 ;  /* 0x000000ffff1c0224 */ /* 0x002fe400078e009a */
[----:B------:R-:W-:-:S05]  /*d230*/  @P0 IMAD.MOV.U32 R29, RZ, RZ, R8 ;  /* 0x000000ffff1d0224 */ /* 0x000fca00078e0008 */
[----:B------:R1:W4:Y:S02]  /*d240*/  @P0 LDG.E.U8 R160, desc[UR18][R28.64] ;  /* 0x000000121ca00981 */ /* 0x000324000c1e1100 */
[----:B-1----:R-:W-:Y:S02]  /*d250*/  @P0 IMAD.MOV.U32 R28, RZ, RZ, R11 ;  /* 0x000000ffff1c0224 */ /* 0x002fe400078e000b */
[----:B------:R-:W-:Y:S01]  /*d260*/  @P0 IMAD.MOV.U32 R29, RZ, RZ, R153 ;  /* 0x000000ffff1d0224 */ /* 0x000fe200078e0099 */
[----:B------:R-:W-:-:S06]  /*d270*/  PRMT R159, RZ, 0x7610, R159 ;  /* 0x00007610ff9f7816 */ /* 0x000fcc000000009f */
[----:B------:R1:W4:Y:S01]  /*d280*/  @P0 LDG.E.U8 R159, desc[UR18][R28.64] ;  /* 0x000000121c9f0981 */ /* 0x000322000c1e1100 */
[----:B------:R-:W-:Y:S01]  /*d290*/  PRMT R155, RZ, 0x7610, R155 ;  /* 0x00007610ff9b7816 */ /* 0x000fe2000000009b */
[----:B-1----:R-:W-:Y:S02]  /*d2a0*/  @P0 IMAD.MOV.U32 R28, RZ, RZ, R151 ;  /* 0x000000ffff1c0224 */ /* 0x002fe400078e0097 */
[----:B------:R-:W-:-:S05]  /*d2b0*/  @P0 IMAD.MOV.U32 R29, RZ, RZ, R152 ;  /* 0x000000ffff1d0224 */ /* 0x000fca00078e0098 */
[----:B------:R-:W4:Y:S01]  /*d2c0*/  @P0 LDG.E.U8 R155, desc[UR18][R28.64] ;  /* 0x000000121c9b0981 */ /* 0x000f22000c1e1100 */
[----:B------:R-:W-:-:S13]  /*d2d0*/  ISETP.GT.U32.AND P6, PT, R39, R42, PT ;  /* 0x0000002a2700720c */ /* 0x000fda0003fc4070 */
[----:B------:R-:W-:-:S05]  /*d2e0*/  @!P6 IMAD.IADD R42, R42, 0x1, -R39 ;  /* 0x000000012a2ae824 */ /* 0x000fca00078e0a27 */
[----:B------:R-:W-:-:S13]  /*d2f0*/  ISETP.GT.U32.AND P6, PT, R39, R42, PT ;  /* 0x0000002a2700720c */ /* 0x000fda0003fc4070 */
[----:B------:R-:W-:Y:S01]  /*d300*/  @!P6 IMAD.IADD R42, R42, 0x1, -R39 ;  /* 0x000000012a2ae824 */ /* 0x000fe200078e0a27 */
[----:B------:R-:W-:-:S13]  /*d310*/  ISETP.GE.AND P6, PT, R85, RZ, PT ;  /* 0x000000ff5500720c */ /* 0x000fda0003fc6270 */
[----:B------:R-:W-:Y:S01]  /*d320*/  @!P6 IMAD.MOV R42, RZ, RZ, -R42 ;  /* 0x000000ffff2ae224 */ /* 0x000fe200078e0a2a */
[----:B------:R-:W-:-:S13]  /*d330*/  ISETP.GT.U32.AND P6, PT, R39, R41, PT ;  /* 0x000000292700720c */ /* 0x000fda0003fc4070 */
[----:B------:R-:W-:-:S05]  /*d340*/  @!P6 IMAD.IADD R41, R41, 0x1, -R39 ;  /* 0x000000012929e824 */ /* 0x000fca00078e0a27 */
[----:B------:R-:W-:-:S13]  /*d350*/  ISETP.GT.U32.AND P6, PT, R39, R41, PT ;  /* 0x000000292700720c */ /* 0x000fda0003fc4070 */
[----:B------:R-:W-:Y:S01]  /*d360*/  @!P6 IMAD.IADD R41, R41, 0x1, -R39 ;  /* 0x000000012929e824 */ /* 0x000fe200078e0a27 */
[----:B------:R-:W-:Y:S01]  /*d370*/  ISETP.GE.AND P6, PT, R149, RZ, PT ;  /* 0x000000ff9500720c */ /* 0x000fe20003fc6270 */
[----:B--2---:R-:W-:Y:S04]  /*d380*/  STL [R1+0xa94], R162 ;  /* 0x000a94a201007387 */ /* 0x004fe80000100800 */
[----:B------:R-:W-:Y:S04]  /*d390*/  STL [R1+0x1c], R45 ;  /* 0x00001c2d01007387 */ /* 0x000fe80000100800 */
[----:B------:R-:W2:Y:S04]  /*d3a0*/  LDL.LU R132, [R1+0xb60] ;  /* 0x000b600001847983 */ /* 0x000ea80000300800 */
[----:B------:R-:W2:Y:S04]  /*d3b0*/  LDL.LU R9, [R1+0xb5c] ;  /* 0x000b5c0001097983 */ /* 0x000ea80000300800 */
[----:B---3--:R-:W-:Y:S04]  /*d3c0*/  STL [R1+0xa98], R161 ;  /* 0x000a98a101007387 */ /* 0x008fe80000100800 */
[----:B------:R-:W-:Y:S04]  /*d3d0*/  STL [R1+0x8], R44 ;  /* 0x0000082c01007387 */ /* 0x000fe80000100800 */
[----:B------:R-:W3:Y:S04]  /*d3e0*/  LDL.LU R8, [R1+0xb58] ;  /* 0x000b580001087983 */ /* 0x000ee80000300800 */
[----:B------:R-:W2:Y:S04]  /*d3f0*/  LDL.LU R154, [R1+0xb54] ;  /* 0x000b5400019a7983 */ /* 0x000ea80000300800 */
[----:B----4-:R-:W-:Y:S04]  /*d400*/  STL [R1+0xa9c], R160 ;  /* 0x000a9ca001007387 */ /* 0x010fe80000100800 */
[----:B------:R-:W-:Y:S04]  /*d410*/  STL [R1+0xc], R43 ;  /* 0x00000c2b01007387 */ /* 0x000fe80000100800 */
[----:B------:R-:W4:Y:S04]  /*d420*/  LDL.LU R153, [R1+0xb50] ;  /* 0x000b500001997983 */ /* 0x000f280000300800 */
[----:B------:R-:W3:Y:S04]  /*d430*/  LDL.LU R11, [R1+0xb4c] ;  /* 0x000b4c00010b7983 */ /* 0x000ee80000300800 */
[----:B------:R-:W-:Y:S04]  /*d440*/  STL [R1+0xaa0], R159 ;  /* 0x000aa09f01007387 */ /* 0x000fe80000100800 */
[----:B------:R-:W-:Y:S04]  /*d450*/  STL [R1+0x4], R31 ;  /* 0x0000041f01007387 */ /* 0x000fe80000100800 */
[----:B------:R-:W3:Y:S04]  /*d460*/  LDL.LU R152, [R1+0xb48] ;  /* 0x000b480001987983 */ /* 0x000ee80000300800 */
[----:B------:R-:W3:Y:S04]  /*d470*/  LDL.LU R151, [R1+0xb44] ;  /* 0x000b440001977983 */ /* 0x000ee80000300800 */
[----:B------:R-:W-:Y:S04]  /*d480*/  STL [R1+0xaa4], R155 ;  /* 0x000aa49b01007387 */ /* 0x000fe80000100800 */
[----:B------:R-:W-:Y:S04]  /*d490*/  STL [R1], R30 ;  /* 0x0000001e01007387 */ /* 0x000fe80000100800 */
[----:B------:R-:W3:Y:S01]  /*d4a0*/  LDL.LU R149, [R1+0xb40] ;  /* 0x000b400001957983 */ /* 0x000ee20000300800 */
[----:B------:R-:W-:-:S02]  /*d4b0*/  @P0 IMAD.MOV.U32 R28, RZ, RZ, R147 ;  /* 0x000000ffff1c0224 */ /* 0x000fc400078e0093 */
[----:B------:R-:W-:Y:S02]  /*d4c0*/  @P0 IMAD.MOV.U32 R29, RZ, RZ, R148 ;  /* 0x000000ffff1d0224 */ /* 0x000fe400078e0094 */
[----:B------:R-:W3:Y:S01]  /*d4d0*/  LDL.LU R148, [R1+0xb3c] ;  /* 0x000b3c0001947983 */ /* 0x000ee20000300800 */
[----:B------:R-:W-:-:S03]  /*d4e0*/  SEL R105, R5, R105, !P3 ;  /* 0x0000006905697207 */ /* 0x000fc60005800000 */
[----:B------:R-:W3:Y:S01]  /*d4f0*/  LDL.LU R147, [R1+0xb38] ;  /* 0x000b380001937983 */ /* 0x000ee20000300800 */
[----:B--2---:R-:W-:-:S06]  /*d500*/  PRMT R154, RZ, 0x7610, R154 ;  /* 0x00007610ff9a7816 */ /* 0x004fcc000000009a */
[----:B------:R1:W2:Y:S01]  /*d510*/  @P0 LDG.E.U8 R154, desc[UR18][R28.64] ;  /* 0x000000121c9a0981 */ /* 0x0002a2000c1e1100 */
[----:B----4-:R-:W-:Y:S01]  /*d520*/  PRMT R153, RZ, 0x7610, R153 ;  /* 0x00007610ff997816 */ /* 0x010fe20000000099 */
[----:B-1----:R-:W-:Y:S02]  /*d530*/  @P0 IMAD.MOV.U32 R28, RZ, RZ, R21 ;  /* 0x000000ffff1c0224 */ /* 0x002fe400078e0015 */
[----:B------:R-:W-:-:S05]  /*d540*/  @P0 IMAD.MOV.U32 R29, RZ, RZ, R145 ;  /* 0x000000ffff1d0224 */ /* 0x000fca00078e0091 */
[----:B------:R1:W4:Y:S02]  /*d550*/  @P0 LDG.E.U8 R153, desc[UR18][R28.64] ;  /* 0x000000121c990981 */ /* 0x000324000c1e1100 */
[----:B-1----:R-:W-:Y:S02]  /*d560*/  @P0 IMAD.MOV.U32 R28, RZ, RZ, R18 ;  /* 0x000000ffff1c0224 */ /* 0x002fe400078e0012 */
[----:B------:R-:W-:Y:S01]  /*d570*/  @P0 IMAD.MOV.U32 R29, RZ, RZ, R20 ;  /* 0x000000ffff1d0224 */ /* 0x000fe200078e0014 */
[----:B---3--:R-:W-:Y:S02]  /*d580*/  PRMT R152, RZ, 0x7610, R152 ;  /* 0x00007610ff987816 */ /* 0x008fe40000000098 */
[----:B------:R-:W-:-:S04]  /*d590*/  PRMT R151, RZ, 0x7610, R151 ;  /* 0x00007610ff977816 */ /* 0x000fc80000000097 */
[----:B------:R1:W3:Y:S02]  /*d5a0*/  @P0 LDG.E.U8 R152, desc[UR18][R28.64] ;  /* 0x000000121c980981 */ /* 0x0002e4000c1e1100 */
[----:B-1----:R-:W-:Y:S02]  /*d5b0*/  @P0 IMAD.MOV.U32 R28, RZ, RZ, R16 ;  /* 0x000000ffff1c0224 */ /* 0x002fe400078e0010 */
[----:B------:R-:W-:Y:S01]  /*d5c0*/  @P0 IMAD.MOV.U32 R29, RZ, RZ, R19 ;  /* 0x000000ffff1d0224 */ /* 0x000fe200078e0013 */
[----:B------:R-:W-:-:S04]  /*d5d0*/  PRMT R149, RZ, 0x7610, R149 ;  /* 0x00007610ff957816 */ /* 0x000fc80000000095 */
[----:B------:R1:W3:Y:S02]  /*d5e0*/  @P0 LDG.E.U8 R151, desc[UR18][R28.64] ;  /* 0x000000121c970981 */ /* 0x0002e4000c1e1100 */
[----:B-1----:R-:W-:Y:S02]  /*d5f0*/  @P0 IMAD.MOV.U32 R28, RZ, RZ, R14 ;  /* 0x000000ffff1c0224 */ /* 0x002fe400078e000e */
[----:B------:R-:W-:-:S05]  /*d600*/  @P0 IMAD.MOV.U32 R29, RZ, RZ, R17 ;  /* 0x000000ffff1d0224 */ /* 0x000fca00078e0011 */
[----:B------:R1:W3:Y:S01]  /*d610*/  @P0 LDG.E.U8 R149, desc[UR18][R28.64] ;  /* 0x000000121c950981 */ /* 0x0002e2000c1e1100 */
[----:B------:R-:W-:Y:S01]  /*d620*/  SEL R104, R5, R104, !P3 ;  /* 0x0000006805687207 */ /* 0x000fe20005800000 */
[----:B------:R-:W-:Y:S01]  /*d630*/  IMAD R105, R105, UR11, RZ ;  /* 0x0000000b69697c24 */ /* 0x000fe2000f8e02ff */
[----:B------:R-:W-:Y:S01]  /*d640*/  SEL R42, R5, R42, !P3 ;  /* 0x0000002a052a7207 */ /* 0x000fe20005800000 */
[----:B------:R-:W-:Y:S02]  /*d650*/  @!P6 IMAD.MOV R41, RZ, RZ, -R41 ;  /* 0x000000ffff29e224 */ /* 0x000fe400078e0a29 */
[----:B------:R-:W-:Y:S01]  /*d660*/  IMAD R104, R104, UR11, RZ ;  /* 0x0000000b68687c24 */ /* 0x000fe2000f8e02ff */
[CC--:B------:R-:W-:Y:S01]  /*d670*/  IADD3 R20, P6, PT, R105.reuse, R38.reuse, RZ ;  /* 0x0000002669147210 */ /* 0x0c0fe20007fde0ff */
[----:B------:R-:W-:Y:S02]  /*d680*/  IMAD R42, R42, UR5, RZ ;  /* 0x000000052a2a7c24 */ /* 0x000fe4000f8e02ff */
[----:B-1----:R-:W-:Y:S01]  /*d690*/  @P0 IMAD.MOV.U32 R29, RZ, RZ, R144 ;  /* 0x000000ffff1d0224 */ /* 0x002fe200078e0090 */
[-C--:B------:R-:W-:Y:S01]  /*d6a0*/  LEA.HI.X.SX32 R21, R105, R35.reuse, 0x1, P6 ;  /* 0x0000002369157211 */ /* 0x080fe200030f0eff */
[----:B--2---:R-:W-:Y:S01]  /*d6b0*/  STL [R1+0xaa8], R154 ;  /* 0x000aa89a01007387 */ /* 0x004fe20000100800 */
[CC--:B------:R-:W-:Y:S01]  /*d6c0*/  IADD3 R18, P6, PT, R104.reuse, R38.reuse, RZ ;  /* 0x0000002668127210 */ /* 0x0c0fe20007fde0ff */
[----:B------:R-:W-:Y:S01]  /*d6d0*/  @P0 IMAD.MOV.U32 R28, RZ, RZ, R15 ;  /* 0x000000ffff1c0224 */ /* 0x000fe200078e000f */
[----:B------:R-:W-:Y:S01]  /*d6e0*/  PRMT R148, RZ, 0x7610, R148 ;  /* 0x00007610ff947816 */ /* 0x000fe20000000094 */
[----:B------:R-:W2:Y:S01]  /*d6f0*/  LDL.LU R145, [R1+0xb34] ;  /* 0x000b340001917983 */ /* 0x000ea20000300800 */
[----:B------:R-:W-:Y:S01]  /*d700*/  LEA.HI.X.SX32 R19, R104, R35, 0x1, P6 ;  /* 0x0000002368137211 */ /* 0x000fe200030f0eff */
[----:B------:R-:W1:Y:S01]  /*d710*/  LDCU UR5, c[0x0][0x3b0] ;  /* 0x00007600ff0577ac */ /* 0x000e620008000800 */
[----:B------:R-:W-:-:S02]  /*d720*/  IADD3 R16, P6, PT, R42, R38, RZ ;  /* 0x000000262a107210 */ /* 0x000fc40007fde0ff */
[----:B------:R0:W2:Y:S04]  /*d730*/  @P0 LDG.E.U8 R148, desc[UR18][R28.64] ;  /* 0x000000121c940981 */ /* 0x0000a8000c1e1100 */
[----:B----4-:R-:W-:Y:S04]  /*d740*/  STL [R1+0xaac], R153 ;  /* 0x000aac9901007387 */ /* 0x010fe80000100800 */
[----:B---3--:R-:W-:Y:S04]  /*d750*/  STL [R1+0xab0], R152 ;  /* 0x000ab09801007387 */ /* 0x008fe80000100800 */
[----:B------:R-:W-:Y:S04]  /*d760*/  STL [R1+0x148], R20 ;  /* 0x0001481401007387 */ /* 0x000fe80000100800 */
[----:B------:R-:W-:Y:S04]  /*d770*/  STL [R1+0x144], R21 ;  /* 0x0001441501007387 */ /* 0x000fe80000100800 */
[----:B------:R-:W-:Y:S04]  /*d780*/  STL [R1+0xab4], R151 ;  /* 0x000ab49701007387 */ /* 0x000fe80000100800 */
[----:B------:R-:W-:Y:S04]  /*d790*/  STL [R1+0x188], R18 ;  /* 0x0001881201007387 */ /* 0x000fe80000100800 */
[----:B------:R-:W-:Y:S04]  /*d7a0*/  STL [R1+0x184], R19 ;  /* 0x0001841301007387 */ /* 0x000fe80000100800 */
[----:B------:R3:W-:Y:S04]  /*d7b0*/  STL [R1+0x1c8], R16 ;  /* 0x0001c81001007387 */ /* 0x0007e80000100800 */
[----:B------:R-:W-:Y:S04]  /*d7c0*/  STL [R1+0xab8], R149 ;  /* 0x000ab89501007387 */ /* 0x000fe80000100800 */
[----:B------:R-:W4:Y:S01]  /*d7d0*/  LDL.LU R144, [R1+0xb30] ;  /* 0x000b300001907983 */ /* 0x000f220000300800 */
[----:B------:R-:W-:Y:S01]  /*d7e0*/  PRMT R147, RZ, 0x7610, R147 ;  /* 0x00007610ff937816 */ /* 0x000fe20000000093 */
[----:B0-----:R-:W-:-:S02]  /*d7f0*/  @P0 IMAD.MOV.U32 R28, RZ, RZ, R142 ;  /* 0x000000ffff1c0224 */ /* 0x001fc400078e008e */
[----:B------:R-:W-:-:S05]  /*d800*/  @P0 IMAD.MOV.U32 R29, RZ, RZ, R143 ;  /* 0x000000ffff1d0224 */ /* 0x000fca00078e008f */
[----:B------:R0:W3:Y:S02]  /*d810*/  @P0 LDG.E.U8 R147, desc[UR18][R28.64] ;  /* 0x000000121c930981 */ /* 0x0000e4000c1e1100 */
[----:B0-----:R-:W-:Y:S02]  /*d820*/  @P0 IMAD.MOV.U32 R28, RZ, RZ, R141 ;  /* 0x000000ffff1c0224 */ /* 0x001fe400078e008d */
[----:B------:R-:W-:Y:S01]  /*d830*/  @P0 IMAD.MOV.U32 R29, RZ, RZ, R10 ;  /* 0x000000ffff1d0224 */ /* 0x000fe200078e000a */
[----:B--2---:R-:W-:-:S06]  /*d840*/  PRMT R145, RZ, 0x7610, R145 ;  /* 0x00007610ff917816 */ /* 0x004fcc0000000091 */
[----:B------:R0:W2:Y:S02]  /*d850*/  @P0 LDG.E.U8 R145, desc[UR18][R28.64] ;  /* 0x000000121c910981 */ /* 0x0000a4000c1e1100 */
[----:B0-----:R-:W-:Y:S02]  /*d860*/  @P0 IMAD.MOV.U32 R28, RZ, RZ, R137 ;  /* 0x000000ffff1c0224 */ /* 0x001fe400078e0089 */
[----:B------:R-:W-:Y:S01]  /*d870*/  @P0 IMAD.MOV.U32 R29, RZ, RZ, R140 ;  /* 0x000000ffff1d0224 */ /* 0x000fe200078e008c */
[----:B----4-:R-:W-:-:S06]  /*d880*/  PRMT R144, RZ, 0x7610, R144 ;  /* 0x00007610ff907816 */ /* 0x010fcc0000000090 */
[----:B------:R0:W4:Y:S01]  /*d890*/  @P0 LDG.E.U8 R144, desc[UR18][R28.64] ;  /* 0x000000121c900981 */ /* 0x000122000c1e1100 */
[----:B------:R-:W-:Y:S02]  /*d8a0*/  SEL R41, R5, R41, !P3 ;  /* 0x0000002905297207 */ /* 0x000fe40005800000 */
[----:B------:R-:W-:-:S03]  /*d8b0*/  LEA.HI.X.SX32 R17, R42, R35, 0x1, P6 ;  /* 0x000000232a117211 */ /* 0x000fc600030f0eff */
[----:B------:R-:W-:Y:S01]  /*d8c0*/  IMAD R41, R41, UR12, RZ ;  /* 0x0000000c29297c24 */ /* 0x000fe2000f8e02ff */
[----:B------:R-:W-:Y:S01]  /*d8d0*/  ISETP.GE.U32.AND P2, PT, R117, 0x7fffff19, PT ;  /* 0x7fffff197500780c */ /* 0x000fe20003f46070 */
[----:B------:R1:W-:Y:S01]  /*d8e0*/  STL [R1+0x1c4], R17 ;  /* 0x0001c41101007387 */ /* 0x0003e20000100800 */
[----:B------:R-:W-:Y:S01]  /*d8f0*/  PRMT R116, RZ, 0x7610, R116 ;  /* 0x00007610ff747816 */ /* 0x000fe20000000074 */
[----:B0-----:R-:W-:Y:S01]  /*d900*/  @P0 IMAD.MOV.U32 R29, RZ, RZ, R136 ;  /* 0x000000ffff1d0224 */ /* 0x001fe200078e0088 */
[C---:B------:R-:W-:Y:S01]  /*d910*/  IADD3 R14, P6, PT, R41.reuse, R38, RZ ;  /* 0x00000026290e7210 */ /* 0x040fe20007fde0ff */
[----:B------:R-:W-:Y:S01]  /*d920*/  STL [R1+0xabc], R148 ;  /* 0x000abc9401007387 */ /* 0x000fe20000100800 */
[----:B------:R-:W-:Y:S01]  /*d930*/  @P0 IMAD.MOV.U32 R28, RZ, RZ, R134 ;  /* 0x000000ffff1c0224 */ /* 0x000fe200078e0086 */
[----:B------:R-:W-:Y:S01]  /*d940*/  PRMT R115, RZ, 0x7610, R115 ;  /* 0x00007610ff737816 */ /* 0x000fe20000000073 */
[----:B------:R-:W0:Y:S01]  /*d950*/  LDCU UR12, c[0x0][0x3b0] ;  /* 0x00007600ff0c77ac */ /* 0x000e220008000800 */
[----:B------:R0:W-:Y:S04]  /*d960*/  STL [R1+0x208], R14 ;  /* 0x0002080e01007387 */ /* 0x0001e80000100800 */
[----:B------:R-:W4:Y:S04]  /*d970*/  LDL.LU R143, [R1+0xb2c] ;  /* 0x000b2c00018f7983 */ /* 0x000f280000300800 */
[----:B------:R-:W4:Y:S01]  /*d980*/  LDL.LU R142, [R1+0xb28] ;  /* 0x000b2800018e7983 */ /* 0x000f220000300800 */
[----:B------:R-:W-:-:S05]  /*d990*/  LEA.HI.X.SX32 R15, R41, R35, 0x1, P6 ;  /* 0x00000023290f7211 */ /* 0x000fca00030f0eff */
[----:B------:R0:W-:Y:S04]  /*d9a0*/  STL [R1+0x204], R15 ;  /* 0x0002040f01007387 */ /* 0x0001e80000100800 */
[----:B---3--:R-:W-:Y:S04]  /*d9b0*/  STL [R1+0xac0], R147 ;  /* 0x000ac09301007387 */ /* 0x008fe80000100800 */
[----:B------:R-:W3:Y:S04]  /*d9c0*/  LDL.LU R10, [R1+0xb24] ;  /* 0x000b2400010a7983 */ /* 0x000ee80000300800 */
[----:B------:R-:W3:Y:S04]  /*d9d0*/  LDL.LU R141, [R1+0xb20] ;  /* 0x000b2000018d7983 */ /* 0x000ee80000300800 */
[----:B--2---:R-:W-:Y:S04]  /*d9e0*/  STL [R1+0xac4], R145 ;  /* 0x000ac49101007387 */ /* 0x004fe80000100800 */
[----:B------:R-:W2:Y:S04]  /*d9f0*/  LDL.LU R140, [R1+0xb1c] ;  /* 0x000b1c00018c7983 */ /* 0x000ea80000300800 */
[----:B------:R-:W2:Y:S04]  /*da00*/  LDL.LU R137, [R1+0xb18] ;  /* 0x000b180001897983 */ /* 0x000ea80000300800 */
[----:B----4-:R-:W-:Y:S04]  /*da10*/  STL [R1+0xac8], R144 ;  /* 0x000ac89001007387 */ /* 0x010fe80000100800 */
[----:B------:R-:W4:Y:S04]  /*da20*/  LDL.LU R136, [R1+0xb14] ;  /* 0x000b140001887983 */ /* 0x000f280000300800 */
[----:B------:R-:W4:Y:S01]  /*da30*/  LDL.LU R134, [R1+0xb10] ;  /* 0x000b100001867983 */ /* 0x000f220000300800 */
[----:B------:R-:W-:-:S06]  /*da40*/  PRMT R143, RZ, 0x7610, R143 ;  /* 0x00007610ff8f7816 */ /* 0x000fcc000000008f */
[----:B------:R0:W4:Y:S01]  /*da50*/  @P0 LDG.E.U8 R143, desc[UR18][R28.64] ;  /* 0x000000121c8f0981 */ /* 0x000122000c1e1100 */
[----:B------:R-:W-:Y:S01]  /*da60*/  PRMT R142, RZ, 0x7610, R142 ;  /* 0x00007610ff8e7816 */ /* 0x000fe2000000008e */
[----:B0-----:R-:W-:Y:S02]  /*da70*/  @P0 IMAD.MOV.U32 R28, RZ, RZ, R131 ;  /* 0x000000ffff1c0224 */ /* 0x001fe400078e0083 */
[----:B------:R-:W-:-:S05]  /*da80*/  @P0 IMAD.MOV.U32 R29, RZ, RZ, R133 ;  /* 0x000000ffff1d0224 */ /* 0x000fca00078e0085 */
[----:B------:R0:W4:Y:S01]  /*da90*/  @P0 LDG.E.U8 R142, desc[UR18][R28.64] ;  /* 0x000000121c8e0981 */ /* 0x000122000c1e1100 */
[----:B---3--:R-:W-:Y:S01]  /*daa0*/  PRMT R141, RZ, 0x7610, R141 ;  /* 0x00007610ff8d7816 */ /* 0x008fe2000000008d */
[----:B0-----:R-:W-:Y:S02]  /*dab0*/  @P0 IMAD.MOV.U32 R28, RZ, RZ, R128 ;  /* 0x000000ffff1c0224 */ /* 0x001fe400078e0080 */
[----:B------:R-:W-:-:S05]  /*dac0*/  @P0 IMAD.MOV.U32 R29, RZ, RZ, R129 ;  /* 0x000000ffff1d0224 */ /* 0x000fca00078e0081 */
[----:B------:R0:W3:Y:S02]  /*dad0*/  @P0 LDG.E.U8 R141, desc[UR18][R28.64] ;  /* 0x000000121c8d0981 */ /* 0x0000e4000c1e1100 */
[----:B0-----:R-:W-:Y:S02]  /*dae0*/  @P0 IMAD.MOV.U32 R28, RZ, RZ, R124 ;  /* 0x000000ffff1c0224 */ /* 0x001fe400078e007c */
[----:B------:R-:W-:Y:S01]  /*daf0*/  @P0 IMAD.MOV.U32 R29, RZ, RZ, R127 ;  /* 0x000000ffff1d0224 */ /* 0x000fe200078e007f */
[----:B--2---:R-:W-:Y:S02]  /*db00*/  PRMT R140, RZ, 0x7610, R140 ;  /* 0x00007610ff8c7816 */ /* 0x004fe4000000008c */
[----:B------:R-:W-:-:S04]  /*db10*/  PRMT R137, RZ, 0x7610, R137 ;  /* 0x00007610ff897816 */ /* 0x000fc80000000089 */
[----:B------:R0:W2:Y:S02]  /*db20*/  @P0 LDG.E.U8 R140, desc[UR18][R28.64] ;  /* 0x000000121c8c0981 */ /* 0x0000a4000c1e1100 */
[----:B0-----:R-:W-:Y:S02]  /*db30*/  @P0 IMAD.MOV.U32 R28, RZ, RZ, R121 ;  /* 0x000000ffff1c0224 */ /* 0x001fe400078e0079 */
[----:B------:R-:W-:-:S05]  /*db40*/  @P0 IMAD.MOV.U32 R29, RZ, RZ, R122 ;  /* 0x000000ffff1d0224 */ /* 0x000fca00078e007a */
[----:B------:R0:W2:Y:S02]  /*db50*/  @P0 LDG.E.U8 R137, desc[UR18][R28.64] ;  /* 0x000000121c890981 */ /* 0x0000a4000c1e1100 */
[----:B0-----:R-:W-:Y:S02]  /*db60*/  @P0 IMAD.MOV.U32 R28, RZ, RZ, R84 ;  /* 0x000000ffff1c0224 */ /* 0x001fe400078e0054 */
[----:B------:R-:W-:Y:S01]  /*db70*/  @P0 IMAD.MOV.U32 R29, RZ, RZ, R49 ;  /* 0x000000ffff1d0224 */ /* 0x000fe200078e0031 */
[----:B----4-:R-:W-:-:S06]  /*db80*/  PRMT R136, RZ, 0x7610, R136 ;  /* 0x00007610ff887816 */ /* 0x010fcc0000000088 */
[----:B------:R-:W4:Y:S04]  /*db90*/  @P0 LDG.E.U8 R136, desc[UR18][R28.64] ;  /* 0x000000121c880981 */ /* 0x000f28000c1e1100 */
[----:B------:R-:W-:Y:S04]  /*dba0*/  STL [R1+0xacc], R143 ;  /* 0x000acc8f01007387 */ /* 0x000fe80000100800 */
[----:B------:R-:W4:Y:S04]  /*dbb0*/  LDL.LU R133, [R1+0xb0c] ;  /* 0x000b0c0001857983 */ /* 0x000f280000300800 */
[----:B------:R-:W4:Y:S01]  /*dbc0*/  LDL.LU R131, [R1+0xb08] ;  /* 0x000b080001837983 */ /* 0x000f220000300800 */
[----:B------:R-:W-:-:S03]  /*dbd0*/  ISETP.GT.U32.AND P6, PT, R39, R34, PT ;  /* 0x000000222700720c */ /* 0x000fc60003fc4070 */
[----:B------:R-:W-:Y:S04]  /*dbe0*/  STL [R1+0xad0], R142 ;  /* 0x000ad08e01007387 */ /* 0x000fe80000100800 */
[----:B------:R-:W4:Y:S04]  /*dbf0*/  LDL.LU R129, [R1+0xb04] ;  /* 0x000b040001817983 */ /* 0x000f280000300800 */
[----:B------:R-:W4:Y:S02]  /*dc00*/  LDL.LU R128, [R1+0xb00] ;  /* 0x000b000001807983 */ /* 0x000f240000300800 */
[----:B------:R-:W-:-:S02]  /*dc10*/  @!P6 IMAD.IADD R34, R34, 0x1, -R39 ;  /* 0x000000012222e824 */ /* 0x000fc400078e0a27 */
[----:B---3--:R-:W-:Y:S04]  /*dc20*/  STL [R1+0xad4], R141 ;  /* 0x000ad48d01007387 */ /* 0x008fe80000100800 */
[----:B------:R-:W3:Y:S01]  /*dc30*/  LDL.LU R127, [R1+0xafc] ;  /* 0x000afc00017f7983 */ /* 0x000ee20000300800 */
[----:B------:R-:W-:-:S03]  /*dc40*/  ISETP.GT.U32.AND P6, PT, R39, R34, PT ;  /* 0x000000222700720c */ /* 0x000fc60003fc4070 */
[----:B------:R-:W3:Y:S10]  /*dc50*/  LDL.LU R124, [R1+0xaf8] ;  /* 0x000af800017c7983 */ /* 0x000ef40000300800 */
[----:B------:R-:W-:Y:S01]  /*dc60*/  @!P6 IMAD.IADD R34, R34, 0x1, -R39 ;  /* 0x000000012222e824 */ /* 0x000fe200078e0a27 */
[----:B------:R-:W-:Y:S01]  /*dc70*/  ISETP.GE.AND P6, PT, R120, RZ, PT ;  /* 0x000000ff7800720c */ /* 0x000fe20003fc6270 */
[----:B--2---:R-:W-:Y:S04]  /*dc80*/  STL [R1+0xad8], R140 ;  /* 0x000ad88c01007387 */ /* 0x004fe80000100800 */
[----:B------:R-:W2:Y:S04]  /*dc90*/  LDL.LU R122, [R1+0xaf4] ;  /* 0x000af400017a7983 */ /* 0x000ea80000300800 */
[----:B------:R-:W2:Y:S04]  /*dca0*/  LDL.LU R121, [R1+0xaf0] ;  /* 0x000af00001797983 */ /* 0x000ea80000300800 */
[----:B------:R-:W-:Y:S04]  /*dcb0*/  STL [R1+0xadc], R137 ;  /* 0x000adc8901007387 */ /* 0x000fe80000100800 */
[----:B----4-:R-:W-:Y:S04]  /*dcc0*/  STL [R1+0xae0], R136 ;  /* 0x000ae08801007387 */ /* 0x010fe80000100800 */
[----:B------:R-:W4:Y:S01]  /*dcd0*/  LDL.LU R120, [R1+0xaec] ;  /* 0x000aec0001787983 */ /* 0x000f220000300800 */
[----:B------:R-:W-:Y:S01]  /*dce0*/  PRMT R134, RZ, 0x7610, R134 ;  /* 0x00007610ff867816 */ /* 0x000fe20000000086 */
[----:B------:R-:W-:-:S02]  /*dcf0*/  @P0 IMAD.MOV.U32 R28, RZ, RZ, R55 ;  /* 0x000000ffff1c0224 */ /* 0x000fc400078e0037 */
[----:B------:R-:W-:-:S05]  /*dd00*/  @P0 IMAD.MOV.U32 R29, RZ, RZ, R52 ;  /* 0x000000ffff1d0224 */ /* 0x000fca00078e0034 */
[----:B------:R0:W4:Y:S01]  /*dd10*/  @P0 LDG.E.U8 R134, desc[UR18][R28.64] ;  /* 0x000000121c860981 */ /* 0x000122000c1e1100 */
[----:B------:R-:W-:Y:S01]  /*dd20*/  PRMT R133, RZ, 0x7610, R133 ;  /* 0x00007610ff857816 */ /* 0x000fe20000000085 */
[----:B0-----:R-:W-:Y:S02]  /*dd30*/  @P0 IMAD.MOV.U32 R28, RZ, RZ, R59 ;  /* 0x000000ffff1c0224 */ /* 0x001fe400078e003b */
[----:B------:R-:W-:Y:S01]  /*dd40*/  @P0 IMAD.MOV.U32 R29, RZ, RZ, R80 ;  /* 0x000000ffff1d0224 */ /* 0x000fe200078e0050 */
[----:B------:R-:W-:-:S04]  /*dd50*/  PRMT R131, RZ, 0x7610, R131 ;  /* 0x00007610ff837816 */ /* 0x000fc80000000083 */
[----:B------:R0:W4:Y:S02]  /*dd60*/  @P0 LDG.E.U8 R133, desc[UR18][R28.64] ;  /* 0x000000121c850981 */ /* 0x000124000c1e1100 */
[----:B0-----:R-:W-:Y:S02]  /*dd70*/  @P0 IMAD.MOV.U32 R28, RZ, RZ, R58 ;  /* 0x000000ffff1c0224 */ /* 0x001fe400078e003a */
[----:B------:R-:W-:Y:S01]  /*dd80*/  @P0 IMAD.MOV.U32 R29, RZ, RZ, R63 ;  /* 0x000000ffff1d0224 */ /* 0x000fe200078e003f */
[----:B------:R-:W-:-:S04]  /*dd90*/  PRMT R129, RZ, 0x7610, R129 ;  /* 0x00007610ff817816 */ /* 0x000fc80000000081 */
        /* <DEDUP_REMOVED lines=8> */
[----:B------:R0:W3:Y:S01]  /*de20*/  @P0 LDG.E.U8 R128, desc[UR18][R28.64] ;  /* 0x000000121c800981 */ /* 0x0000e2000c1e1100 */
[----:B------:R-:W-:Y:S01]  /*de30*/  PRMT R124, RZ, 0x7610, R124 ;  /* 0x00007610ff7c7816 */ /* 0x000fe2000000007c */
[----:B0-----:R-:W-:Y:S02]  /*de40*/  @P0 IMAD.MOV.U32 R28, RZ, RZ, R66 ;  /* 0x000000ffff1c0224 */ /* 0x001fe400078e0042 */
[----:B------:R-:W-:-:S05]  /*de50*/  @P0 IMAD.MOV.U32 R29, RZ, RZ, R79 ;  /* 0x000000ffff1d0224 */ /* 0x000fca00078e004f */
[----:B------:R0:W3:Y:S02]  /*de60*/  @P0 LDG.E.U8 R127, desc[UR18][R28.64] ;  /* 0x000000121c7f0981 */ /* 0x0000e4000c1e1100 */
[----:B0-----:R-:W-:Y:S02]  /*de70*/  @P0 IMAD.MOV.U32 R28, RZ, RZ, R70 ;  /* 0x000000ffff1c0224 */ /* 0x001fe400078e0046 */
[----:B------:R-:W-:-:S05]  /*de80*/  @P0 IMAD.MOV.U32 R29, RZ, RZ, R83 ;  /* 0x000000ffff1d0224 */ /* 0x000fca00078e0053 */
[----:B------:R0:W3:Y:S02]  /*de90*/  @P0 LDG.E.U8 R124, desc[UR18][R28.64] ;  /* 0x000000121c7c0981 */ /* 0x0000e4000c1e1100 */
[----:B0-----:R-:W-:Y:S02]  /*dea0*/  @P0 IMAD.MOV.U32 R28, RZ, RZ, R74 ;  /* 0x000000ffff1c0224 */ /* 0x001fe400078e004a */
[----:B------:R-:W-:Y:S01]  /*deb0*/  @P0 IMAD.MOV.U32 R29, RZ, RZ, R57 ;  /* 0x000000ffff1d0224 */ /* 0x000fe200078e0039 */
[----:B------:R-:W-:Y:S02]  /*dec0*/  PRMT R117, RZ, 0x7610, R117 ;  /* 0x00007610ff757816 */ /* 0x000fe40000000075 */
[----:B------:R-:W-:Y:S02]  /*ded0*/  PRMT R114, RZ, 0x7610, R114 ;  /* 0x00007610ff727816 */ /* 0x000fe40000000072 */
[----:B------:R-:W-:Y:S02]  /*dee0*/  PRMT R113, RZ, 0x7610, R113 ;  /* 0x00007610ff717816 */ /* 0x000fe40000000071 */
[----:B------:R-:W-:-:S02]  /*def0*/  PRMT R109, RZ, 0x7610, R109 ;  /* 0x00007610ff6d7816 */ /* 0x000fc4000000006d */
[----:B------:R-:W-:Y:S02]  /*df00*/  PRMT R108, RZ, 0x7610, R108 ;  /* 0x00007610ff6c7816 */ /* 0x000fe4000000006c */
[----:B------:R-:W-:Y:S02]  /*df10*/  PRMT R107, RZ, 0x7610, R107 ;  /* 0x00007610ff6b7816 */ /* 0x000fe4000000006b */
[----:B------:R-:W-:Y:S02]  /*df20*/  PRMT R106, RZ, 0x7610, R106 ;  /* 0x00007610ff6a7816 */ /* 0x000fe4000000006a */
[----:B------:R-:W-:Y:S02]  /*df30*/  PRMT R103, RZ, 0x7610, R103 ;  /* 0x00007610ff677816 */ /* 0x000fe40000000067 */
[----:B------:R-:W-:Y:S02]  /*df40*/  PRMT R102, RZ, 0x7610, R102 ;  /* 0x00007610ff667816 */ /* 0x000fe40000000066 */
[----:B--2---:R-:W-:-:S02]  /*df50*/  PRMT R122, RZ, 0x7610, R122 ;  /* 0x00007610ff7a7816 */ /* 0x004fc4000000007a */
        /* <DEDUP_REMOVED lines=8> */
[----:B------:R0:W4:Y:S02]  /*dfe0*/  @P0 LDG.E.U8 R120, desc[UR18][R28.64] ;  /* 0x000000121c780981 */ /* 0x000124000c1e1100 */
[----:B0-----:R-:W-:Y:S02]  /*dff0*/  @P0 IMAD.MOV.U32 R28, RZ, RZ, R86 ;  /* 0x000000ffff1c0224 */ /* 0x001fe400078e0056 */
[----:B------:R-:W-:-:S05]  /*e000*/  @P0 IMAD.MOV.U32 R29, RZ, RZ, R53 ;  /* 0x000000ffff1d0224 */ /* 0x000fca00078e0035 */
[----:B------:R0:W2:Y:S02]  /*e010*/  @P0 LDG.E.U8 R117, desc[UR18][R28.64] ;  /* 0x000000121c750981 */ /* 0x0000a4000c1e1100 */
        /* <DEDUP_REMOVED lines=26> */
[----:B------:R0:W2:Y:S01]  /*e1c0*/  @P0 LDG.E.U8 R103, desc[UR18][R28.64] ;  /* 0x000000121c670981 */ /* 0x0000a2000c1e1100 */
[----:B------:R-:W-:Y:S01]  /*e1d0*/  PRMT R101, RZ, 0x7610, R101 ;  /* 0x00007610ff657816 */ /* 0x000fe20000000065 */
        /* <DEDUP_REMOVED lines=30> */
[----:B------:R0:W2:Y:S02]  /*e3c0*/  @P0 LDG.E.U8 R97, desc[UR18][R28.64] ;  /* 0x000000121c610981 */ /* 0x0000a4000c1e1100 */
[----:B0-----:R-:W-:Y:S02]  /*e3d0*/  @P0 IMAD.MOV.U32 R28, RZ, RZ, R14 ;  /* 0x000000ffff1c0224 */ /* 0x001fe400078e000e */
[----:B------:R-:W-:-:S05]  /*e3e0*/  @P0 IMAD.MOV.U32 R29, RZ, RZ, R15 ;  /* 0x000000ffff1d0224 */ /* 0x000fca00078e000f */
[----:B------:R0:W2:Y:S01]  /*e3f0*/  @P0 LDG.E.U8 R96, desc[UR18][R28.64] ;  /* 0x000000121c600981 */ /* 0x0000a2000c1e1100 */
[----:B------:R-:W-:Y:S01]  /*e400*/  @!P6 IMAD.MOV R34, RZ, RZ, -R34 ;  /* 0x000000ffff22e224 */ /* 0x000fe200078e0a22 */
        /* <DEDUP_REMOVED lines=8> */
[----:B------:R-:W-:Y:S02]  /*e490*/  ISETP.GT.U32.AND P6, PT, R39, R32, PT ;  /* 0x000000202700720c */ /* 0x000fe40003fc4070 */
[----:B------:R-:W-:-:S11]  /*e4a0*/  SEL R34, R5, R34, !P3 ;  /* 0x0000002205227207 */ /* 0x000fd60005800000 */
[----:B------:R-:W-:Y:S01]  /*e4b0*/  @!P6 IMAD.IADD R32, R32, 0x1, -R39 ;  /* 0x000000012020e824 */ /* 0x000fe200078e0a27 */
[----:B------:R-:W-:Y:S01]  /*e4c0*/  ISETP.GE.AND P6, PT, R22, RZ, PT ;  /* 0x000000ff1600720c */ /* 0x000fe20003fc6270 */
[----:B-1----:R-:W-:Y:S01]  /*e4d0*/  IMAD R34, R34, UR5, RZ ;  /* 0x0000000522227c24 */ /* 0x002fe2000f8e02ff */
[----:B------:R-:W-:-:S05]  /*e4e0*/  SEL R33, R5, R33, !P3 ;  /* 0x0000002105217207 */ /* 0x000fca0005800000 */
[----:B------:R-:W-:-:S06]  /*e4f0*/  IMAD R33, R33, UR12, RZ ;  /* 0x0000000c21217c24 */ /* 0x000fcc000f8e02ff */
[----:B------:R-:W-:Y:S01]  /*e500*/  @!P6 IMAD.MOV R32, RZ, RZ, -R32 ;  /* 0x000000ffff20e224 */ /* 0x000fe200078e0a20 */
[-C--:B------:R-:W-:Y:S01]  /*e510*/  IADD3 R16, P6, PT, R34, R38.reuse, RZ ;  /* 0x0000002622107210 */ /* 0x080fe20007fde0ff */
[----:B------:R-:W-:Y:S01]  /*e520*/  IMAD R30, R36, 0x57, RZ ;  /* 0x00000057241e7824 */ /* 0x000fe200078e02ff */
[----:B------:R-:W-:Y:S01]  /*e530*/  STL [R1+0xae4], R134 ;  /* 0x000ae48601007387 */ /* 0x000fe20000100800 */
[----:B------:R-:W-:Y:S02]  /*e540*/  PRMT R95, RZ, 0x7610, R95 ;  /* 0x00007610ff5f7816 */ /* 0x000fe4000000005f */
[----:B------:R-:W-:Y:S01]  /*e550*/  PRMT R94, RZ, 0x7610, R94 ;  /* 0x00007610ff5e7816 */ /* 0x000fe2000000005e */
[----:B------:R-:W3:Y:S01]  /*e560*/  LDL.LU R13, [R1+0xae8] ;  /* 0x000ae800010d7983 */ /* 0x000ee20000300800 */
[-C--:B------:R-:W-:Y:S02]  /*e570*/  LEA.HI.X.SX32 R17, R34, R35.reuse, 0x1, P6 ;  /* 0x0000002322117211 */ /* 0x080fe400030f0eff */
[----:B------:R-:W-:Y:S01]  /*e580*/  PRMT R92, RZ, 0x7610, R92 ;  /* 0x00007610ff5c7816 */ /* 0x000fe2000000005c */
[----:B------:R-:W-:Y:S01]  /*e590*/  IMAD R31, R36, 0x67, RZ ;  /* 0x00000067241f7824 */ /* 0x000fe200078e02ff */
[C---:B------:R-:W-:Y:S01]  /*e5a0*/  IADD3 R14, P6, PT, R33.reuse, R38, RZ ;  /* 0x00000026210e7210 */ /* 0x040fe20007fde0ff */
[----:B0-----:R-:W-:Y:S01]  /*e5b0*/  @P0 IMAD.MOV.U32 R28, RZ, RZ, R16 ;  /* 0x000000ffff1c0224 */ /* 0x001fe200078e0010 */
[----:B------:R-:W-:Y:S01]  /*e5c0*/  PRMT R93, RZ, 0x7610, R93 ;  /* 0x00007610ff5d7816 */ /* 0x000fe2000000005d */
[----:B------:R-:W-:Y:S01]  /*e5d0*/  @P0 IMAD.MOV.U32 R29, RZ, RZ, R17 ;  /* 0x000000ffff1d0224 */ /* 0x000fe200078e0011 */
[----:B------:R-:W-:-:S02]  /*e5e0*/  LEA.HI.X.SX32 R15, R33, R35, 0x1, P6 ;  /* 0x00000023210f7211 */ /* 0x000fc400030f0eff */
[----:B------:R-:W-:Y:S02]  /*e5f0*/  PRMT R91, RZ, 0x7610, R91 ;  /* 0x00007610ff5b7816 */ /* 0x000fe4000000005b */
[----:B------:R-:W-:Y:S01]  /*e600*/  PRMT R90, RZ, 0x7610, R90 ;  /* 0x00007610ff5a7816 */ /* 0x000fe2000000005a */
[----:B------:R0:W3:Y:S01]  /*e610*/  @P0 LDG.E.U8 R95, desc[UR18][R28.64] ;  /* 0x000000121c5f0981 */ /* 0x0000e2000c1e1100 */
[----:B------:R-:W-:Y:S02]  /*e620*/  SEL R32, R5, R32, !P3 ;  /* 0x0000002005207207 */ /* 0x000fe40005800000 */
[----:B------:R-:W-:Y:S02]  /*e630*/  PRMT R89, RZ, 0x7610, R89 ;  /* 0x00007610ff597816 */ /* 0x000fe40000000059 */
[----:B------:R-:W-:Y:S01]  /*e640*/  PRMT R88, RZ, 0x7610, R88 ;  /* 0x00007610ff587816 */ /* 0x000fe20000000058 */
[----:B------:R-:W-:Y:S01]  /*e650*/  IMAD R32, R32, UR13, RZ ;  /* 0x0000000d20207c24 */ /* 0x000fe2000f8e02ff */
[----:B------:R-:W1:Y:S01]  /*e660*/  S2R R149, SR_TID.X ;  /* 0x0000000000957919 */ /* 0x000e620000002100 */
[----:B------:R-:W-:-:S02]  /*e670*/  VIADD R37, R0, 0x6 ;  /* 0x0000000600257836 */ /* 0x000fc40000000000 */
[C---:B------:R-:W-:Y:S02]  /*e680*/  VIADD R165, R0.reuse, 0x7 ;  /* 0x0000000700a57836 */ /* 0x040fe40000000000 */
[C---:B------:R-:W-:Y:S02]  /*e690*/  VIADD R123, R0.reuse, 0xe ;  /* 0x0000000e007b7836 */ /* 0x040fe40000000000 */
[C---:B------:R-:W-:Y:S02]  /*e6a0*/  VIADD R119, R0.reuse, 0xf ;  /* 0x0000000f00777836 */ /* 0x040fe40000000000 */
[C---:B------:R-:W-:Y:S02]  /*e6b0*/  VIADD R26, R0.reuse, 0x15 ;  /* 0x00000015001a7836 */ /* 0x040fe40000000000 */
[C---:B------:R-:W-:Y:S02]  /*e6c0*/  VIADD R27, R0.reuse, 0x16 ;  /* 0x00000016001b7836 */ /* 0x040fe40000000000 */
[----:B------:R-:W-:Y:S01]  /*e6d0*/  VIADD R164, R0, 0x17 ;  /* 0x0000001700a47836 */ /* 0x000fe20000000000 */
[----:B------:R-:W-:-:S04]  /*e6e0*/  @!UP1 UIADD3 UR4, UPT, UPT, -UR4, 0x100000, URZ ;  /* 0x0010000004049890 */ /* 0x000fc8000fffe1ff */
[----:B------:R-:W-:Y:S02]  /*e6f0*/  @!UP1 USHF.L.U32 UR5, UR4, 0xb, URZ ;  /* 0x0000000b04059899 */ /* 0x000fe400080006ff */
[----:B------:R-:W-:Y:S01]  /*e700*/  @!UP1 USHF.L.U32 UR4, UR4, 0x1, URZ ;  /* 0x0000000104049899 */ /* 0x000fe200080006ff */
[----:B0-----:R-:W-:Y:S01]  /*e710*/  @P0 IMAD.MOV.U32 R28, RZ, RZ, R14 ;  /* 0x000000ffff1c0224 */ /* 0x001fe200078e000e */
[----:B------:R-:W-:Y:S01]  /*e720*/  PRMT R87, RZ, 0x7610, R87 ;  /* 0x00007610ff577816 */ /* 0x000fe20000000057 */
[----:B------:R-:W-:Y:S01]  /*e730*/  @P0 IMAD.MOV.U32 R29, RZ, RZ, R15 ;  /* 0x000000ffff1d0224 */ /* 0x000fe200078e000f */
[----:B------:R-:W0:Y:S04]  /*e740*/  LDCU UR12, c[0x0][0x3b0] ;  /* 0x00007600ff0c77ac */ /* 0x000e280008000800 */
[----:B------:R0:W3:Y:S04]  /*e750*/  @P0 LDG.E.U8 R94, desc[UR18][R28.64] ;  /* 0x000000121c5e0981 */ /* 0x0000e8000c1e1100 */
[----:B--2---:R-:W-:Y:S01]  /*e760*/  STL [R1+0xa90], R96 ;  /* 0x000a906001007387 */ /* 0x004fe20000100800 */
[----:B------:R-:W-:Y:S01]  /*e770*/  VIADD R163, R0, 0x1d ;  /* 0x0000001d00a37836 */ /* 0x000fe20000000000 */
[----:B------:R-:W2:Y:S02]  /*e780*/  LDCU UR13, c[0x0][0x3b0] ;  /* 0x00007600ff0d77ac */ /* 0x000ea40008000800 */
[----:B------:R0:W-:Y:S04]  /*e790*/  STL [R1+0x268], R16 ;  /* 0x0002681001007387 */ /* 0x0001e80000100800 */
[----:B------:R1:W-:Y:S01]  /*e7a0*/  STL [R1+0x264], R17 ;  /* 0x0002641101007387 */ /* 0x0003e20000100800 */
[----:B0-----:R-:W-:-:S04]  /*e7b0*/  IADD3 R16, P6, PT, R30, R2, RZ ;  /* 0x000000021e107210 */ /* 0x001fc80007fde0ff */
[----:B-1----:R-:W-:Y:S01]  /*e7c0*/  LEA.HI.X.SX32 R17, R30, R3, 0x1, P6 ;  /* 0x000000031e117211 */ /* 0x002fe200030f0eff */
[----:B------:R0:W-:Y:S01]  /*e7d0*/  STL [R1+0x2a8], R14 ;  /* 0x0002a80e01007387 */ /* 0x0001e20000100800 */
[----:B------:R-:W-:Y:S02]  /*e7e0*/  @!P4 IMAD.MOV.U32 R28, RZ, RZ, R16 ;  /* 0x000000ffff1cc224 */ /* 0x000fe400078e0010 */
[----:B------:R-:W-:Y:S02]  /*e7f0*/  IMAD R30, R36, 0x5f, RZ ;  /* 0x0000005f241e7824 */ /* 0x000fe400078e02ff */
[----:B------:R-:W-:Y:S01]  /*e800*/  @!P4 IMAD.MOV.U32 R29, RZ, RZ, R17 ;  /* 0x000000ffff1dc224 */ /* 0x000fe200078e0011 */
[----:B------:R1:W-:Y:S01]  /*e810*/  STL [R1+0x2a4], R15 ;  /* 0x0002a40f01007387 */ /* 0x0003e20000100800 */
[----:B0-----:R-:W-:-:S03]  /*e820*/  IADD3 R14, P6, PT, R32, R38, RZ ;  /* 0x00000026200e7210 */ /* 0x001fc60007fde0ff */
[----:B------:R0:W-:Y:S04]  /*e830*/  STL [R1+0xf8], R16 ;  /* 0x0000f81001007387 */ /* 0x0001e80000100800 */
[----:B------:R2:W3:Y:S01]  /*e840*/  @!P4 LDG.E.U8 R92, desc[UR18][R28.64] ;  /* 0x000000121c5cc981 */ /* 0x0004e2000c1e1100 */
[----:B-1----:R-:W-:Y:S02]  /*e850*/  LEA.HI.X.SX32 R15, R32, R35, 0x1, P6 ;  /* 0x00000023200f7211 */ /* 0x002fe400030f0eff */
[C---:B0-----:R-:W-:Y:S01]  /*e860*/  IADD3 R16, P4, PT, R30.reuse, R2, RZ ;  /* 0x000000021e107210 */ /* 0x041fe20007f9e0ff */
[----:B------:R0:W-:Y:S01]  /*e870*/  STL [R1+0xf4], R17 ;  /* 0x0000f41101007387 */ /* 0x0001e20000100800 */
[----:B--2---:R-:W-:Y:S02]  /*e880*/  @P0 IMAD.MOV.U32 R28, RZ, RZ, R14 ;  /* 0x000000ffff1c0224 */ /* 0x004fe400078e000e */
[----:B------:R-:W-:Y:S01]  /*e890*/  @P0 IMAD.MOV.U32 R29, RZ, RZ, R15 ;  /* 0x000000ffff1d0224 */ /* 0x000fe200078e000f */
[----:B------:R1:W-:Y:S01]  /*e8a0*/  STL [R1+0x2e8], R14 ;  /* 0x0002e80e01007387 */ /* 0x0003e20000100800 */
[----:B0-----:R-:W-:-:S03]  /*e8b0*/  LEA.HI.X.SX32 R17, R30, R3, 0x1, P4 ;  /* 0x000000031e117211 */ /* 0x001fc600020f0eff */
[----:B------:R0:W2:Y:S01]  /*e8c0*/  @P0 LDG.E.U8 R93, desc[UR18][R28.64] ;  /* 0x000000121c5d0981 */ /* 0x0000a2000c1e1100 */
[----:B-1----:R-:W-:-:S03]  /*e8d0*/  IADD3 R14, P6, PT, R31, R2, RZ ;  /* 0x000000021f0e7210 */ /* 0x002fc60007fde0ff */
[----:B------:R1:W-:Y:S01]  /*e8e0*/  STL [R1+0x2e4], R15 ;  /* 0x0002e40f01007387 */ /* 0x0003e20000100800 */
[----:B0-----:R-:W-:Y:S02]  /*e8f0*/  @!P5 IMAD.MOV.U32 R28, RZ, RZ, R16 ;  /* 0x000000ffff1cd224 */ /* 0x001fe400078e0010 */
[----:B------:R-:W-:Y:S01]  /*e900*/  @!P5 IMAD.MOV.U32 R29, RZ, RZ, R17 ;  /* 0x000000ffff1dd224 */ /* 0x000fe200078e0011 */
[----:B-1----:R-:W-:-:S04]  /*e910*/  LEA.HI.X.SX32 R15, R31, R3, 0x1, P6 ;  /* 0x000000031f0f7211 */ /* 0x002fc800030f0eff */
[----:B------:R0:W2:Y:S02]  /*e920*/  @!P5 LDG.E.U8 R91, desc[UR18][R28.64] ;  /* 0x000000121c5bd981 */ /* 0x0000a4000c1e1100 */
[----:B0-----:R-:W-:Y:S02]  /*e930*/  @!P2 IMAD.MOV.U32 R28, RZ, RZ, R14 ;  /* 0x000000ffff1ca224 */ /* 0x001fe400078e000e */
[----:B------:R-:W-:-:S05]  /*e940*/  @!P2 IMAD.MOV.U32 R29, RZ, RZ, R15 ;  /* 0x000000ffff1da224 */ /* 0x000fca00078e000f */
[----:B------:R0:W2:Y:S02]  /*e950*/  @!P2 LDG.E.U8 R90, desc[UR18][R28.64] ;  /* 0x000000121c5aa981 */ /* 0x0000a4000c1e1100 */
[----:B0-----:R-:W-:Y:S02]  /*e960*/  VIADD R28, R12, 0xffffff90 ;  /* 0xffffff900c1c7836 */ /* 0x001fe40000000000 */
[----:B------:R-:W-:Y:S03]  /*e970*/  STL [R1+0x100], R16 ;  /* 0x0001001001007387 */ /* 0x000fe60000100800 */
[----:B------:R-:W-:Y:S01]  /*e980*/  ISETP.GE.U32.AND P2, PT, R28, 0x7fffff11, PT ;  /* 0x7fffff111c00780c */ /* 0x000fe20003f46070 */
[----:B------:R-:W-:Y:S01]  /*e990*/  IMAD R28, R36, 0x6f, RZ ;  /* 0x0000006f241c7824 */ /* 0x000fe200078e02ff */
[----:B------:R0:W-:Y:S04]  /*e9a0*/  STL [R1+0x108], R14 ;  /* 0x0001080e01007387 */ /* 0x0001e80000100800 */
[----:B------:R-:W-:Y:S01]  /*e9b0*/  STL [R1+0xfc], R17 ;  /* 0x0000fc1101007387 */ /* 0x000fe20000100800 */
[----:B0-----:R-:W-:-:S03]  /*e9c0*/  IADD3 R14, P4, PT, R28, R2, RZ ;  /* 0x000000021c0e7210 */ /* 0x001fc60007f9e0ff */
[----:B------:R0:W-:Y:S02]  /*e9d0*/  STL [R1+0x104], R15 ;  /* 0x0001040f01007387 */ /* 0x0001e40000100800 */
[----:B0-----:R-:W-:Y:S01]  /*e9e0*/  LEA.HI.X.SX32 R15, R28, R3, 0x1, P4 ;  /* 0x000000031c0f7211 */ /* 0x001fe200020f0eff */
[----:B------:R-:W-:-:S04]  /*e9f0*/  @!P2 IMAD.MOV.U32 R28, RZ, RZ, R14 ;  /* 0x000000ffff1ca224 */ /* 0x000fc800078e000e */
[----:B------:R-:W-:-:S05]  /*ea00*/  @!P2 IMAD.MOV.U32 R29, RZ, RZ, R15 ;  /* 0x000000ffff1da224 */ /* 0x000fca00078e000f */
[----:B------:R0:W2:Y:S02]  /*ea10*/  @!P2 LDG.E.U8 R89, desc[UR18][R28.64] ;  /* 0x000000121c59a981 */ /* 0x0000a4000c1e1100 */
[----:B0-----:R-:W-:-:S05]  /*ea20*/  VIADD R28, R12, 0xffffff88 ;  /* 0xffffff880c1c7836 */ /* 0x001fca0000000000 */
[----:B------:R-:W-:Y:S01]  /*ea30*/  ISETP.GE.U32.AND P2, PT, R28, 0x7fffff09, PT ;  /* 0x7fffff091c00780c */ /* 0x000fe20003f46070 */
[----:B------:R-:W-:Y:S01]  /*ea40*/  IMAD R28, R36, 0x77, RZ ;  /* 0x00000077241c7824 */ /* 0x000fe200078e02ff */
[----:B------:R0:W-:Y:S04]  /*ea50*/  STL [R1+0x110], R14 ;  /* 0x0001100e01007387 */ /* 0x0001e80000100800 */
[----:B------:R1:W-:Y:S01]  /*ea60*/  STL [R1+0x10c], R15 ;  /* 0x00010c0f01007387 */ /* 0x0003e20000100800 */
[----:B0-----:R-:W-:-:S04]  /*ea70*/  IADD3 R14, P4, PT, R28, R2, RZ ;  /* 0x000000021c0e7210 */ /* 0x001fc80007f9e0ff */
[----:B-1----:R-:W-:Y:S02]  /*ea80*/  LEA.HI.X.SX32 R15, R28, R3, 0x1, P4 ;  /* 0x000000031c0f7211 */ /* 0x002fe400020f0eff */
[----:B------:R-:W-:-:S03]  /*ea90*/  @!P2 IMAD.MOV.U32 R28, RZ, RZ, R14 ;  /* 0x000000ffff1ca224 */ /* 0x000fc600078e000e */
[----:B------:R-:W-:-:S05]  /*eaa0*/  @!P2 IMAD.MOV.U32 R29, RZ, RZ, R15 ;  /* 0x000000ffff1da224 */ /* 0x000fca00078e000f */
[----:B------:R0:W2:Y:S02]  /*eab0*/  @!P2 LDG.E.U8 R88, desc[UR18][R28.64] ;  /* 0x000000121c58a981 */ /* 0x0000a4000c1e1100 */
[----:B0-----:R-:W-:-:S05]  /*eac0*/  VIADD R28, R12, 0xffffff80 ;  /* 0xffffff800c1c7836 */ /* 0x001fca0000000000 */
[----:B------:R-:W-:Y:S01]  /*ead0*/  ISETP.GE.U32.AND P2, PT, R28, 0x7fffff01, PT ;  /* 0x7fffff011c00780c */ /* 0x000fe20003f46070 */
[----:B------:R-:W-:Y:S01]  /*eae0*/  IMAD R28, R36, 0x7f, RZ ;  /* 0x0000007f241c7824 */ /* 0x000fe200078e02ff */
[----:B------:R0:W-:Y:S04]  /*eaf0*/  STL [R1+0x118], R14 ;  /* 0x0001180e01007387 */ /* 0x0001e80000100800 */
[C---:B------:R-:W-:Y:S01]  /*eb00*/  IADD3 R12, P4, PT, R28.reuse, R2, RZ ;  /* 0x000000021c0c7210 */ /* 0x040fe20007f9e0ff */
[----:B------:R-:W-:Y:S03]  /*eb10*/  STL [R1+0x114], R15 ;  /* 0x0001140f01007387 */ /* 0x000fe60000100800 */
[----:B0-----:R-:W-:Y:S01]  /*eb20*/  LEA.HI.X.SX32 R14, R28, R3, 0x1, P4 ;  /* 0x000000031c0e7211 */ /* 0x001fe200020f0eff */
[----:B------:R0:W-:Y:S02]  /*eb30*/  STL [R1+0x120], R12 ;  /* 0x0001200c01007387 */ /* 0x0001e40000100800 */
[----:B------:R-:W-:-:S02]  /*eb40*/  @!P2 IMAD.MOV.U32 R28, RZ, RZ, R12 ;  /* 0x000000ffff1ca224 */ /* 0x000fc400078e000c */
[----:B------:R1:W-:Y:S04]  /*eb50*/  STL [R1+0x11c], R14 ;  /* 0x00011c0e01007387 */ /* 0x0003e80000100800 */
[----:B0-----:R-:W2:Y:S04]  /*eb60*/  LDL.LU R12, [R1+0x2f0] ;  /* 0x0002f000010c7983 */ /* 0x001ea80000300800 */
[----:B------:R-:W3:Y:S04]  /*eb70*/  LDL.LU R16, [R1+0x2f4] ;  /* 0x0002f40001107983 */ /* 0x000ee80000300800 */
[----:B------:R-:W3:Y:S01]  /*eb80*/  LDL.LU R138, [R1+0x2fc] ;  /* 0x0002fc00018a7983 */ /* 0x000ee20000300800 */
[----:B------:R-:W-:-:S03]  /*eb90*/  @!P2 IMAD.MOV.U32 R29, RZ, RZ, R14 ;  /* 0x000000ffff1da224 */ /* 0x000fc600078e000e */
[----:B-1----:R-:W3:Y:S01]  /*eba0*/  LDL.LU R14, [R1+0x328] ;  /* 0x00032800010e7983 */ /* 0x002ee20000300800 */
[----:B------:R-:W-:-:S03]  /*ebb0*/  VIADD R96, R0, 0x5 ;  /* 0x0000000500607836 */ /* 0x000fc60000000000 */
[----:B------:R-:W3:Y:S04]  /*ebc0*/  LDL.LU R135, [R1+0x330] ;  /* 0x0003300001877983 */ /* 0x000ee80000300800 */
[----:B------:R-:W4:Y:S04]  /*ebd0*/  LDL.LU R15, [R1+0x364] ;  /* 0x00036400010f7983 */ /* 0x000f280000300800 */
[----:B------:R-:W-:Y:S01]  /*ebe0*/  STL [R1+0x81c], R96 ;  /* 0x00081c6001007387 */ /* 0x000fe20000100800 */
[----:B------:R-:W-:-:S03]  /*ebf0*/  VIADD R118, R0, 0x1e ;  /* 0x0000001e00767836 */ /* 0x000fc60000000000 */
        /* <DEDUP_REMOVED lines=15> */
[----:B------:R-:W-:-:S03]  /*ecf0*/  VOTEU.ALL UP1, P1 ;  /* 0x0000000000ff7886 */ /* 0x000fc60000820000 */
[----:B------:R-:W-:Y:S01]  /*ed00*/  STL [R1+0x8b0], R118 ;  /* 0x0008b07601007387 */ /* 0x000fe20000100800 */
[C---:B------:R-:W-:Y:S01]  /*ed10*/  VIADD R22, R0.reuse, 0x35 ;  /* 0x0000003500167836 */ /* 0x040fe20000000000 */
[----:B------:R-:W-:Y:S01]  /*ed20*/  LOP3.LUT R149, R149, 0x7f, RZ, 0xc0, !PT ;  /* 0x0000007f95957812 */ /* 0x000fe200078ec0ff */
[----:B------:R0:W1:Y:S01]  /*ed30*/  @!UP1 SYNCS.EXCH.64 URZ, [UR9+0x10008], UR4 ;  /* 0x0100080409ff95b2 */ /* 0x0000620008000100 */
[----:B------:R-:W-:Y:S04]  /*ed40*/  STL [R1+0x894], R112 ;  /* 0x0008947001007387 */ /* 0x000fe80000100800 */
[----:B------:R-:W-:Y:S04]  /*ed50*/  STL [R1+0x8ac], R24 ;  /* 0x0008ac1801007387 */ /* 0x000fe80000100800 */
[----:B------:R-:W-:Y:S01]  /*ed60*/  STL [R1+0x890], R25 ;  /* 0x0008901901007387 */ /* 0x000fe20000100800 */
[----:B------:R-:W-:-:S02]  /*ed70*/  VIADD R23, R0, 0x36 ;  /* 0x0000003600177836 */ /* 0x000fc40000000000 */
[C---:B------:R-:W-:Y:S01]  /*ed80*/  VIADD R156, R0.reuse, 0x37 ;  /* 0x00000037009c7836 */ /* 0x040fe20000000000 */
[----:B------:R-:W-:Y:S01]  /*ed90*/  STL [R1+0x884], R158 ;  /* 0x0008849e01007387 */ /* 0x000fe20000100800 */
[C---:B------:R-:W-:Y:S02]  /*eda0*/  VIADD R150, R0.reuse, 0x3c ;  /* 0x0000003c00967836 */ /* 0x040fe40000000000 */
[C---:B------:R-:W-:Y:S01]  /*edb0*/  VIADD R20, R0.reuse, 0x3d ;  /* 0x0000003d00147836 */ /* 0x040fe20000000000 */
[----:B------:R-:W-:Y:S01]  /*edc0*/  STL [R1+0x8bc], R157 ;  /* 0x0008bc9d01007387 */ /* 0x000fe20000100800 */
[C---:B------:R-:W-:Y:S02]  /*edd0*/  VIADD R21, R0.reuse, 0x3e ;  /* 0x0000003e00157836 */ /* 0x040fe40000000000 */
[C---:B------:R-:W-:Y:S01]  /*ede0*/  VIADD R18, R0.reuse, 0x3f ;  /* 0x0000003f00127836 */ /* 0x040fe20000000000 */
[----:B------:R-:W-:Y:S01]  /*edf0*/  STL [R1+0x8a0], R111 ;  /* 0x0008a06f01007387 */ /* 0x000fe20000100800 */
[----:B------:R-:W-:Y:S01]  /*ee00*/  IABS R43, R96 ;  /* 0x00000060002b7213 */ /* 0x000fe20000000000 */
[----:B------:R-:W-:-:S02]  /*ee10*/  VIADD R19, R0, 0x44 ;  /* 0x0000004400137836 */ /* 0x000fc40000000000 */
[----:B------:R0:W4:Y:S01]  /*ee20*/  @!P2 LDG.E.U8 R87, desc[UR18][R28.64] ;  /* 0x000000121c57a981 */ /* 0x000122000c1e1100 */
[----:B------:R-:W-:Y:S01]  /*ee30*/  IABS R42, R37 ;  /* 0x00000025002a7213 */ /* 0x000fe20000000000 */
[C---:B------:R-:W-:Y:S01]  /*ee40*/  VIADD R146, R0.reuse, 0x45 ;  /* 0x0000004500927836 */ /* 0x040fe20000000000 */
[----:B------:R-:W-:Y:S01]  /*ee50*/  IABS R41, R165 ;  /* 0x000000a500297213 */ /* 0x000fe20000000000 */
[----:B------:R-:W-:Y:S01]  /*ee60*/  STL [R1+0x89c], R110 ;  /* 0x00089c6e01007387 */ /* 0x000fe20000100800 */
[----:B------:R-:W-:Y:S01]  /*ee70*/  IABS R44, R123 ;  /* 0x0000007b002c7213 */ /* 0x000fe20000000000 */
[----:B------:R-:W-:Y:S01]  /*ee80*/  VIADD R139, R0, 0x46 ;  /* 0x00000046008b7836 */ /* 0x000fe20000000000 */
[----:B------:R-:W-:Y:S01]  /*ee90*/  IABS R45, R119 ;  /* 0x00000077002d7213 */ /* 0x000fe20000000000 */
[----:B------:R-:W-:Y:S01]  /*eea0*/  STL [R1+0x880], R22 ;  /* 0x0008801601007387 */ /* 0x000fe20000100800 */
[----:B------:R-:W-:Y:S01]  /*eeb0*/  IABS R46, R26 ;  /* 0x0000001a002e7213 */ /* 0x000fe20000000000 */
[----:B0-----:R-:W0:Y:S01]  /*eec0*/  LDCU UR4, c[0x0][0x3b0] ;  /* 0x00007600ff0477ac */ /* 0x001e220008000800 */
[----:B------:R-:W-:-:S02]  /*eed0*/  IABS R47, R27 ;  /* 0x0000001b002f7213 */ /* 0x000fc40000000000 */
[----:B------:R-:W-:Y:S01]  /*eee0*/  IABS R48, R164 ;  /* 0x000000a400307213 */ /* 0x000fe20000000000 */
[----:B------:R-:W0:Y:S01]  /*eef0*/  LDCU UR5, c[0x0][0x3b0] ;  /* 0x00007600ff0577ac */ /* 0x000e220008000800 */
[----:B--2---:R2:W-:Y:S04]  /*ef00*/  STS.U8 [R149+UR9], R12 ;  /* 0x0000000c95007988 */ /* 0x0045e80008000009 */
[----:B--2---:R-:W2:Y:S04]  /*ef10*/  LDL.LU R12, [R1+0x338] ;  /* 0x00033800010c7983 */ /* 0x004ea80000300800 */
[----:B------:R-:W-:Y:S04]  /*ef20*/  STL [R1+0x87c], R23 ;  /* 0x00087c1701007387 */ /* 0x000fe80000100800 */
[----:B---3--:R3:W-:Y:S04]  /*ef30*/  STS.U8 [R149+UR9+0x400], R16 ;  /* 0x0004001095007988 */ /* 0x0087e80008000009 */
[----:B------:R0:W-:Y:S04]  /*ef40*/  STS.U8 [R149+UR9+0x800], R138 ;  /* 0x0008008a95007988 */ /* 0x0001e80008000009 */
[----:B---3--:R-:W3:Y:S04]  /*ef50*/  LDL.LU R16, [R1+0x334] ;  /* 0x0003340001107983 */ /* 0x008ee80000300800 */
[----:B0-----:R-:W3:Y:S04]  /*ef60*/  LDL.LU R138, [R1+0x3a8] ;  /* 0x0003a800018a7983 */ /* 0x001ee80000300800 */
[----:B------:R-:W-:Y:S04]  /*ef70*/  STL [R1+0x878], R156 ;  /* 0x0008789c01007387 */ /* 0x000fe80000100800 */
[----:B------:R0:W-:Y:S04]  /*ef80*/  STS.U8 [R149+UR9+0xc00], R14 ;  /* 0x000c000e95007988 */ /* 0x0001e80008000009 */
[----:B------:R1:W-:Y:S04]  /*ef90*/  STS.U8 [R149+UR9+0x1000], R135 ;  /* 0x0010008795007988 */ /* 0x0003e80008000009 */
[----:B0-----:R-:W3:Y:S04]  /*efa0*/  LDL.LU R14, [R1+0x340] ;  /* 0x00034000010e7983 */ /* 0x001ee80000300800 */
[----:B-1----:R-:W3:Y:S04]  /*efb0*/  LDL.LU R135, [R1+0x374] ;  /* 0x0003740001877983 */ /* 0x002ee80000300800 */
[----:B------:R-:W-:Y:S04]  /*efc0*/  STL [R1+0x874], R150 ;  /* 0x0008749601007387 */ /* 0x000fe80000100800 */
[----:B----4-:R0:W-:Y:S04]  /*efd0*/  STS.U8 [R149+UR9+0x1400], R15 ;  /* 0x0014000f95007988 */ /* 0x0101e80008000009 */
[----:B0-----:R-:W4:Y:S04]  /*efe0*/  LDL.LU R15, [R1+0x36c] ;  /* 0x00036c00010f7983 */ /* 0x001f280000300800 */
[----:B--2---:R0:W-:Y:S04]  /*eff0*/  STS.U8 [R149+UR9+0x1800], R12 ;  /* 0x0018000c95007988 */ /* 0x0041e80008000009 */
[----:B0-----:R-:W2:Y:S04]  /*f000*/  LDL.LU R12, [R1+0x3f4] ;  /* 0x0003f400010c7983 */ /* 0x001ea80000300800 */
[----:B------:R-:W-:Y:S04]  /*f010*/  STL [R1+0x870], R20 ;  /* 0x0008701401007387 */ /* 0x000fe80000100800 */
[----:B---3--:R0:W-:Y:S04]  /*f020*/  STS.U8 [R149+UR9+0x1c00], R16 ;  /* 0x001c001095007988 */ /* 0x0081e80008000009 */
[----:B------:R-:W3:Y:S04]  /*f030*/  LDL.LU R17, [R1+0x380] ;  /* 0x0003800001117983 */ /* 0x000ee80000300800 */
[----:B------:R1:W-:Y:S04]  /*f040*/  STS.U8 [R149+UR9+0x2000], R138 ;  /* 0x0020008a95007988 */ /* 0x0003e80008000009 */
[----:B0-----:R-:W3:Y:S04]  /*f050*/  LDL.LU R16, [R1+0x3b8] ;  /* 0x0003b80001107983 */ /* 0x001ee80000300800 */
[----:B-1----:R-:W3:Y:S04]  /*f060*/  LDL.LU R138, [R1+0x368] ;  /* 0x00036800018a7983 */ /* 0x002ee80000300800 */
[----:B------:R-:W-:Y:S04]  /*f070*/  STL [R1+0x864], R21 ;  /* 0x0008641501007387 */ /* 0x000fe80000100800 */
[----:B------:R0:W-:Y:S04]  /*f080*/  STS.U8 [R149+UR9+0x2400], R14 ;  /* 0x0024000e95007988 */ /* 0x0001e80008000009 */
[----:B------:R1:W-:Y:S04]  /*f090*/  STS.U8 [R149+UR9+0x2800], R135 ;  /* 0x0028008795007988 */ /* 0x0003e80008000009 */
[----:B0-----:R-:W3:Y:S04]  /*f0a0*/  LDL.LU R14, [R1+0x428] ;  /* 0x00042800010e7983 */ /* 0x001ee80000300800 */
[----:B-1----:R-:W3:Y:S04]  /*f0b0*/  LDL.LU R135, [R1+0x3f0] ;  /* 0x0003f00001877983 */ /* 0x002ee80000300800 */
[----:B------:R-:W-:Y:S04]  /*f0c0*/  STL [R1+0x860], R18 ;  /* 0x0008601201007387 */ /* 0x000fe80000100800 */
[----:B----4-:R0:W-:Y:S04]  /*f0d0*/  STS.U8 [R149+UR9+0x2c00], R15 ;  /* 0x002c000f95007988 */ /* 0x0101e80008000009 */
[----:B0-----:R-:W4:Y:S01]  /*f0e0*/  LDL.LU R15, [R1+0x3ec] ;  /* 0x0003ec00010f7983 */ /* 0x001f220000300800 */
[----:B------:R-:W-:-:S04]  /*f0f0*/  IMAD.HI.U32 R28, R40, R43, RZ ;  /* 0x0000002b281c7227 */ /* 0x000fc800078e00ff */
[----:B------:R-:W-:-:S04]  /*f100*/  IMAD.MOV R28, RZ, RZ, -R28 ;  /* 0x000000ffff1c7224 */ /* 0x000fc800078e0a1c */
[----:B------:R-:W-:Y:S02]  /*f110*/  IMAD R43, R39, R28, R43 ;  /* 0x0000001c272b7224 */ /* 0x000fe400078e022b */
        /* <DEDUP_REMOVED lines=18> */
[----:B------:R-:W-:Y:S01]  /*f240*/  IMAD.HI.U32 R28, R40, R48, RZ ;  /* 0x00000030281c7227 */ /* 0x000fe200078e00ff */
[----:B------:R-:W-:-:S03]  /*f250*/  IABS R49, R163 ;  /* 0x000000a300317213 */ /* 0x000fc60000000000 */
        /* <DEDUP_REMOVED lines=9> */
[----:B------:R-:W-:Y:S01]  /*f2f0*/  IMAD R50, R39, R28, R50 ;  /* 0x0000001c27327224 */ /* 0x000fe200078e0232 */
[----:B--2---:R0:W-:Y:S04]  /*f300*/  STS.U8 [R149+UR9+0x3000], R12 ;  /* 0x0030000c95007988 */ /* 0x0041e80008000009 */
[----:B0-----:R-:W2:Y:S01]  /*f310*/  LDL.LU R12, [R1+0x3f8] ;  /* 0x0003f800010c7983 */ /* 0x001ea20000300800 */
        /* <DEDUP_REMOVED lines=55> */
[C---:B------:R-:W-:Y:S02]  /*f690*/  IMAD R64, R39.reuse, R28, R64 ;  /* 0x0000001c27407224 */ /* 0x040fe400078e0240 */
[----:B------:R-:W-:Y:S01]  /*f6a0*/  IMAD.HI.U32 R28, R40, R66, RZ ;  /* 0x00000042281c7227 */ /* 0x000fe200078e00ff */
[----:B---3--:R0:W-:Y:S03]  /*f6b0*/  STS.U8 [R149+UR9+0x3400], R17 ;  /* 0x0034001195007988 */ /* 0x0081e60008000009 */
[----:B------:R-:W-:Y:S01]  /*f6c0*/  IMAD.MOV R28, RZ, RZ, -R28 ;  /* 0x000000ffff1c7224 */ /* 0x000fe200078e0a1c */
[----:B------:R-:W-:Y:S04]  /*f6d0*/  STL [R1+0x85c], R19 ;  /* 0x00085c1301007387 */ /* 0x000fe80000100800 */
[----:B------:R-:W-:Y:S01]  /*f6e0*/  STS.U8 [R149+UR9+0x3800], R16 ;  /* 0x0038001095007988 */ /* 0x000fe20008000009 */
[----:B------:R-:W-:-:S03]  /*f6f0*/  IMAD R66, R39, R28, R66 ;  /* 0x0000001c27427224 */ /* 0x000fc600078e0242 */
[----:B0-----:R-:W3:Y:S01]  /*f700*/  LDL.LU R17, [R1+0x478] ;  /* 0x0004780001117983 */ /* 0x001ee20000300800 */
[----:B------:R-:W-:-:S03]  /*f710*/  LOP3.LUT R28, R149, 0x10, RZ, 0x3c, !PT ;  /* 0x00000010951c7812 */ /* 0x000fc600078e3cff */
[----:B------:R0:W-:Y:S04]  /*f720*/  STS.U8 [R149+UR9+0x3c00], R138 ;  /* 0x003c008a95007988 */ /* 0x0001e80008000009 */
        /* <DEDUP_REMOVED lines=10> */
[----:B0-----:R-:W2:Y:S01]  /*f7d0*/  LDL.LU R12, [R1+0x4a4] ;  /* 0x0004a400010c7983 */ /* 0x001ea20000300800 */
[----:B------:R-:W-:-:S05]  /*f7e0*/  VIADD R16, R0, 0x47 ;  /* 0x0000004700107836 */ /* 0x000fca0000000000 */
[----:B------:R-:W-:Y:S04]  /*f7f0*/  STL [R1+0x850], R16 ;  /* 0x0008501001007387 */ /* 0x000fe80000100800 */
[----:B------:R-:W4:Y:S04]  /*f800*/  LDL.LU R72, [R1+0x480] ;  /* 0x0004800001487983 */ /* 0x000f280000300800 */
[----:B---3--:R0:W-:Y:S02]  /*f810*/  STS.U8 [R28+UR9+0x1480], R17 ;  /* 0x001480111c007988 */ /* 0x0081e40008000009 */
[----:B0-----:R-:W-:-:S02]  /*f820*/  VIADD R17, R0, 0x4c ;  /* 0x0000004c00117836 */ /* 0x001fc40000000000 */
[----:B------:R0:W-:Y:S04]  /*f830*/  STS.U8 [R28+UR9+0x1880], R138 ;  /* 0x0018808a1c007988 */ /* 0x0001e80008000009 */
[----:B0-----:R-:W3:Y:S04]  /*f840*/  LDL.LU R138, [R1+0x4b0] ;  /* 0x0004b000018a7983 */ /* 0x001ee80000300800 */
[----:B------:R-:W-:Y:S04]  /*f850*/  STL [R1+0x84c], R17 ;  /* 0x00084c1101007387 */ /* 0x000fe80000100800 */
[----:B------:R-:W3:Y:S04]  /*f860*/  LDL.LU R78, [R1+0x4ec] ;  /* 0x0004ec00014e7983 */ /* 0x000ee80000300800 */
[----:B------:R0:W-:Y:S04]  /*f870*/  STS.U8 [R28+UR9+0x2080], R135 ;  /* 0x002080871c007988 */ /* 0x0001e80008000009 */
[----:B0-----:R-:W3:Y:S04]  /*f880*/  LDL.LU R135, [R1+0x4e4] ;  /* 0x0004e40001877983 */ /* 0x001ee80000300800 */
[----:B------:R0:W-:Y:S02]  /*f890*/  STS.U8 [R28+UR9+0x1c80], R14 ;  /* 0x001c800e1c007988 */ /* 0x0001e40008000009 */
[----:B0-----:R-:W-:-:S05]  /*f8a0*/  VIADD R14, R0, 0x4d ;  /* 0x0000004d000e7836 */ /* 0x001fca0000000000 */
[----:B------:R-:W-:Y:S04]  /*f8b0*/  STL [R1+0x848], R14 ;  /* 0x0008480e01007387 */ /* 0x000fe80000100800 */
[----:B------:R-:W3:Y:S04]  /*f8c0*/  LDL.LU R82, [R1+0x4c0] ;  /* 0x0004c00001527983 */ /* 0x000ee80000300800 */
[----:B------:R-:W3:Y:S04]  /*f8d0*/  LDL.LU R86, [R1+0x4f0] ;  /* 0x0004f00001567983 */ /* 0x000ee80000300800 */
[----:B--2---:R0:W-:Y:S04]  /*f8e0*/  STS.U8 [R28+UR9+0x2880], R12 ;  /* 0x0028800c1c007988 */ /* 0x0041e80008000009 */
[----:B0-----:R-:W2:Y:S01]  /*f8f0*/  LDL.LU R12, [R1+0x4bc] ;  /* 0x0004bc00010c7983 */ /* 0x001ea20000300800 */
[----:B------:R-:W-:-:S05]  /*f900*/  IABS R65, R146 ;  /* 0x0000009200417213 */ /* 0x000fca0000000000 */
        /* <DEDUP_REMOVED lines=14> */
[----:B------:R-:W-:Y:S01]  /*f9f0*/  IMAD.MOV R29, RZ, RZ, -R29 ;  /* 0x000000ffff1d7224 */ /* 0x000fe200078e0a1d */
[----:B----4-:R0:W-:Y:S03]  /*fa00*/  STS.U8 [R28+UR9+0x2480], R15 ;  /* 0x0024800f1c007988 */ /* 0x0101e60008000009 */
[----:B------:R-:W-:Y:S02]  /*fa10*/  IMAD R67, R39, R29, R67 ;  /* 0x0000001d27437224 */ /* 0x000fe400078e0243 */
[----:B------:R-:W-:-:S04]  /*fa20*/  IMAD.HI.U32 R29, R40, R70, RZ ;  /* 0x00000046281d7227 */ /* 0x000fc800078e00ff */
[----:B0-----:R-:W-:Y:S02]  /*fa30*/  VIADD R15, R0, 0x4e ;  /* 0x0000004e000f7836 */ /* 0x001fe40000000000 */
[----:B------:R-:W-:-:S03]  /*fa40*/  IMAD.MOV R29, RZ, RZ, -R29 ;  /* 0x000000ffff1d7224 */ /* 0x000fc600078e0a1d */
[----:B------:R-:W-:Y:S01]  /*fa50*/  IABS R71, R15 ;  /* 0x0000000f00477213 */ /* 0x000fe20000000000 */
[----:B------:R-:W-:Y:S01]  /*fa60*/  IMAD R70, R39, R29, R70 ;  /* 0x0000001d27467224 */ /* 0x000fe200078e0246 */
[----:B------:R-:W-:Y:S03]  /*fa70*/  STS.U8 [R28+UR9+0x2c80], R72 ;  /* 0x002c80481c007988 */ /* 0x000fe60008000009 */
[----:B------:R-:W-:-:S04]  /*fa80*/  IMAD.HI.U32 R29, R40, R71, RZ ;  /* 0x00000047281d7227 */ /* 0x000fc800078e00ff */
[----:B------:R-:W-:-:S04]  /*fa90*/  IMAD.MOV R29, RZ, RZ, -R29 ;  /* 0x000000ffff1d7224 */ /* 0x000fc800078e0a1d */
[----:B------:R-:W-:Y:S01]  /*faa0*/  IMAD R71, R39, R29, R71 ;  /* 0x0000001d27477224 */ /* 0x000fe200078e0247 */
[----:B------:R-:W-:Y:S04]  /*fab0*/  STL [R1+0x844], R15 ;  /* 0x0008440f01007387 */ /* 0x000fe80000100800 */
[----:B------:R-:W4:Y:S04]  /*fac0*/  LDL.LU R76, [R1+0x4ac] ;  /* 0x0004ac00014c7983 */ /* 0x000f280000300800 */
[----:B---3--:R0:W-:Y:S02]  /*fad0*/  STS.U8 [R28+UR9+0x3080], R138 ;  /* 0x0030808a1c007988 */ /* 0x0081e40008000009 */
[----:B0-----:R-:W-:-:S05]  /*fae0*/  VIADD R138, R0, 0x4f ;  /* 0x0000004f008a7836 */ /* 0x001fca0000000000 */
[----:B------:R-:W-:-:S05]  /*faf0*/  IABS R72, R138 ;  /* 0x0000008a00487213 */ /* 0x000fca0000000000 */
[----:B------:R-:W-:Y:S01]  /*fb00*/  IMAD.HI.U32 R29, R40, R72, RZ ;  /* 0x00000048281d7227 */ /* 0x000fe200078e00ff */
[----:B------:R0:W-:Y:S03]  /*fb10*/  STS.U8 [R28+UR9+0x3880], R135 ;  /* 0x003880871c007988 */ /* 0x0001e60008000009 */
[----:B------:R-:W-:Y:S02]  /*fb20*/  IMAD.MOV R29, RZ, RZ, -R29 ;  /* 0x000000ffff1d7224 */ /* 0x000fe400078e0a1d */
[----:B0-----:R-:W-:-:S05]  /*fb30*/  VIADD R135, R0, 0x54 ;  /* 0x0000005400877836 */ /* 0x001fca0000000000 */
[----:B------:R-:W-:Y:S01]  /*fb40*/  IABS R73, R135 ;  /* 0x0000008700497213 */ /* 0x000fe20000000000 */
[----:B------:R-:W-:-:S04]  /*fb50*/  IMAD R72, R39, R29, R72 ;  /* 0x0000001d27487224 */ /* 0x000fc800078e0248 */
[----:B------:R-:W-:-:S04]  /*fb60*/  IMAD.HI.U32 R29, R40, R73, RZ ;  /* 0x00000049281d7227 */ /* 0x000fc800078e00ff */
[----:B------:R-:W-:-:S04]  /*fb70*/  IMAD.MOV R29, RZ, RZ, -R29 ;  /* 0x000000ffff1d7224 */ /* 0x000fc800078e0a1d */
[----:B------:R-:W-:Y:S01]  /*fb80*/  IMAD R73, R39, R29, R73 ;  /* 0x0000001d27497224 */ /* 0x000fe200078e0249 */
[----:B------:R-:W-:Y:S01]  /*fb90*/  LOP3.LUT R29, R149, 0x20, RZ, 0x3c, !PT ;  /* 0x00000020951d7812 */ /* 0x000fe200078e3cff */
[----:B------:R-:W-:Y:S04]  /*fba0*/  STL [R1+0x840], R138 ;  /* 0x0008408a01007387 */ /* 0x000fe80000100800 */
[----:B------:R0:W-:Y:S04]  /*fbb0*/  STS.U8 [R28+UR9+0x3480], R78 ;  /* 0x0034804e1c007988 */ /* 0x0001e80008000009 */
[----:B------:R-:W3:Y:S04]  /*fbc0*/  LDL.LU R83, [R1+0x4e8] ;  /* 0x0004e80001537983 */ /* 0x000ee80000300800 */
[----:B------:R1:W-:Y:S04]  /*fbd0*/  STS.U8 [R28+UR9+0x3c80], R82 ;  /* 0x003c80521c007988 */ /* 0x0003e80008000009 */
[----:B------:R-:W-:Y:S04]  /*fbe0*/  STS.U8 [R28+UR9+0x80], R86 ;  /* 0x000080561c007988 */ /* 0x000fe80008000009 */
[----:B------:R-:W-:Y:S04]  /*fbf0*/  STL [R1+0x83c], R135 ;  /* 0x00083c8701007387 */ /* 0x000fe80000100800 */
[----:B0-----:R-:W4:Y:S04]  /*fc00*/  LDL.LU R78, [R1+0x470] ;  /* 0x00047000014e7983 */ /* 0x001f280000300800 */
[----:B-1----:R-:W4:Y:S04]  /*fc10*/  LDL.LU R82, [R1+0x4a8] ;  /* 0x0004a80001527983 */ /* 0x002f280000300800 */
[----:B--2---:R0:W-:Y:S02]  /*fc20*/  STS.U8 [R29+UR9+0x100], R12 ;  /* 0x0001000c1d007988 */ /* 0x0041e40008000009 */
[----:B0-----:R-:W-:-:S05]  /*fc30*/  VIADD R12, R0, 0x55 ;  /* 0x00000055000c7836 */ /* 0x001fca0000000000 */
[----:B------:R-:W-:Y:S04]  /*fc40*/  STL [R1+0x838], R12 ;  /* 0x0008380c01007387 */ /* 0x000fe80000100800 */
[----:B------:R-:W2:Y:S04]  /*fc50*/  LDL.LU R86, [R1+0x438] ;  /* 0x0004380001567983 */ /* 0x000ea80000300800 */
[----:B------:R0:W-:Y:S02]  /*fc60*/  STS.U8 [R29+UR9+0x900], R13 ;  /* 0x0009000d1d007988 */ /* 0x0001e40008000009 */
[----:B0-----:R-:W-:-:S05]  /*fc70*/  VIADD R13, R0, 0x56 ;  /* 0x00000056000d7836 */ /* 0x001fca0000000000 */
[----:B------:R-:W-:Y:S04]  /*fc80*/  STL [R1+0x834], R13 ;  /* 0x0008340d01007387 */ /* 0x000fe80000100800 */
[----:B------:R-:W2:Y:S04]  /*fc90*/  LDL.LU R80, [R1+0x46c] ;  /* 0x00046c0001507983 */ /* 0x000ea80000300800 */
[----:B------:R0:W-:Y:S04]  /*fca0*/  STS.U8 [R29+UR9+0x1100], R10 ;  /* 0x0011000a1d007988 */ /* 0x0001e80008000009 */
[----:B------:R1:W-:Y:S01]  /*fcb0*/  STS.U8 [R29+UR9+0x1900], R11 ;  /* 0x0019000b1d007988 */ /* 0x0003e20008000009 */
[----:B0-----:R-:W-:-:S02]  /*fcc0*/  VIADD R10, R0, 0x57 ;  /* 0x00000057000a7836 */ /* 0x001fc40000000000 */
[----:B-1----:R-:W-:-:S03]  /*fcd0*/  VIADD R11, R0, 0x5c ;  /* 0x0000005c000b7836 */ /* 0x002fc60000000000 */
[----:B------:R-:W-:Y:S04]  /*fce0*/  STL [R1+0x830], R10 ;  /* 0x0008300a01007387 */ /* 0x000fe80000100800 */
[----:B------:R0:W-:Y:S02]  /*fcf0*/  STS.U8 [R29+UR9+0x2100], R8 ;  /* 0x002100081d007988 */ /* 0x0001e40008000009 */
[----:B0-----:R-:W-:Y:S02]  /*fd00*/  VIADD R8, R0, 0x5d ;  /* 0x0000005d00087836 */ /* 0x001fe40000000000 */
[----:B---3--:R0:W-:Y:S04]  /*fd10*/  STS.U8 [R29+UR9+0xd00], R83 ;  /* 0x000d00531d007988 */ /* 0x0081e80008000009 */
[----:B0-----:R-:W3:Y:S04]  /*fd20*/  LDL.LU R83, [R1+0x424] ;  /* 0x0004240001537983 */ /* 0x001ee80000300800 */
[----:B------:R-:W-:Y:S04]  /*fd30*/  STL [R1+0x82c], R11 ;  /* 0x00082c0b01007387 */ /* 0x000fe80000100800 */
[----:B----4-:R0:W-:Y:S04]  /*fd40*/  STS.U8 [R29+UR9+0x1d00], R82 ;  /* 0x001d00521d007988 */ /* 0x0101e80008000009 */
[----:B0-----:R-:W4:Y:S04]  /*fd50*/  LDL.LU R82, [R1+0x42c] ;  /* 0x00042c0001527983 */ /* 0x001f280000300800 */
[----:B------:R-:W-:Y:S04]  /*fd60*/  STL [R1+0x828], R8 ;  /* 0x0008280801007387 */ /* 0x000fe80000100800 */
[----:B--2---:R0:W-:Y:S04]  /*fd70*/  STS.U8 [R29+UR9+0x2500], R86 ;  /* 0x002500561d007988 */ /* 0x0041e80008000009 */
[----:B0-----:R-:W2:Y:S01]  /*fd80*/  LDL.LU R86, [R1+0x3e8] ;  /* 0x0003e80001567983 */ /* 0x001ea20000300800 */
[----:B------:R-:W-:-:S05]  /*fd90*/  IABS R74, R12 ;  /* 0x0000000c004a7213 */ /* 0x000fca0000000000 */
[----:B------:R-:W-:Y:S01]  /*fda0*/  IMAD.HI.U32 R30, R40, R74, RZ ;  /* 0x0000004a281e7227 */ /* 0x000fe200078e00ff */
[----:B------:R0:W-:Y:S03]  /*fdb0*/  STS.U8 [R29+UR9+0x500], R76 ;  /* 0x0005004c1d007988 */ /* 0x0001e60008000009 */
[----:B------:R-:W-:Y:S01]  /*fdc0*/  IMAD.MOV R30, RZ, RZ, -R30 ;  /* 0x000000ffff1e7224 */ /* 0x000fe200078e0a1e */
[----:B0-----:R-:W-:-:S03]  /*fdd0*/  IABS R76, R13 ;  /* 0x0000000d004c7213 */ /* 0x001fc60000000000 */
        /* <DEDUP_REMOVED lines=10> */
[----:B------:R0:W-:Y:S03]  /*fe80*/  STS.U8 [R29+UR9+0x1500], R78 ;  /* 0x0015004e1d007988 */ /* 0x0001e60008000009 */
[----:B------:R-:W-:Y:S01]  /*fe90*/  IMAD.MOV R30, RZ, RZ, -R30 ;  /* 0x000000ffff1e7224 */ /* 0x000fe200078e0a1e */
[----:B------:R1:W-:Y:S01]  /*fea0*/  STS.U8 [R29+UR9+0x2900], R9 ;  /* 0x002900091d007988 */ /* 0x0003e20008000009 */
[----:B0-----:R-:W-:Y:S02]  /*feb0*/  IABS R78, R8 ;  /* 0x00000008004e7213 */ /* 0x001fe40000000000 */
[----:B------:R-:W-:-:S02]  /*fec0*/  IMAD R79, R39, R30, R79 ;  /* 0x0000001e274f7224 */ /* 0x000fc400078e024f */
[----:B-1----:R-:W-:Y:S02]  /*fed0*/  VIADD R9, R0, 0x5e ;  /* 0x0000005e00097836 */ /* 0x002fe40000000000 */
[----:B------:R-:W-:-:S03]  /*fee0*/  IMAD.HI.U32 R30, R40, R78, RZ ;  /* 0x0000004e281e7227 */ /* 0x000fc600078e00ff */
[----:B------:R-:W-:Y:S01]  /*fef0*/  IABS R77, R9 ;  /* 0x00000009004d7213 */ /* 0x000fe20000000000 */
[----:B------:R-:W-:Y:S01]  /*ff00*/  IMAD.MOV R30, RZ, RZ, -R30 ;  /* 0x000000ffff1e7224 */ /* 0x000fe200078e0a1e */
[----:B------:R0:W-:Y:S03]  /*ff10*/  STS.U8 [R29+UR9+0x3100], R132 ;  /* 0x003100841d007988 */ /* 0x0001e60008000009 */
[----:B------:R-:W-:Y:S02]  /*ff20*/  IMAD R78, R39, R30, R78 ;  /* 0x0000001e274e7224 */ /* 0x000fe400078e024e */
[----:B------:R-:W-:Y:S01]  /*ff30*/  IMAD.HI.U32 R30, R40, R77, RZ ;  /* 0x0000004d281e7227 */ /* 0x000fe200078e00ff */
[----:B------:R1:W-:Y:S03]  /*ff40*/  STS.U8 [R29+UR9+0x2d00], R80 ;  /* 0x002d00501d007988 */ /* 0x0003e60008000009 */
[----:B0-----:R-:W-:-:S02]  /*ff50*/  VIADD R132, R0, 0x5f ;  /* 0x0000005f00847836 */ /* 0x001fc40000000000 */
[----:B------:R-:W-:-:S03]  /*ff60*/  IMAD.MOV R30, RZ, RZ, -R30 ;  /* 0x000000ffff1e7224 */ /* 0x000fc600078e0a1e */
[----:B-1----:R-:W-:Y:S01]  /*ff70*/  IABS R80, R132 ;  /* 0x0000008400507213 */ /* 0x002fe20000000000 */
[----:B------:R-:W-:-:S04]  /*ff80*/  IMAD R77, R39, R30, R77 ;  /* 0x0000001e274d7224 */ /* 0x000fc800078e024d */
[----:B------:R-:W-:-:S04]  /*ff90*/  IMAD.HI.U32 R30, R40, R80, RZ ;  /* 0x00000050281e7227 */ /* 0x000fc800078e00ff */
[----:B------:R-:W-:-:S04]  /*ffa0*/  IMAD.MOV R30, RZ, RZ, -R30 ;  /* 0x000000ffff1e7224 */ /* 0x000fc800078e0a1e */
[----:B------:R-:W-:Y:S01]  /*ffb0*/  IMAD R80, R39, R30, R80 ;  /* 0x0000001e27507224 */ /* 0x000fe200078e0250 */
[----:B------:R-:W-:Y:S01]  /*ffc0*/  LOP3.LUT R30, R149, 0x30, RZ, 0x3c, !PT ;  /* 0x00000030951e7812 */ /* 0x000fe200078e3cff */
[----:B------:R0:W-:Y:S04]  /*ffd0*/  STS.U8 [R29+UR9+0x3d00], R130 ;  /* 0x003d00821d007988 */ /* 0x0001e80008000009 */
[----:B------:R-:W-:Y:S04]  /*ffe0*/  STL [R1+0x824], R9 ;  /* 0x0008240901007387 */ /* 0x000fe80000100800 */
[----:B------:R-:W2:Y:S01]  /*fff0*/  LDL.LU R84, [R1+0x3c0] ;  /* 0x0003c00001547983 */ /* 0x000ea20000300800 */
[----:B0-----:R-:W-:-:S03]  /*10000*/  VIADD R130, R0, 0x64 ;  /* 0x0000006400827836 */ /* 0x001fc60000000000 */
[----:B------:R-:W-:Y:S04]  /*10010*/  STL [R1+0x820], R132 ;  /* 0x0008208401007387 */ /* 0x000fe80000100800 */
[----:B---3--:R0:W-:Y:S04]  /*10020*/  STS.U8 [R29+UR9+0x3500], R83 ;  /* 0x003500531d007988 */ /* 0x0081e80008000009 */
[----:B0-----:R-:W3:Y:S04]  /*10030*/  LDL.LU R83, [R1+0x3b4] ;  /* 0x0003b40001537983 */ /* 0x001ee80000300800 */
[----:B------:R-:W3:Y:S04]  /*10040*/  LDL.LU R85, [R1+0x3ac] ;  /* 0x0003ac0001557983 */ /* 0x000ee80000300800 */
[----:B----4-:R-:W-:Y:S04]  /*10050*/  STS.U8 [R29+UR9+0x3900], R82 ;  /* 0x003900521d007988 */ /* 0x010fe80008000009 */
[----:B------:R0:W-:Y:S04]  /*10060*/  STS.U8 [R30+UR9+0x580], R6 ;  /* 0x000580061e007988 */ /* 0x0001e80008000009 */
[----:B------:R1:W-:Y:S01]  /*10070*/  STS.U8 [R30+UR9+0xd80], R7 ;  /* 0x000d80071e007988 */ /* 0x0003e20008000009 */
[----:B0-----:R-:W-:-:S03]  /*10080*/  VIADD R6, R0, 0x65 ;  /* 0x0000006500067836 */ /* 0x001fc60000000000 */
[----:B------:R-:W-:Y:S01]  /*10090*/  STL [R1+0x818], R130 ;  /* 0x0008188201007387 */ /* 0x000fe20000100800 */
[----:B-1----:R-:W-:-:S03]  /*100a0*/  VIADD R7, R0, 0x66 ;  /* 0x0000006600077836 */ /* 0x002fc60000000000 */
[----:B--2---:R0:W-:Y:S04]  /*100b0*/  STS.U8 [R30+UR9+0x180], R86 ;  /* 0x000180561e007988 */ /* 0x0041e80008000009 */
[----:B0-----:R-:W2:Y:S04]  /*100c0*/  LDL.LU R86, [R1+0x37c] ;  /* 0x00037c0001567983 */ /* 0x001ea80000300800 */
[----:B------:R-:W-:Y:S04]  /*100d0*/  STL [R1+0x814], R6 ;  /* 0x0008140601007387 */ /* 0x000fe80000100800 */
[----:B------:R-:W-:Y:S04]  /*100e0*/  STL [R1+0x810], R7 ;  /* 0x0008100701007387 */ /* 0x000fe80000100800 */
[----:B------:R-:W4:Y:S04]  /*100f0*/  LDL.LU R162, [R1+0x370] ;  /* 0x0003700001a27983 */ /* 0x000f280000300800 */
[----:B------:R0:W-:Y:S04]  /*10100*/  STS.U8 [R30+UR9+0x1580], R126 ;  /* 0x0015807e1e007988 */ /* 0x0001e80008000009 */
[----:B------:R1:W-:Y:S01]  /*10110*/  STS.U8 [R30+UR9+0x1d80], R125 ;  /* 0x001d807d1e007988 */ /* 0x0003e20008000009 */
[----:B0-----:R-:W-:-:S02]  /*10120*/  VIADD R126, R0, 0x67 ;  /* 0x00000067007e7836 */ /* 0x001fc40000000000 */
[----:B-1----:R-:W-:-:S03]  /*10130*/  VIADD R125, R0, 0x6c ;  /* 0x0000006c007d7836 */ /* 0x002fc60000000000 */
[----:B------:R-:W-:Y:S04]  /*10140*/  STL [R1+0x80c], R126 ;  /* 0x00080c7e01007387 */ /* 0x000fe80000100800 */
[----:B------:R-:W-:Y:S04]  /*10150*/  STL [R1+0x808], R125 ;  /* 0x0008087d01007387 */ /* 0x000fe80000100800 */
[----:B------:R-:W2:Y:S04]  /*10160*/  LDL.LU R34, [R1+0x3a4] ;  /* 0x0003a40001227983 */ /* 0x000ea80000300800 */
[----:B------:R-:W2:Y:S04]  /*10170*/  LDL.LU R134, [R1+0x33c] ;  /* 0x00033c0001867983 */ /* 0x000ea80000300800 */
[----:B------:R-:W2:Y:S04]  /*10180*/  LDL.LU R145, [R1+0x32c] ;  /* 0x00032c0001917983 */ /* 0x000ea80000300800 */
[----:B------:R-:W2:Y:S04]  /*10190*/  LDL.LU R147, [R1+0x324] ;  /* 0x0003240001937983 */ /* 0x000ea80000300800 */
[----:B------:R0:W-:Y:S04]  /*101a0*/  STS.U8 [R30+UR9+0x2580], R4 ;  /* 0x002580041e007988 */ /* 0x0001e80008000009 */
[----:B------:R-:W2:Y:S04]  /*101b0*/  LDL.LU R148, [R1+0x300] ;  /* 0x0003000001947983 */ /* 0x000ea80000300800 */
[----:B------:R-:W2:Y:S01]  /*101c0*/  LDL.LU R151, [R1+0x2f8] ;  /* 0x0002f80001977983 */ /* 0x000ea20000300800 */
[----:B0-----:R-:W-:-:S03]  /*101d0*/  VIADD R4, R0, 0x6d ;  /* 0x0000006d00047836 */ /* 0x001fc60000000000 */
[----:B------:R-:W2:Y:S04]  /*101e0*/  LDL.LU R136, [R1+0x2ec] ;  /* 0x0002ec0001887983 */ /* 0x000ea80000300800 */
[----:B------:R-:W2:Y:S04]  /*101f0*/  LDL.LU R137, [R1+0x2c0] ;  /* 0x0002c00001897983 */ /* 0x000ea80000300800 */
[----:B------:R-:W2:Y:S04]  /*10200*/  LDL.LU R152, [R1+0x2bc] ;  /* 0x0002bc0001987983 */ /* 0x000ea80000300800 */
[----:B------:R-:W-:Y:S04]  /*10210*/  STL [R1+0x804], R4 ;  /* 0x0008040401007387 */ /* 0x000fe80000100800 */
[----:B------:R-:W2:Y:S04]  /*10220*/  LDL.LU R140, [R1+0x2b8] ;  /* 0x0002b800018c7983 */ /* 0x000ea80000300800 */
        /* <DEDUP_REMOVED lines=10> */
[----:B----4-:R0:W-:Y:S04]  /*102d0*/  STS.U8 [R30+UR9+0x2980], R162 ;  /* 0x002980a21e007988 */ /* 0x0101e80008000009 */
[----:B0-----:R-:W4:Y:S01]  /*102e0*/  LDL.LU R162, [R1+0x244] ;  /* 0x0002440001a27983 */ /* 0x001f220000300800 */
[----:B------:R-:W-:-:S05]  /*102f0*/  IABS R81, R130 ;  /* 0x0000008200517213 */ /* 0x000fca0000000000 */
[----:B------:R-:W-:Y:S01]  /*10300*/  IMAD.HI.U32 R31, R40, R81, RZ ;  /* 0x00000051281f7227 */ /* 0x000fe200078e00ff */
[----:B------:R-:W-:-:S03]  /*10310*/  IABS R82, R6 ;  /* 0x0000000600527213 */ /* 0x000fc60000000000 */
[----:B------:R-:W-:-:S04]  /*10320*/  IMAD.MOV R31, RZ, RZ, -R31 ;  /* 0x000000ffff1f7224 */ /* 0x000fc800078e0a1f */
[----:B------:R-:W-:Y:S02]  /*10330*/  IMAD R81, R39, R31, R81 ;  /* 0x0000001f27517224 */ /* 0x000fe400078e0251 */
[----:B------:R-:W-:Y:S01]  /*10340*/  IMAD.HI.U32 R31, R40, R82, RZ ;  /* 0x00000052281f7227 */ /* 0x000fe200078e00ff */
[----:B------:R0:W-:Y:S03]  /*10350*/  STS.U8 [R30+UR9+0x980], R84 ;  /* 0x000980541e007988 */ /* 0x0001e60008000009 */
[----:B------:R-:W-:Y:S01]  /*10360*/  IMAD.MOV R31, RZ, RZ, -R31 ;  /* 0x000000ffff1f7224 */ /* 0x000fe200078e0a1f */
[----:B0-----:R-:W-:-:S03]  /*10370*/  IABS R84, R7 ;  /* 0x0000000700547213 */ /* 0x001fc60000000000 */
[----:B------:R-:W-:Y:S01]  /*10380*/  IMAD R82, R39, R31, R82 ;  /* 0x0000001f27527224 */ /* 0x000fe200078e0252 */
[----:B---3--:R0:W-:Y:S01]  /*10390*/  STS.U8 [R30+UR9+0x1180], R83 ;  /* 0x001180531e007988 */ /* 0x0081e20008000009 */
[----:B------:R-:W-:-:S04]  /*103a0*/  IMAD.HI.U32 R31, R40, R84, RZ ;  /* 0x00000054281f7227 */ /* 0x000fc800078e00ff */
[----:B------:R-:W-:Y:S01]  /*103b0*/  IMAD.MOV R31, RZ, RZ, -R31 ;  /* 0x000000ffff1f7224 */ /* 0x000fe200078e0a1f */
[----:B0-----:R-:W-:-:S03]  /*103c0*/  IABS R83, R126 ;  /* 0x0000007e00537213 */ /* 0x001fc60000000000 */
[----:B------:R-:W-:Y:S01]  /*103d0*/  IMAD R84, R39, R31, R84 ;  /* 0x0000001f27547224 */ /* 0x000fe200078e0254 */
[----:B------:R0:W-:Y:S01]  /*103e0*/  STS.U8 [R30+UR9+0x1980], R85 ;  /* 0x001980551e007988 */ /* 0x0001e20008000009 */
[----:B------:R-:W-:-:S04]  /*103f0*/  IMAD.HI.U32 R31, R40, R83, RZ ;  /* 0x00000053281f7227 */ /* 0x000fc800078e00ff */
[----:B------:R-:W-:Y:S01]  /*10400*/  IMAD.MOV R31, RZ, RZ, -R31 ;  /* 0x000000ffff1f7224 */ /* 0x000fe200078e0a1f */
[----:B0-----:R-:W-:-:S03]  /*10410*/  IABS R85, R125 ;  /* 0x0000007d00557213 */ /* 0x001fc60000000000 */
[----:B------:R-:W-:Y:S01]  /*10420*/  IMAD R83, R39, R31, R83 ;  /* 0x0000001f27537224 */ /* 0x000fe200078e0253 */
[----:B--2---:R0:W-:Y:S01]  /*10430*/  STS.U8 [R30+UR9+0x2180], R86 ;  /* 0x002180561e007988 */ /* 0x0041e20008000009 */
[----:B------:R-:W-:-:S04]  /*10440*/  IMAD.HI.U32 R31, R40, R85, RZ ;  /* 0x00000055281f7227 */ /* 0x000fc800078e00ff */
[----:B------:R-:W-:Y:S01]  /*10450*/  IMAD.MOV R31, RZ, RZ, -R31 ;  /* 0x000000ffff1f7224 */ /* 0x000fe200078e0a1f */
[----:B0-----:R-:W-:-:S03]  /*10460*/  IABS R86, R4 ;  /* 0x0000000400567213 */ /* 0x001fc60000000000 */
[----:B------:R-:W-:Y:S02]  /*10470*/  IMAD R85, R39, R31, R85 ;  /* 0x0000001f27557224 */ /* 0x000fe400078e0255 */
[----:B------:R-:W-:-:S04]  /*10480*/  IMAD.HI.U32 R31, R40, R86, RZ ;  /* 0x00000056281f7227 */ /* 0x000fc800078e00ff */
[----:B------:R-:W-:Y:S01]  /*10490*/  IMAD.MOV R31, RZ, RZ, -R31 ;  /* 0x000000ffff1f7224 */ /* 0x000fe200078e0a1f */
[----:B------:R0:W-:Y:S03]  /*104a0*/  STS.U8 [R30+UR9+0x3580], R145 ;  /* 0x003580911e007988 */ /* 0x0001e60008000009 */
[----:B------:R-:W-:Y:S01]  /*104b0*/  IMAD R86, R39, R31, R86 ;  /* 0x0000001f27567224 */ /* 0x000fe200078e0256 */
[----:B------:R-:W-:Y:S01]  /*104c0*/  LOP3.LUT R31, R149, 0x40, RZ, 0x3c, !PT ;  /* 0x00000040951f7812 */ /* 0x000fe200078e3cff */
[----:B------:R1:W-:Y:S04]  /*104d0*/  STS.U8 [R30+UR9+0x3980], R147 ;  /* 0x003980931e007988 */ /* 0x0003e80008000009 */
[----:B------:R2:W-:Y:S04]  /*104e0*/  STS.U8 [R30+UR9+0x3d80], R148 ;  /* 0x003d80941e007988 */ /* 0x0005e80008000009 */
[----:B0-----:R-:W3:Y:S04]  /*104f0*/  LDL.LU R145, [R1+0x23c] ;  /* 0x00023c0001917983 */ /* 0x001ee80000300800 */
[----:B-1----:R-:W3:Y:S04]  /*10500*/  LDL.LU R147, [R1+0x238] ;  /* 0x0002380001937983 */ /* 0x002ee80000300800 */
[----:B------:R-:W-:Y:S04]  /*10510*/  STS.U8 [R30+UR9+0x2d80], R34 ;  /* 0x002d80221e007988 */ /* 0x000fe80008000009 */
[----:B------:R-:W-:Y:S04]  /*10520*/  STS.U8 [R30+UR9+0x3180], R134 ;  /* 0x003180861e007988 */ /* 0x000fe80008000009 */
[----:B--2---:R-:W2:Y:S04]  /*10530*/  LDL.LU R148, [R1+0x234] ;  /* 0x0002340001947983 */ /* 0x004ea80000300800 */
[----:B------:R0:W-:Y:S04]  /*10540*/  STS.U8 [R31+UR9+0x200], R151 ;  /* 0x000200971f007988 */ /* 0x0001e80008000009 */
[----:B------:R-:W2:Y:S04]  /*10550*/  LDL.LU R149, [R1+0x230] ;  /* 0x0002300001957983 */ /* 0x000ea80000300800 */
[----:B------:R1:W-:Y:S04]  /*10560*/  STS.U8 [R31+UR9+0xe00], R152 ;  /* 0x000e00981f007988 */ /* 0x0003e80008000009 */
[----:B0-----:R-:W2:Y:S04]  /*10570*/  LDL.LU R151, [R1+0x22c] ;  /* 0x00022c0001977983 */ /* 0x001ea80000300800 */
[----:B------:R0:W-:Y:S04]  /*10580*/  STS.U8 [R31+UR9+0x2600], R153 ;  /* 0x002600991f007988 */ /* 0x0001e80008000009 */
[----:B-1----:R-:W2:Y:S04]  /*10590*/  LDL.LU R152, [R1+0x228] ;  /* 0x0002280001987983 */ /* 0x002ea80000300800 */
        /* <DEDUP_REMOVED lines=10> */
[----:B-1----:R-:W2:Y:S04]  /*10640*/  LDL.LU R161, [R1+0x20c] ;  /* 0x00020c0001a17983 */ /* 0x002ea80000300800 */
[----:B----4-:R0:W-:Y:S04]  /*10650*/  STS.U8 [R31+UR9+0x3e00], R162 ;  /* 0x003e00a21f007988 */ /* 0x0101e80008000009 */
[----:B0-----:R-:W4:Y:S04]  /*10660*/  LDL.LU R162, [R1+0x1e0] ;  /* 0x0001e00001a27983 */ /* 0x001f280000300800 */
[----:B------:R-:W-:Y:S04]  /*10670*/  STS.U8 [R31+UR9+0x600], R136 ;  /* 0x000600881f007988 */ /* 0x000fe80008000009 */
[----:B------:R-:W-:Y:S04]  /*10680*/  STS.U8 [R31+UR9+0xa00], R137 ;  /* 0x000a00891f007988 */ /* 0x000fe80008000009 */
[----:B------:R-:W-:Y:S04]  /*10690*/  STS.U8 [R31+UR9+0x1200], R140 ;  /* 0x0012008c1f007988 */ /* 0x000fe80008000009 */
[----:B------:R-:W-:Y:S04]  /*106a0*/  STS.U8 [R31+UR9+0x1600], R141 ;  /* 0x0016008d1f007988 */ /* 0x000fe80008000009 */
[----:B------:R-:W-:Y:S04]  /*106b0*/  STS.U8 [R31+UR9+0x1a00], R142 ;  /* 0x001a008e1f007988 */ /* 0x000fe80008000009 */
[----:B------:R-:W-:Y:S04]  /*106c0*/  STS.U8 [R31+UR9+0x1e00], R143 ;  /* 0x001e008f1f007988 */ /* 0x000fe80008000009 */
[----:B------:R0:W-:Y:S04]  /*106d0*/  STS.U8 [R31+UR9+0x2200], R144 ;  /* 0x002200901f007988 */ /* 0x0001e80008000009 */
[----:B------:R-:W4:Y:S04]  /*106e0*/  LDL.LU R33, [R1+0x1dc] ;  /* 0x0001dc0001217983 */ /* 0x000f280000300800 */
[----:B------:R-:W4:Y:S01]  /*106f0*/  LDL.LU R34, [R1+0x1d8] ;  /* 0x0001d80001227983 */ /* 0x000f220000300800 */
[----:B0-----:R-:W0:Y:S03]  /*10700*/  S2R R31, SR_TID.X ;  /* 0x00000000001f7919 */ /* 0x001e260000002100 */
[----:B------:R-:W4:Y:S04]  /*10710*/  LDL.LU R134, [R1+0x1d4] ;  /* 0x0001d40001867983 */ /* 0x000f280000300800 */
[----:B------:R-:W4:Y:S04]  /*10720*/  LDL.LU R136, [R1+0x1d0] ;  /* 0x0001d00001887983 */ /* 0x000f280000300800 */
[----:B------:R-:W4:Y:S04]  /*10730*/  LDL.LU R137, [R1+0x1cc] ;  /* 0x0001cc0001897983 */ /* 0x000f280000300800 */
[----:B------:R-:W4:Y:S04]  /*10740*/  LDL.LU R140, [R1+0x1a0] ;  /* 0x0001a000018c7983 */ /* 0x000f280000300800 */
[----:B------:R-:W4:Y:S04]  /*10750*/  LDL.LU R141, [R1+0x19c] ;  /* 0x00019c00018d7983 */ /* 0x000f280000300800 */
[----:B------:R-:W4:Y:S04]  /*10760*/  LDL.LU R142, [R1+0x198] ;  /* 0x00019800018e7983 */ /* 0x000f280000300800 */
[----:B------:R-:W4:Y:S01]  /*10770*/  LDL.LU R143, [R1+0x194] ;  /* 0x00019400018f7983 */ /* 0x000f220000300800 */
[----:B0-----:R-:W-:-:S03]  /*10780*/  LOP3.LUT R31, R31, 0x7f, RZ, 0xc0, !PT ;  /* 0x0000007f1f1f7812 */ /* 0x001fc600078ec0ff */
[----:B------:R-:W4:Y:S01]  /*10790*/  LDL.LU R144, [R1+0x190] ;  /* 0x0001900001907983 */ /* 0x000f220000300800 */
[----:B------:R-:W-:-:S05]  /*107a0*/  LOP3.LUT R32, R31, 0x50, RZ, 0x3c, !PT ;  /* 0x000000501f207812 */ /* 0x000fca00078e3cff */
[----:B---3--:R0:W-:Y:S04]  /*107b0*/  STS.U8 [R32+UR9+0x280], R145 ;  /* 0x0002809120007988 */ /* 0x0081e80008000009 */
[----:B------:R1:W-:Y:S04]  /*107c0*/  STS.U8 [R32+UR9+0x680], R147 ;  /* 0x0006809320007988 */ /* 0x0003e80008000009 */
[----:B0-----:R-:W3:Y:S04]  /*107d0*/  LDL.LU R145, [R1+0x18c] ;  /* 0x00018c0001917983 */ /* 0x001ee80000300800 */
[----:B--2---:R0:W-:Y:S04]  /*107e0*/  STS.U8 [R32+UR9+0xa80], R148 ;  /* 0x000a809420007988 */ /* 0x0041e80008000009 */
        /* <DEDUP_REMOVED lines=22> */
[----:B------:R0:W-:Y:S04]  /*10950*/  STS.U8 [R32+UR9+0x3680], R33 ;  /* 0x0036802120007988 */ /* 0x0001e80008000009 */
[----:B------:R-:W-:Y:S01]  /*10960*/  STS.U8 [R32+UR9+0x3a80], R34 ;  /* 0x003a802220007988 */ /* 0x000fe20008000009 */
[----:B0-----:R-:W-:-:S03]  /*10970*/  LOP3.LUT R33, R31, 0x60, RZ, 0x3c, !PT ;  /* 0x000000601f217812 */ /* 0x001fc600078e3cff */
[----:B------:R0:W-:Y:S04]  /*10980*/  STS.U8 [R32+UR9+0x3e80], R134 ;  /* 0x003e808620007988 */ /* 0x0001e80008000009 */
[----:B------:R1:W-:Y:S04]  /*10990*/  STS.U8 [R33+UR9+0x300], R136 ;  /* 0x0003008821007988 */ /* 0x0003e80008000009 */
[----:B------:R1:W-:Y:S04]  /*109a0*/  STS.U8 [R33+UR9+0x700], R137 ;  /* 0x0007008921007988 */ /* 0x0003e80008000009 */
[----:B0-----:R-:W4:Y:S04]  /*109b0*/  LDL.LU R134, [R1+0x78] ;  /* 0x0000780001867983 */ /* 0x001f280000300800 */
[----:B-1----:R-:W4:Y:S04]  /*109c0*/  LDL.LU R136, [R1+0x74] ;  /* 0x0000740001887983 */ /* 0x002f280000300800 */
[----:B------:R0:W-:Y:S04]  /*109d0*/  STS.U8 [R33+UR9+0xb00], R140 ;  /* 0x000b008c21007988 */ /* 0x0001e80008000009 */
[----:B------:R-:W4:Y:S04]  /*109e0*/  LDL.LU R137, [R1+0x70] ;  /* 0x0000700001897983 */ /* 0x000f280000300800 */
[----:B------:R1:W-:Y:S04]  /*109f0*/  STS.U8 [R33+UR9+0xf00], R141 ;  /* 0x000f008d21007988 */ /* 0x0003e80008000009 */
[----:B0-----:R-:W4:Y:S04]  /*10a00*/  LDL.LU R140, [R1+0x6c] ;  /* 0x00006c00018c7983 */ /* 0x001f280000300800 */
[----:B------:R0:W-:Y:S04]  /*10a10*/  STS.U8 [R33+UR9+0x1300], R142 ;  /* 0x0013008e21007988 */ /* 0x0001e80008000009 */
[----:B-1----:R-:W4:Y:S04]  /*10a20*/  LDL.LU R141, [R1+0x68] ;  /* 0x00006800018d7983 */ /* 0x002f280000300800 */
[----:B------:R1:W-:Y:S04]  /*10a30*/  STS.U8 [R33+UR9+0x1700], R143 ;  /* 0x0017008f21007988 */ /* 0x0003e80008000009 */
[----:B0-----:R-:W4:Y:S04]  /*10a40*/  LDL.LU R142, [R1+0x64] ;  /* 0x00006400018e7983 */ /* 0x001f280000300800 */
[----:B------:R0:W-:Y:S04]  /*10a50*/  STS.U8 [R33+UR9+0x1b00], R144 ;  /* 0x001b009021007988 */ /* 0x0001e80008000009 */
[----:B-1----:R-:W4:Y:S04]  /*10a60*/  LDL.LU R143, [R1+0x60] ;  /* 0x00006000018f7983 */ /* 0x002f280000300800 */
[----:B---3--:R1:W-:Y:S04]  /*10a70*/  STS.U8 [R33+UR9+0x1f00], R145 ;  /* 0x001f009121007988 */ /* 0x0083e80008000009 */
[----:B0-----:R-:W3:Y:S01]  /*10a80*/  LDL.LU R144, [R1+0x5c] ;  /* 0x00005c0001907983 */ /* 0x001ee20000300800 */
[----:B------:R-:W-:-:S03]  /*10a90*/  LOP3.LUT R34, R31, 0x70, RZ, 0x3c, !PT ;  /* 0x000000701f227812 */ /* 0x000fc600078e3cff */
        /* <DEDUP_REMOVED lines=22> */
[----:B0-----:R-:W2:Y:S04]  /*10c00*/  LDL.LU R161, [R1+0x24] ;  /* 0x0000240001a17983 */ /* 0x001ea80000300800 */
[----:B----4-:R0:W-:Y:S04]  /*10c10*/  STS.U8 [R34+UR9+0xf80], R162 ;  /* 0x000f80a222007988 */ /* 0x0101e80008000009 */
[----:B0-----:R-:W4:Y:S04]  /*10c20*/  LDL.LU R162, [R1+0x1c] ;  /* 0x00001c0001a27983 */ /* 0x001f280000300800 */
[----:B------:R-:W4:Y:S04]  /*10c30*/  LDL.LU R28, [R1+0x8] ;  /* 0x00000800011c7983 */ /* 0x000f280000300800 */
[----:B------:R-:W4:Y:S04]  /*10c40*/  LDL.LU R30, [R1+0xc] ;  /* 0x00000c00011e7983 */ /* 0x000f280000300800 */
[----:B------:R-:W4:Y:S04]  /*10c50*/  LDL.LU R29, [R1+0x4] ;  /* 0x00000400011d7983 */ /* 0x000f280000300800 */
[----:B------:R-:W-:Y:S04]  /*10c60*/  STS.U8 [R34+UR9+0x2b80], R92 ;  /* 0x002b805c22007988 */ /* 0x000fe80008000009 */
[----:B------:R-:W-:Y:S04]  /*10c70*/  STS.U8 [R34+UR9+0x2f80], R91 ;  /* 0x002f805b22007988 */ /* 0x000fe80008000009 */
[----:B------:R-:W-:Y:S04]  /*10c80*/  STS.U8 [R34+UR9+0x3380], R90 ;  /* 0x0033805a22007988 */ /* 0x000fe80008000009 */
[----:B------:R-:W-:Y:S04]  /*10c90*/  STS.U8 [R34+UR9+0x3780], R89 ;  /* 0x0037805922007988 */ /* 0x000fe80008000009 */
[----:B------:R0:W-:Y:S04]  /*10ca0*/  STS.U8 [R34+UR9+0x1380], R134 ;  /* 0x0013808622007988 */ /* 0x0001e80008000009 */
[----:B------:R1:W-:Y:S04]  /*10cb0*/  STS.U8 [R34+UR9+0x1780], R136 ;  /* 0x0017808822007988 */ /* 0x0003e80008000009 */
[----:B0-----:R-:W4:Y:S04]  /*10cc0*/  LDL.LU R134, [R1+0xae4] ;  /* 0x000ae40001867983 */ /* 0x001f280000300800 */
[----:B-1----:R-:W4:Y:S04]  /*10cd0*/  LDL.LU R136, [R1+0xae0] ;  /* 0x000ae00001887983 */ /* 0x002f280000300800 */
[----:B------:R0:W-:Y:S04]  /*10ce0*/  STS.U8 [R34+UR9+0x1b80], R137 ;  /* 0x001b808922007988 */ /* 0x0001e80008000009 */
[----:B------:R1:W-:Y:S04]  /*10cf0*/  STS.U8 [R34+UR9+0x1f80], R140 ;  /* 0x001f808c22007988 */ /* 0x0003e80008000009 */
[----:B0-----:R-:W4:Y:S04]  /*10d00*/  LDL.LU R137, [R1+0xadc] ;  /* 0x000adc0001897983 */ /* 0x001f280000300800 */
[----:B-1----:R-:W4:Y:S04]  /*10d10*/  LDL.LU R140, [R1+0xad8] ;  /* 0x000ad800018c7983 */ /* 0x002f280000300800 */
[----:B------:R0:W-:Y:S04]  /*10d20*/  STS.U8 [R34+UR9+0x2380], R141 ;  /* 0x0023808d22007988 */ /* 0x0001e80008000009 */
[----:B------:R1:W-:Y:S04]  /*10d30*/  STS.U8 [R34+UR9+0x2780], R142 ;  /* 0x0027808e22007988 */ /* 0x0003e80008000009 */
[----:B------:R-:W-:Y:S04]  /*10d40*/  STS.U8 [R34+UR9+0x3b80], R88 ;  /* 0x003b805822007988 */ /* 0x000fe80008000009 */
[----:B0-----:R-:W4:Y:S04]  /*10d50*/  LDL.LU R141, [R1+0xad4] ;  /* 0x000ad400018d7983 */ /* 0x001f280000300800 */
[----:B-1----:R-:W4:Y:S04]  /*10d60*/  LDL.LU R142, [R1+0xad0] ;  /* 0x000ad000018e7983 */ /* 0x002f280000300800 */
[----:B------:R0:W-:Y:S04]  /*10d70*/  STS.U8 [R34+UR9+0x3f80], R87 ;  /* 0x003f805722007988 */ /* 0x0001e80008000009 */
[----:B------:R1:W-:Y:S04]  /*10d80*/  STS.U8 [R31+UR9+0x4000], R143 ;  /* 0x0040008f1f007988 */ /* 0x0003e80008000009 */
[----:B---3--:R3:W-:Y:S04]  /*10d90*/  STS.U8 [R31+UR9+0x4400], R144 ;  /* 0x004400901f007988 */ /* 0x0087e80008000009 */
[----:B0-----:R-:W4:Y:S04]  /*10da0*/  LDL.LU R87, [R1] ;  /* 0x0000000001577983 */ /* 0x001f280000300800 */
[----:B-1----:R-:W4:Y:S04]  /*10db0*/  LDL.LU R143, [R1+0xacc] ;  /* 0x000acc00018f7983 */ /* 0x002f280000300800 */
[----:B---3--:R-:W3:Y:S04]  /*10dc0*/  LDL.LU R144, [R1+0xac8] ;  /* 0x000ac80001907983 */ /* 0x008ee80000300800 */
[----:B--2---:R0:W-:Y:S04]  /*10dd0*/  STS.U8 [R31+UR9+0x4800], R145 ;  /* 0x004800911f007988 */ /* 0x0041e80008000009 */
[----:B------:R1:W-:Y:S04]  /*10de0*/  STS.U8 [R31+UR9+0x4c00], R147 ;  /* 0x004c00931f007988 */ /* 0x0003e80008000009 */
[----:B------:R2:W-:Y:S04]  /*10df0*/  STS.U8 [R31+UR9+0x5000], R148 ;  /* 0x005000941f007988 */ /* 0x0005e80008000009 */
[----:B0-----:R-:W3:Y:S04]  /*10e00*/  LDL.LU R145, [R1+0xac4] ;  /* 0x000ac40001917983 */ /* 0x001ee80000300800 */
[----:B-1----:R-:W3:Y:S04]  /*10e10*/  LDL.LU R147, [R1+0xac0] ;  /* 0x000ac00001937983 */ /* 0x002ee80000300800 */
[----:B--2---:R-:W2:Y:S04]  /*10e20*/  LDL.LU R148, [R1+0xabc] ;  /* 0x000abc0001947983 */ /* 0x004ea80000300800 */
[----:B------:R0:W-:Y:S04]  /*10e30*/  STS.U8 [R31+UR9+0x5400], R149 ;  /* 0x005400951f007988 */ /* 0x0001e80008000009 */
[----:B------:R1:W-:Y:S04]  /*10e40*/  STS.U8 [R31+UR9+0x5800], R151 ;  /* 0x005800971f007988 */ /* 0x0003e80008000009 */
[----:B------:R1:W-:Y:S04]  /*10e50*/  STS.U8 [R31+UR9+0x5c00], R152 ;  /* 0x005c00981f007988 */ /* 0x0003e80008000009 */
[----:B0-----:R-:W2:Y:S04]  /*10e60*/  LDL.LU R149, [R1+0xab8] ;  /* 0x000ab80001957983 */ /* 0x001ea80000300800 */
[----:B-1----:R-:W2:Y:S04]  /*10e70*/  LDL.LU R151, [R1+0xab4] ;  /* 0x000ab40001977983 */ /* 0x002ea80000300800 */
[----:B------:R-:W2:Y:S04]  /*10e80*/  LDL.LU R152, [R1+0xab0] ;  /* 0x000ab00001987983 */ /* 0x000ea80000300800 */
        /* <DEDUP_REMOVED lines=12> */
[----:B----4-:R0:W-:Y:S04]  /*10f50*/  STS.U8 [R31+UR9+0x7800], R162 ;  /* 0x007800a21f007988 */ /* 0x0101e80008000009 */
[----:B0-----:R-:W4:Y:S04]  /*10f60*/  LDL.LU R162, [R1+0xa94] ;  /* 0x000a940001a27983 */ /* 0x001f280000300800 */
[----:B------:R0:W-:Y:S02]  /*10f70*/  STS.U8 [R31+UR9+0x7c00], R28 ;  /* 0x007c001c1f007988 */ /* 0x0001e40008000009 */
[----:B0-----:R-:W0:Y:S01]  /*10f80*/  S2R R28, SR_TID.X ;  /* 0x00000000001c7919 */ /* 0x001e220000002100 */
[----:B------:R-:W-:-:S02]  /*10f90*/  ISETP.GT.U32.AND P2, PT, R39, R43, PT ;  /* 0x0000002b2700720c */ /* 0x000fc40003f44070 */
[----:B------:R-:W-:Y:S02]  /*10fa0*/  ISETP.GT.U32.AND P5, PT, R39, R42, PT ;  /* 0x0000002a2700720c */ /* 0x000fe40003fa4070 */
[----:B------:R-:W-:Y:S02]  /*10fb0*/  ISETP.GE.AND P6, PT, R96, RZ, PT ;  /* 0x000000ff6000720c */ /* 0x000fe40003fc6270 */
[----:B------:R-:W4:Y:S07]  /*10fc0*/  LDL.LU R96, [R1+0xa90] ;  /* 0x000a900001607983 */ /* 0x000f2e0000300800 */
[----:B------:R-:W-:-:S02]  /*10fd0*/  @!P2 IMAD.IADD R43, R43, 0x1, -R39 ;  /* 0x000000012b2ba824 */ /* 0x000fc400078e0a27 */
[----:B------:R-:W-:Y:S01]  /*10fe0*/  @!P5 IMAD.IADD R42, R42, 0x1, -R39 ;  /* 0x000000012a2ad824 */ /* 0x000fe200078e0a27 */
[----:B0-----:R-:W-:-:S04]  /*10ff0*/  LOP3.LUT R28, R28, 0x7f, RZ, 0xc0, !PT ;  /* 0x0000007f1c1c7812 */ /* 0x001fc800078ec0ff */
[C---:B------:R-:W-:Y:S02]  /*11000*/  LOP3.LUT R31, R28.reuse, 0x40, RZ, 0x3c, !PT ;  /* 0x000000401c1f7812 */ /* 0x040fe400078e3cff */
[----:B------:R-:W-:-:S05]  /*11010*/  LOP3.LUT R28, R28, 0x10, RZ, 0x3c, !PT ;  /* 0x000000101c1c7812 */ /* 0x000fca00078e3cff */
[----:B------:R0:W-:Y:S04]  /*11020*/  STS.U8 [R28+UR9+0x4480], R29 ;  /* 0x0044801d1c007988 */ /* 0x0001e80008000009 */
[----:B------:R1:W-:Y:S01]  /*11030*/  STS.U8 [R28+UR9+0x4080], R30 ;  /* 0x0040801e1c007988 */ /* 0x0003e20008000009 */
[----:B0-----:R-:W0:Y:S01]  /*11040*/  S2R R29, SR_TID.X ;  /* 0x00000000001d7919 */ /* 0x001e220000002100 */
[----:B-1----:R-:W1:Y:S01]  /*11050*/  S2R R30, SR_TID.X ;  /* 0x00000000001e7919 */ /* 0x002e620000002100 */
[C---:B------:R-:W-:Y:S02]  /*11060*/  ISETP.GT.U32.AND P2, PT, R39.reuse, R43, PT ;  /* 0x0000002b2700720c */ /* 0x040fe40003f44070 */
[C---:B------:R-:W-:Y:S02]  /*11070*/  ISETP.GT.U32.AND P5, PT, R39.reuse, R42, PT ;  /* 0x0000002a2700720c */ /* 0x040fe40003fa4070 */
[----:B------:R-:W-:-:S09]  /*11080*/  ISETP.GT.U32.AND P4, PT, R39, R41, PT ;  /* 0x000000292700720c */ /* 0x000fd20003f84070 */
[--C-:B------:R-:W-:Y:S01]  /*11090*/  @!P2 IMAD.IADD R43, R43, 0x1, -R39.reuse ;  /* 0x000000012b2ba824 */ /* 0x100fe200078e0a27 */
[----:B------:R-:W-:Y:S01]  /*110a0*/  ISETP.GE.AND P2, PT, R37, RZ, PT ;  /* 0x000000ff2500720c */ /* 0x000fe20003f46270 */
[--C-:B------:R-:W-:Y:S01]  /*110b0*/  @!P5 IMAD.IADD R42, R42, 0x1, -R39.reuse ;  /* 0x000000012a2ad824 */ /* 0x100fe200078e0a27 */
[----:B------:R-:W-:Y:S01]  /*110c0*/  ISETP.GT.U32.AND P5, PT, R39, R44, PT ;  /* 0x0000002c2700720c */ /* 0x000fe20003fa4070 */
[----:B------:R-:W-:Y:S01]  /*110d0*/  @!P4 IMAD.IADD R41, R41, 0x1, -R39 ;  /* 0x000000012929c824 */ /* 0x000fe200078e0a27 */
[----:B------:R-:W5:Y:S01]  /*110e0*/  LDL.LU R37, [R1+0xa8c] ;  /* 0x000a8c0001257983 */ /* 0x000f620000300800 */
[----:B------:R-:W-:Y:S01]  /*110f0*/  @!P6 IMAD.MOV R43, RZ, RZ, -R43 ;  /* 0x000000ffff2be224 */ /* 0x000fe200078e0a2b */
[C---:B------:R-:W-:Y:S02]  /*11100*/  ISETP.GT.U32.AND P6, PT, R39.reuse, R45, PT ;  /* 0x0000002d2700720c */ /* 0x040fe40003fc4070 */
[----:B------:R-:W-:Y:S02]  /*11110*/  ISETP.GT.U32.AND P4, PT, R39, R41, PT ;  /* 0x000000292700720c */ /* 0x000fe40003f84070 */
[----:B------:R-:W-:-:S02]  /*11120*/  SEL R43, R5, R43, !P3 ;  /* 0x0000002b052b7207 */ /* 0x000fc40005800000 */
[----:B0-----:R-:W-:Y:S01]  /*11130*/  LOP3.LUT R29, R29, 0x7f, RZ, 0xc0, !PT ;  /* 0x0000007f1d1d7812 */ /* 0x001fe200078ec0ff */
[----:B------:R-:W-:Y:S01]  /*11140*/  @!P2 IMAD.MOV R42, RZ, RZ, -R42 ;  /* 0x000000ffff2aa224 */ /* 0x000fe200078e0a2a */
[----:B------:R-:W-:Y:S01]  /*11150*/  ISETP.GE.AND P2, PT, R165, RZ, PT ;  /* 0x000000ffa500720c */ /* 0x000fe20003f46270 */
[--C-:B------:R-:W-:Y:S01]  /*11160*/  @!P5 IMAD.IADD R44, R44, 0x1, -R39.reuse ;  /* 0x000000012c2cd824 */ /* 0x100fe200078e0a27 */
[----:B-1----:R-:W-:Y:S01]  /*11170*/  LOP3.LUT R30, R30, 0x7f, RZ, 0xc0, !PT ;  /* 0x0000007f1e1e7812 */ /* 0x002fe200078ec0ff */
[----:B------:R-:W-:Y:S01]  /*11180*/  IMAD R43, R43, UR11, RZ ;  /* 0x0000000b2b2b7c24 */ /* 0x000fe2000f8e02ff */
[----:B------:R-:W-:Y:S01]  /*11190*/  LOP3.LUT R29, R29, 0x20, RZ, 0x3c, !PT ;  /* 0x000000201d1d7812 */ /* 0x000fe200078e3cff */
[----:B------:R0:W-:Y:S01]  /*111a0*/  STS.U8 [R28+UR9+0x4880], R87 ;  /* 0x004880571c007988 */ /* 0x0001e20008000009 */
[----:B------:R-:W-:Y:S02]  /*111b0*/  LOP3.LUT R30, R30, 0x30, RZ, 0x3c, !PT ;  /* 0x000000301e1e7812 */ /* 0x000fe400078e3cff */
[----:B------:R-:W-:Y:S01]  /*111c0*/  SEL R42, R5, R42, !P3 ;  /* 0x0000002a052a7207 */ /* 0x000fe20005800000 */
[--C-:B------:R-:W-:Y:S01]  /*111d0*/  @!P4 IMAD.IADD R41, R41, 0x1, -R39.reuse ;  /* 0x000000012929c824 */ /* 0x100fe200078e0a27 */
[----:B------:R-:W-:Y:S01]  /*111e0*/  ISETP.GT.U32.AND P5, PT, R39, R44, PT ;  /* 0x0000002c2700720c */ /* 0x000fe20003fa4070 */
[----:B------:R-:W-:Y:S01]  /*111f0*/  @!P6 IMAD.IADD R45, R45, 0x1, -R39 ;  /* 0x000000012d2de824 */ /* 0x000fe200078e0a27 */
[----:B------:R-:W5:Y:S04]  /*11200*/  LDL.LU R165, [R1+0xa88] ;  /* 0x000a880001a57983 */ /* 0x000f680000300800 */
[----:B---3--:R-:W-:Y:S01]  /*11210*/  STS.U8 [R28+UR9+0x7c80], R145 ;  /* 0x007c80911c007988 */ /* 0x008fe20008000009 */
[----:B0-----:R-:W-:-:S03]  /*11220*/  IMAD R87, R42, UR11, RZ ;  /* 0x0000000b2a577c24 */ /* 0x001fc6000f8e02ff */
[----:B------:R-:W-:Y:S04]  /*11230*/  STS.U8 [R28+UR9+0x7880], R147 ;  /* 0x007880931c007988 */ /* 0x000fe80008000009 */
[----:B--2---:R-:W-:Y:S01]  /*11240*/  STS.U8 [R28+UR9+0x7480], R148 ;  /* 0x007480941c007988 */ /* 0x004fe20008000009 */
[----:B------:R-:W-:Y:S01]  /*11250*/  @!P2 IMAD.MOV R41, RZ, RZ, -R41 ;  /* 0x000000ffff29a224 */ /* 0x000fe200078e0a29 */
[----:B------:R-:W-:Y:S01]  /*11260*/  ISETP.GT.U32.AND P6, PT, R39, R46, PT ;  /* 0x0000002e2700720c */ /* 0x000fe20003fc4070 */
[----:B------:R-:W-:Y:S01]  /*11270*/  @!P5 IMAD.IADD R44, R44, 0x1, -R39 ;  /* 0x000000012c2cd824 */ /* 0x000fe200078e0a27 */
[----:B------:R-:W-:Y:S04]  /*11280*/  STS.U8 [R28+UR9+0x7080], R149 ;  /* 0x007080951c007988 */ /* 0x000fe80008000009 */
[----:B------:R-:W-:Y:S04]  /*11290*/  STS.U8 [R28+UR9+0x6c80], R151 ;  /* 0x006c80971c007988 */ /* 0x000fe80008000009 */
[----:B------:R-:W-:Y:S01]  /*112a0*/  STS.U8 [R28+UR9+0x6880], R152 ;  /* 0x006880981c007988 */ /* 0x000fe20008000009 */
[----:B------:R-:W-:-:S02]  /*112b0*/  SEL R41, R5, R41, !P3 ;  /* 0x0000002905297207 */ /* 0x000fc40005800000 */
[----:B------:R-:W-:Y:S01]  /*112c0*/  ISETP.GE.AND P5, PT, R119, RZ, PT ;  /* 0x000000ff7700720c */ /* 0x000fe20003fa6270 */
[----:B------:R-:W-:Y:S04]  /*112d0*/  STS.U8 [R28+UR9+0x6480], R153 ;  /* 0x006480991c007988 */ /* 0x000fe80008000009 */
[----:B------:R-:W-:Y:S04]  /*112e0*/  STS.U8 [R28+UR9+0x6080], R154 ;  /* 0x0060809a1c007988 */ /* 0x000fe80008000009 */
[----:B------:R-:W-:Y:S04]  /*112f0*/  STS.U8 [R28+UR9+0x5c80], R155 ;  /* 0x005c809b1c007988 */ /* 0x000fe80008000009 */
[----:B------:R-:W-:Y:S04]  /*11300*/  STS.U8 [R28+UR9+0x5880], R159 ;  /* 0x0058809f1c007988 */ /* 0x000fe80008000009 */
[----:B------:R-:W-:Y:S04]  /*11310*/  STS.U8 [R28+UR9+0x5480], R160 ;  /* 0x005480a01c007988 */ /* 0x000fe80008000009 */
[----:B------:R-:W-:Y:S01]  /*11320*/  STS.U8 [R28+UR9+0x5080], R161 ;  /* 0x005080a11c007988 */ /* 0x000fe20008000009 */
[----:B------:R-:W-:-:S02]  /*11330*/  IMAD R41, R41, UR11, RZ ;  /* 0x0000000b29297c24 */ /* 0x000fc4000f8e02ff */
[----:B------:R-:W-:-:S05]  /*11340*/  @!P6 IMAD.IADD R46, R46, 0x1, -R39 ;  /* 0x000000012e2ee824 */ /* 0x000fca00078e0a27 */
[----:B------:R-:W-:-:S13]  /*11350*/  ISETP.GT.U32.AND P6, PT, R39, R46, PT ;  /* 0x0000002e2700720c */ /* 0x000fda0003fc4070 */
[----:B------:R-:W-:Y:S01]  /*11360*/  @!P6 IMAD.IADD R46, R46, 0x1, -R39 ;  /* 0x000000012e2ee824 */ /* 0x000fe200078e0a27 */
[----:B----4-:R0:W-:Y:S04]  /*11370*/  STS.U8 [R28+UR9+0x4c80], R162 ;  /* 0x004c80a21c007988 */ /* 0x0101e80008000009 */
[----:B------:R-:W-:Y:S04]  /*11380*/  STS.U8 [R29+UR9+0x4100], R144 ;  /* 0x004100901d007988 */ /* 0x000fe80008000009 */
[----:B------:R-:W-:Y:S01]  /*11390*/  STS.U8 [R29+UR9+0x4500], R143 ;  /* 0x0045008f1d007988 */ /* 0x000fe20008000009 */
[----:B------:R-:W-:Y:S01]  /*113a0*/  PRMT R92, RZ, 0x7610, R92 ;  /* 0x00007610ff5c7816 */ /* 0x000fe2000000005c */
[----:B0-----:R-:W0:Y:S02]  /*113b0*/  LDC R162, c[0x0][0x3a0] ;  /* 0x0000e800ffa27b82 */ /* 0x001e240000000800 */
[----:B------:R-:W-:Y:S04]  /*113c0*/  STS.U8 [R29+UR9+0x4900], R142 ;  /* 0x0049008e1d007988 */ /* 0x000fe80008000009 */
        /* <DEDUP_REMOVED lines=11> */
[----:B------:R1:W-:Y:S04]  /*11480*/  STS.U8 [R29+UR9+0x7900], R122 ;  /* 0x0079007a1d007988 */ /* 0x0003e80008000009 */
[----:B------:R-:W-:Y:S04]  /*11490*/  STS.U8 [R29+UR9+0x7d00], R121 ;  /* 0x007d00791d007988 */ /* 0x000fe80008000009 */
[----:B------:R2:W-:Y:S01]  /*114a0*/  STS.U8 [R30+UR9+0x4180], R120 ;  /* 0x004180781e007988 */ /* 0x0005e20008000009 */
[----:B-1----:R-:W-:-:S02]  /*114b0*/  IADD3 R122, P2, PT, R87, R38, RZ ;  /* 0x00000026577a7210 */ /* 0x002fc40007f5e0ff */
[----:B--2---:R-:W-:-:S04]  /*114c0*/  IADD3 R120, P4, PT, R43, R38, RZ ;  /* 0x000000262b787210 */ /* 0x004fc80007f9e0ff */
[----:B------:R-:W-:Y:S02]  /*114d0*/  LEA.HI.X.SX32 R121, R43, R35, 0x1, P4 ;  /* 0x000000232b797211 */ /* 0x000fe400020f0eff */
[----:B------:R-:W-:Y:S02]  /*114e0*/  ISETP.GT.U32.AND P4, PT, R39, R45, PT ;  /* 0x0000002d2700720c */ /* 0x000fe40003f84070 */
[-C--:B------:R-:W-:Y:S02]  /*114f0*/  LEA.HI.X.SX32 R124, R87, R35.reuse, 0x1, P2 ;  /* 0x00000023577c7211 */ /* 0x080fe400010f0eff */
[----:B------:R-:W-:Y:S01]  /*11500*/  ISETP.GE.AND P2, PT, R123, RZ, PT ;  /* 0x000000ff7b00720c */ /* 0x000fe20003f46270 */
[----:B------:R1:W-:Y:S01]  /*11510*/  STL [R1+0x150], R120 ;  /* 0x0001507801007387 */ /* 0x0003e20000100800 */
[----:B------:R-:W-:Y:S02]  /*11520*/  @P0 IMAD.MOV.U32 R42, RZ, RZ, R120 ;  /* 0x000000ffff2a0224 */ /* 0x000fe400078e0078 */
[----:B------:R-:W-:Y:S01]  /*11530*/  @P0 IMAD.MOV.U32 R43, RZ, RZ, R121 ;  /* 0x000000ffff2b0224 */ /* 0x000fe200078e0079 */
[----:B------:R2:W-:Y:S04]  /*11540*/  STL [R1+0x14c], R121 ;  /* 0x00014c7901007387 */ /* 0x0005e80000100800 */
[----:B------:R-:W-:Y:S01]  /*11550*/  @!P4 IMAD.IADD R45, R45, 0x1, -R39 ;  /* 0x000000012d2dc824 */ /* 0x000fe200078e0a27 */
[----:B-1----:R-:W-:Y:S01]  /*11560*/  IADD3 R120, P4, PT, R41, R38, RZ ;  /* 0x0000002629787210 */ /* 0x002fe20007f9e0ff */
[----:B------:R1:W-:Y:S02]  /*11570*/  STS.U8 [R30+UR9+0x4580], R117 ;  /* 0x004580751e007988 */ /* 0x0003e40008000009 */
[----:B------:R-:W-:Y:S01]  /*11580*/  @!P2 IMAD.MOV R44, RZ, RZ, -R44 ;  /* 0x000000ffff2ca224 */ /* 0x000fe200078e0a2c */
[----:B------:R-:W-:Y:S01]  /*11590*/  ISETP.GT.U32.AND P2, PT, R39, R48, PT ;  /* 0x000000302700720c */ /* 0x000fe20003f44070 */
[----:B------:R-:W-:Y:S01]  /*115a0*/  @!P5 IMAD.MOV R45, RZ, RZ, -R45 ;  /* 0x000000ffff2dd224 */ /* 0x000fe200078e0a2d */
[----:B--2---:R-:W-:-:S02]  /*115b0*/  LEA.HI.X.SX32 R121, R41, R35, 0x1, P4 ;  /* 0x0000002329797211 */ /* 0x004fc400020f0eff */
[----:B------:R-:W-:Y:S02]  /*115c0*/  ISETP.GT.U32.AND P4, PT, R39, R47, PT ;  /* 0x0000002f2700720c */ /* 0x000fe40003f84070 */
[----:B-1----:R-:W-:Y:S01]  /*115d0*/  PRMT R117, RZ, 0x7610, R117 ;  /* 0x00007610ff757816 */ /* 0x002fe20000000075 */
[----:B------:R1:W-:Y:S01]  /*115e0*/  STS.U8 [R30+UR9+0x4980], R116 ;  /* 0x004980741e007988 */ /* 0x0003e20008000009 */
[C---:B------:R-:W-:Y:S02]  /*115f0*/  SEL R44, R5.reuse, R44, !P3 ;  /* 0x0000002c052c7207 */ /* 0x040fe40005800000 */
[----:B------:R-:W-:Y:S02]  /*11600*/  SEL R45, R5, R45, !P3 ;  /* 0x0000002d052d7207 */ /* 0x000fe40005800000 */
[----:B------:R-:W-:Y:S01]  /*11610*/  ISETP.GE.AND P5, PT, R26, RZ, PT ;  /* 0x000000ff1a00720c */ /* 0x000fe20003fa6270 */
[----:B------:R2:W3:Y:S01]  /*11620*/  @P0 LDG.E.U8 R117, desc[UR18][R42.64] ;  /* 0x000000122a750981 */ /* 0x0004e2000c1e1100 */
[----:B------:R-:W-:Y:S01]  /*11630*/  IMAD R44, R44, UR4, RZ ;  /* 0x000000042c2c7c24 */ /* 0x000fe2000f8e02ff */
[----:B------:R-:W4:Y:S01]  /*11640*/  LDCU UR4, c[0x0][0x3b0] ;  /* 0x00007600ff0477ac */ /* 0x000f220008000800 */
[----:B-1----:R-:W-:Y:S01]  /*11650*/  PRMT R116, RZ, 0x7610, R116 ;  /* 0x00007610ff747816 */ /* 0x002fe20000000074 */
[----:B------:R-:W-:Y:S01]  /*11660*/  STL [R1+0x158], R122 ;  /* 0x0001587a01007387 */ /* 0x000fe20000100800 */
[----:B------:R-:W-:-:S02]  /*11670*/  IMAD R45, R45, UR5, RZ ;  /* 0x000000052d2d7c24 */ /* 0x000fc4000f8e02ff */
[----:B--2---:R-:W-:Y:S01]  /*11680*/  @P0 IMAD.MOV.U32 R42, RZ, RZ, R122 ;  /* 0x000000ffff2a0224 */ /* 0x004fe200078e007a */
[----:B------:R-:W5:Y:S01]  /*11690*/  LDL.LU R123, [R1+0xa84] ;  /* 0x000a8400017b7983 */ /* 0x000f620000300800 */
[----:B------:R-:W-:-:S03]  /*116a0*/  @P0 IMAD.MOV.U32 R43, RZ, RZ, R124 ;  /* 0x000000ffff2b0224 */ /* 0x000fc600078e007c */
[----:B------:R1:W-:Y:S01]  /*116b0*/  STS.U8 [R30+UR9+0x4d80], R115 ;  /* 0x004d80731e007988 */ /* 0x0003e20008000009 */
[--C-:B------:R-:W-:Y:S02]  /*116c0*/  @!P4 IMAD.IADD R47, R47, 0x1, -R39.reuse ;  /* 0x000000012f2fc824 */ /* 0x100fe400078e0a27 */
[----:B------:R-:W-:Y:S01]  /*116d0*/  @!P2 IMAD.IADD R48, R48, 0x1, -R39 ;  /* 0x000000013030a824 */ /* 0x000fe200078e0a27 */
[----:B------:R-:W-:Y:S01]  /*116e0*/  STL [R1+0x154], R124 ;  /* 0x0001547c01007387 */ /* 0x000fe20000100800 */
[----:B------:R-:W-:Y:S01]  /*116f0*/  IADD3 R41, P6, PT, R44, R38, RZ ;  /* 0x000000262c297210 */ /* 0x000fe20007fde0ff */
[----:B------:R-:W-:Y:S01]  /*11700*/  @!P5 IMAD.MOV R46, RZ, RZ, -R46 ;  /* 0x000000ffff2ed224 */ /* 0x000fe200078e0a2e */
[----:B------:R-:W2:Y:S01]  /*11710*/  LDCU UR5, c[0x0][0x3b0] ;  /* 0x00007600ff0577ac */ /* 0x000ea20008000800 */
[----:B------:R-:W5:Y:S01]  /*11720*/  LDL.LU R119, [R1+0xa80] ;  /* 0x000a800001777983 */ /* 0x000f620000300800 */
[----:B-1----:R-:W-:-:S03]  /*11730*/  PRMT R115, RZ, 0x7610, R115 ;  /* 0x00007610ff737816 */ /* 0x002fc60000000073 */
[----:B------:R1:W3:Y:S04]  /*11740*/  @P0 LDG.E.U8 R116, desc[UR18][R42.64] ;  /* 0x000000122a740981 */ /* 0x0002e8000c1e1100 */
[----:B------:R0:W-:Y:S01]  /*11750*/  STL [R1+0x160], R120 ;  /* 0x0001607801007387 */ /* 0x0001e20000100800 */
[----:B------:R-:W-:Y:S01]  /*11760*/  ISETP.GT.U32.AND P4, PT, R39, R47, PT ;  /* 0x0000002f2700720c */ /* 0x000fe20003f84070 */
[----:B-1----:R-:W-:Y:S02]  /*11770*/  @P0 IMAD.MOV.U32 R42, RZ, RZ, R120 ;  /* 0x000000ffff2a0224 */ /* 0x002fe400078e0078 */
[----:B------:R-:W-:Y:S01]  /*11780*/  @P0 IMAD.MOV.U32 R43, RZ, RZ, R121 ;  /* 0x000000ffff2b0224 */ /* 0x000fe200078e0079 */
[----:B0-----:R-:W-:Y:S01]  /*11790*/  IADD3 R120, P2, PT, R45, R38, RZ ;  /* 0x000000262d787210 */ /* 0x001fe20007f5e0ff */
[----:B------:R0:W-:Y:S04]  /*117a0*/  STL [R1+0x15c], R121 ;  /* 0x00015c7901007387 */ /* 0x0001e80000100800 */
[----:B------:R1:W3:Y:S01]  /*117b0*/  @P0 LDG.E.U8 R115, desc[UR18][R42.64] ;  /* 0x000000122a730981 */ /* 0x0002e2000c1e1100 */
[----:B------:R-:W-:-:S02]  /*117c0*/  ISETP.GE.AND P5, PT, R27, RZ, PT ;  /* 0x000000ff1b00720c */ /* 0x000fc40003fa6270 */
[----:B------:R-:W-:Y:S01]  /*117d0*/  SEL R46, R5, R46, !P3 ;  /* 0x0000002e052e7207 */ /* 0x000fe20005800000 */
[----:B------:R-:W5:Y:S01]  /*117e0*/  LDL.LU R26, [R1+0xa7c] ;  /* 0x000a7c00011a7983 */ /* 0x000f620000300800 */
[----:B0-----:R-:W-:Y:S02]  /*117f0*/  LEA.HI.X.SX32 R121, R45, R35, 0x1, P2 ;  /* 0x000000232d797211 */ /* 0x001fe400010f0eff */
[C---:B------:R-:W-:Y:S02]  /*11800*/  ISETP.GT.U32.AND P2, PT, R39.reuse, R49, PT ;  /* 0x000000312700720c */ /* 0x040fe40003f44070 */
[----:B-1----:R-:W-:Y:S02]  /*11810*/  LEA.HI.X.SX32 R42, R44, R35, 0x1, P6 ;  /* 0x000000232c2a7211 */ /* 0x002fe400030f0eff */
[----:B------:R-:W-:Y:S01]  /*11820*/  ISETP.GT.U32.AND P6, PT, R39, R48, PT ;  /* 0x000000302700720c */ /* 0x000fe20003fc4070 */
[----:B----4-:R-:W-:Y:S01]  /*11830*/  IMAD R46, R46, UR4, RZ ;  /* 0x000000042e2e7c24 */ /* 0x010fe2000f8e02ff */
[----:B------:R-:W-:Y:S01]  /*11840*/  STL [R1+0x198], R41 ;  /* 0x0001982901007387 */ /* 0x000fe20000100800 */
[----:B------:R-:W-:Y:S01]  /*11850*/  @P0 IMAD.MOV.U32 R43, RZ, RZ, R42 ;  /* 0x000000ffff2b0224 */ /* 0x000fe200078e002a */
[----:B------:R-:W0:Y:S01]  /*11860*/  LDCU UR4, c[0x0][0x3b0] ;  /* 0x00007600ff0477ac */ /* 0x000e220008000800 */
[--C-:B------:R-:W-:Y:S01]  /*11870*/  @!P4 IMAD.IADD R47, R47, 0x1, -R39.reuse ;  /* 0x000000012f2fc824 */ /* 0x100fe200078e0a27 */
[----:B------:R1:W-:Y:S03]  /*11880*/  STL [R1+0x194], R42 ;  /* 0x0001942a01007387 */ /* 0x0003e60000100800 */
[----:B------:R-:W-:Y:S01]  /*11890*/  @!P2 IMAD.IADD R49, R49, 0x1, -R39 ;  /* 0x000000013131a824 */ /* 0x000fe200078e0a27 */
[----:B------:R4:W-:Y:S01]  /*118a0*/  STS.U8 [R30+UR9+0x5180], R114 ;  /* 0x005180721e007988 */ /* 0x0009e20008000009 */
[----:B------:R-:W-:-:S02]  /*118b0*/  @!P5 IMAD.MOV R47, RZ, RZ, -R47 ;  /* 0x000000ffff2fd224 */ /* 0x000fc400078e0a2f */
[----:B------:R-:W-:Y:S01]  /*118c0*/  @!P6 IMAD.IADD R48, R48, 0x1, -R39 ;  /* 0x000000013030e824 */ /* 0x000fe200078e0a27 */
[C---:B------:R-:W-:Y:S01]  /*118d0*/  ISETP.GT.U32.AND P6, PT, R39.reuse, R50, PT ;  /* 0x000000322700720c */ /* 0x040fe20003fc4070 */
[----:B-1----:R-:W-:Y:S01]  /*118e0*/  @P0 IMAD.MOV.U32 R42, RZ, RZ, R41 ;  /* 0x000000ffff2a0224 */ /* 0x002fe200078e0029 */
[----:B------:R-:W-:Y:S02]  /*118f0*/  IADD3 R41, P2, PT, R46, R38, RZ ;  /* 0x000000262e297210 */ /* 0x000fe40007f5e0ff */
[----:B------:R-:W-:Y:S02]  /*11900*/  ISETP.GE.AND P4, PT, R164, RZ, PT ;  /* 0x000000ffa400720c */ /* 0x000fe40003f86270 */
[----:B----4-:R-:W-:Y:S02]  /*11910*/  PRMT R114, RZ, 0x7610, R114 ;  /* 0x00007610ff727816 */ /* 0x010fe40000000072 */
[----:B------:R-:W-:Y:S02]  /*11920*/  LEA.HI.X.SX32 R44, R46, R35, 0x1, P2 ;  /* 0x000000232e2c7211 */ /* 0x000fe400010f0eff */
[----:B------:R-:W-:Y:S01]  /*11930*/  ISETP.GT.U32.AND P2, PT, R39, R49, PT ;  /* 0x000000312700720c */ /* 0x000fe20003f44070 */
[----:B------:R1:W-:Y:S01]  /*11940*/  STS.U8 [R30+UR9+0x5580], R113 ;  /* 0x005580711e007988 */ /* 0x0003e20008000009 */
[----:B------:R-:W-:-:S03]  /*11950*/  SEL R47, R5, R47, !P3 ;  /* 0x0000002f052f7207 */ /* 0x000fc60005800000 */
[----:B------:R4:W3:Y:S01]  /*11960*/  @P0 LDG.E.U8 R114, desc[UR18][R42.64] ;  /* 0x000000122a720981 */ /* 0x0008e2000c1e1100 */
[----:B------:R-:W-:Y:S01]  /*11970*/  ISETP.GE.AND P5, PT, R163, RZ, PT ;  /* 0x000000ffa300720c */ /* 0x000fe20003fa6270 */
[----:B--2---:R-:W-:Y:S01]  /*11980*/  IMAD R47, R47, UR5, RZ ;  /* 0x000000052f2f7c24 */ /* 0x004fe2000f8e02ff */
[----:B------:R-:W2:Y:S01]  /*11990*/  LDCU UR5, c[0x0][0x3b0] ;  /* 0x00007600ff0577ac */ /* 0x000ea20008000800 */
[----:B-1----:R-:W-:Y:S01]  /*119a0*/  PRMT R113, RZ, 0x7610, R113 ;  /* 0x00007610ff717816 */ /* 0x002fe20000000071 */
[----:B------:R-:W-:Y:S01]  /*119b0*/  STL [R1+0x1a0], R120 ;  /* 0x0001a07801007387 */ /* 0x000fe20000100800 */
[----:B----4-:R-:W-:-:S03]  /*119c0*/  @P0 IMAD.MOV.U32 R42, RZ, RZ, R120 ;  /* 0x000000ffff2a0224 */ /* 0x010fc600078e0078 */
[----:B------:R1:W-:Y:S01]  /*119d0*/  STS.U8 [R30+UR9+0x5980], R109 ;  /* 0x0059806d1e007988 */ /* 0x0003e20008000009 */
[----:B------:R-:W-:Y:S02]  /*119e0*/  @P0 IMAD.MOV.U32 R43, RZ, RZ, R121 ;  /* 0x000000ffff2b0224 */ /* 0x000fe400078e0079 */
[----:B------:R-:W-:Y:S01]  /*119f0*/  @!P6 IMAD.IADD R50, R50, 0x1, -R39 ;  /* 0x000000013232e824 */ /* 0x000fe200078e0a27 */
[----:B------:R-:W5:Y:S01]  /*11a00*/  LDL.LU R27, [R1+0xa78] ;  /* 0x000a7800011b7983 */ /* 0x000f620000300800 */
[----:B------:R-:W-:-:S03]  /*11a10*/  @!P4 IMAD.MOV R48, RZ, RZ, -R48 ;  /* 0x000000ffff30c224 */ /* 0x000fc600078e0a30 */
[----:B------:R-:W-:Y:S01]  /*11a20*/  STL [R1+0x19c], R121 ;  /* 0x00019c7901007387 */ /* 0x000fe20000100800 */
[----:B-1----:R-:W-:-:S03]  /*11a30*/  PRMT R109, RZ, 0x7610, R109 ;  /* 0x00007610ff6d7816 */ /* 0x002fc6000000006d */
[----:B------:R1:W4:Y:S01]  /*11a40*/  @P0 LDG.E.U8 R113, desc[UR18][R42.64] ;  /* 0x000000122a710981 */ /* 0x000322000c1e1100 */
[----:B------:R-:W-:-:S03]  /*11a50*/  @!P2 IMAD.IADD R49, R49, 0x1, -R39 ;  /* 0x000000013131a824 */ /* 0x000fc600078e0a27 */
[----:B------:R-:W5:Y:S01]  /*11a60*/  LDL.LU R164, [R1+0xa74] ;  /* 0x000a740001a47983 */ /* 0x000f620000300800 */
[----:B------:R-:W-:-:S03]  /*11a70*/  ISETP.GT.U32.AND P6, PT, R39, R50, PT ;  /* 0x000000322700720c */ /* 0x000fc60003fc4070 */
[----:B------:R0:W-:Y:S01]  /*11a80*/  STL [R1+0x1d0], R41 ;  /* 0x0001d02901007387 */ /* 0x0001e20000100800 */
[----:B-1----:R-:W-:Y:S02]  /*11a90*/  @P0 IMAD.MOV.U32 R42, RZ, RZ, R41 ;  /* 0x000000ffff2a0224 */ /* 0x002fe400078e0029 */
[----:B------:R-:W-:Y:S01]  /*11aa0*/  @P0 IMAD.MOV.U32 R43, RZ, RZ, R44 ;  /* 0x000000ffff2b0224 */ /* 0x000fe200078e002c */
[----:B------:R-:W-:Y:S01]  /*11ab0*/  ISETP.GT.U32.AND P2, PT, R39, R51, PT ;  /* 0x000000332700720c */ /* 0x000fe20003f44070 */
[----:B------:R-:W-:Y:S01]  /*11ac0*/  STL [R1+0x1cc], R44 ;  /* 0x0001cc2c01007387 */ /* 0x000fe20000100800 */
[----:B0-----:R-:W-:-:S03]  /*11ad0*/  IADD3 R41, P4, PT, R47, R38, RZ ;  /* 0x000000262f297210 */ /* 0x001fc60007f9e0ff */
[----:B------:R0:W3:Y:S01]  /*11ae0*/  @P0 LDG.E.U8 R109, desc[UR18][R42.64] ;  /* 0x000000122a6d0981 */ /* 0x0000e2000c1e1100 */
[----:B------:R-:W-:Y:S01]  /*11af0*/  SEL R48, R5, R48, !P3 ;  /* 0x0000003005307207 */ /* 0x000fe20005800000 */
[----:B------:R-:W-:Y:S02]  /*11b00*/  @!P5 IMAD.MOV R49, RZ, RZ, -R49 ;  /* 0x000000ffff31d224 */ /* 0x000fe400078e0a31 */
[----:B------:R-:W5:Y:S01]  /*11b10*/  LDL.LU R163, [R1+0xa70] ;  /* 0x000a700001a37983 */ /* 0x000f620000300800 */
[----:B0-----:R-:W-:Y:S02]  /*11b20*/  LEA.HI.X.SX32 R42, R47, R35, 0x1, P4 ;  /* 0x000000232f2a7211 */ /* 0x001fe400020f0eff */
[----:B------:R-:W-:Y:S01]  /*11b30*/  ISETP.GE.AND P4, PT, R118, RZ, PT ;  /* 0x000000ff7600720c */ /* 0x000fe20003f86270 */
[----:B------:R0:W-:Y:S01]  /*11b40*/  STS.U8 [R30+UR9+0x5d80], R108 ;  /* 0x005d806c1e007988 */ /* 0x0001e20008000009 */
[----:B------:R-:W-:Y:S01]  /*11b50*/  IMAD R48, R48, UR4, RZ ;  /* 0x0000000430307c24 */ /* 0x000fe2000f8e02ff */
[----:B------:R-:W1:Y:S01]  /*11b60*/  LDCU UR4, c[0x0][0x3b0] ;  /* 0x00007600ff0477ac */ /* 0x000e620008000800 */
[----:B------:R-:W-:Y:S01]  /*11b70*/  @P0 IMAD.MOV.U32 R43, RZ, RZ, R42 ;  /* 0x000000ffff2b0224 */ /* 0x000fe200078e002a */
[----:B------:R-:W-:Y:S01]  /*11b80*/  STL [R1+0x1d8], R41 ;  /* 0x0001d82901007387 */ /* 0x000fe20000100800 */
[----:B------:R-:W-:-:S03]  /*11b90*/  SEL R49, R5, R49, !P3 ;  /* 0x0000003105317207 */ /* 0x000fc60005800000 */
[----:B------:R2:W-:Y:S01]  /*11ba0*/  STL [R1+0x1d4], R42 ;  /* 0x0001d42a01007387 */ /* 0x0005e20000100800 */
[----:B0-----:R-:W-:Y:S01]  /*11bb0*/  PRMT R108, RZ, 0x7610, R108 ;  /* 0x00007610ff6c7816 */ /* 0x001fe2000000006c */
[--C-:B------:R-:W-:Y:S01]  /*11bc0*/  @!P6 IMAD.IADD R50, R50, 0x1, -R39.reuse ;  /* 0x000000013232e824 */ /* 0x100fe200078e0a27 */
[----:B------:R-:W-:Y:S01]  /*11bd0*/  ISETP.GT.U32.AND P5, PT, R39, R52, PT ;  /* 0x000000342700720c */ /* 0x000fe20003fa4070 */
[----:B------:R-:W-:Y:S01]  /*11be0*/  @!P2 IMAD.IADD R51, R51, 0x1, -R39 ;  /* 0x000000013333a824 */ /* 0x000fe200078e0a27 */
[----:B------:R0:W-:Y:S01]  /*11bf0*/  STS.U8 [R30+UR9+0x6180], R107 ;  /* 0x0061806b1e007988 */ /* 0x0001e20008000009 */
[----:B--2---:R-:W-:-:S03]  /*11c00*/  @P0 IMAD.MOV.U32 R42, RZ, RZ, R41 ;  /* 0x000000ffff2a0224 */ /* 0x004fc600078e0029 */
[----:B------:R-:W5:Y:S01]  /*11c10*/  LDL.LU R118, [R1+0xa6c] ;  /* 0x000a6c0001767983 */ /* 0x000f620000300800 */
[----:B------:R-:W-:Y:S01]  /*11c20*/  IMAD R49, R49, UR5, RZ ;  /* 0x0000000531317c24 */ /* 0x000fe2000f8e02ff */
[C---:B------:R-:W-:Y:S01]  /*11c30*/  ISETP.GT.U32.AND P2, PT, R39.reuse, R51, PT ;  /* 0x000000332700720c */ /* 0x040fe20003f44070 */
[----:B------:R-:W-:Y:S01]  /*11c40*/  @!P4 IMAD.MOV R50, RZ, RZ, -R50 ;  /* 0x000000ffff32c224 */ /* 0x000fe200078e0a32 */
[----:B------:R2:W3:Y:S01]  /*11c50*/  @P0 LDG.E.U8 R108, desc[UR18][R42.64] ;  /* 0x000000122a6c0981 */ /* 0x0004e2000c1e1100 */
[----:B------:R-:W-:Y:S02]  /*11c60*/  ISETP.GT.U32.AND P4, PT, R39, R54, PT ;  /* 0x000000362700720c */ /* 0x000fe40003f84070 */
[----:B------:R-:W-:Y:S01]  /*11c70*/  @!P5 IMAD.IADD R52, R52, 0x1, -R39 ;  /* 0x000000013434d824 */ /* 0x000fe200078e0a27 */
[----:B0-----:R-:W-:Y:S01]  /*11c80*/  PRMT R107, RZ, 0x7610, R107 ;  /* 0x00007610ff6b7816 */ /* 0x001fe2000000006b */
[----:B------:R-:W-:Y:S01]  /*11c90*/  STS.U8 [R30+UR9+0x6580], R106 ;  /* 0x0065806a1e007988 */ /* 0x000fe20008000009 */
[----:B------:R-:W0:Y:S01]  /*11ca0*/  LDCU UR5, c[0x0][0x3b0] ;  /* 0x00007600ff0577ac */ /* 0x000e220008000800 */
[----:B--2---:R-:W-:-:S04]  /*11cb0*/  IADD3 R42, P6, PT, R48, R38, RZ ;  /* 0x00000026302a7210 */ /* 0x004fc80007fde0ff */
[-C--:B------:R-:W-:Y:S02]  /*11cc0*/  LEA.HI.X.SX32 R43, R48, R35.reuse, 0x1, P6 ;  /* 0x00000023302b7211 */ /* 0x080fe400030f0eff */
[----:B------:R-:W-:Y:S02]  /*11cd0*/  IADD3 R41, P6, PT, R49, R38, RZ ;  /* 0x0000002631297210 */ /* 0x000fe40007fde0ff */
[----:B------:R-:W-:Y:S01]  /*11ce0*/  SEL R50, R5, R50, !P3 ;  /* 0x0000003205327207 */ /* 0x000fe20005800000 */
[----:B------:R2:W-:Y:S01]  /*11cf0*/  STL [R1+0x1e0], R42 ;  /* 0x0001e02a01007387 */ /* 0x0005e20000100800 */
[----:B------:R-:W-:Y:S02]  /*11d00*/  LEA.HI.X.SX32 R44, R49, R35, 0x1, P6 ;  /* 0x00000023312c7211 */ /* 0x000fe400030f0eff */
[----:B------:R-:W-:Y:S01]  /*11d10*/  ISETP.GE.AND P6, PT, R112, RZ, PT ;  /* 0x000000ff7000720c */ /* 0x000fe20003fc6270 */
[----:B-1----:R-:W-:Y:S01]  /*11d20*/  IMAD R50, R50, UR4, RZ ;  /* 0x0000000432327c24 */ /* 0x002fe2000f8e02ff */
[----:B------:R-:W1:Y:S01]  /*11d30*/  LDCU UR4, c[0x0][0x3b0] ;  /* 0x00007600ff0477ac */ /* 0x000e620008000800 */
[----:B------:R-:W-:Y:S01]  /*11d40*/  STL [R1+0x1dc], R43 ;  /* 0x0001dc2b01007387 */ /* 0x000fe20000100800 */
[----:B------:R-:W-:Y:S01]  /*11d50*/  @!P2 IMAD.IADD R51, R51, 0x1, -R39 ;  /* 0x000000013333a824 */ /* 0x000fe200078e0a27 */
[----:B------:R-:W-:-:S02]  /*11d60*/  ISETP.GT.U32.AND P5, PT, R39, R52, PT ;  /* 0x000000342700720c */ /* 0x000fc40003fa4070 */
[----:B------:R2:W3:Y:S01]  /*11d70*/  @P0 LDG.E.U8 R107, desc[UR18][R42.64] ;  /* 0x000000122a6b0981 */ /* 0x0004e2000c1e1100 */
[----:B------:R-:W-:-:S03]  /*11d80*/  @!P4 IMAD.IADD R54, R54, 0x1, -R39 ;  /* 0x000000013636c824 */ /* 0x000fc600078e0a27 */
[----:B------:R0:W-:Y:S04]  /*11d90*/  STL [R1+0x210], R41 ;  /* 0x0002102901007387 */ /* 0x0001e80000100800 */
[----:B------:R-:W5:Y:S01]  /*11da0*/  LDL.LU R112, [R1+0xa68] ;  /* 0x000a680001707983 */ /* 0x000f620000300800 */
[----:B--2---:R-:W-:Y:S01]  /*11db0*/  @P0 IMAD.MOV.U32 R42, RZ, RZ, R41 ;  /* 0x000000ffff2a0224 */ /* 0x004fe200078e0029 */
[----:B0-----:R-:W-:Y:S02]  /*11dc0*/  IADD3 R41, P2, PT, R50, R38, RZ ;  /* 0x0000002632297210 */ /* 0x001fe40007f5e0ff */
[----:B------:R0:W-:Y:S01]  /*11dd0*/  STL [R1+0x20c], R44 ;  /* 0x00020c2c01007387 */ /* 0x0001e20000100800 */
[----:B------:R-:W-:Y:S01]  /*11de0*/  @P0 IMAD.MOV.U32 R43, RZ, RZ, R44 ;  /* 0x000000ffff2b0224 */ /* 0x000fe200078e002c */
[C---:B------:R-:W-:Y:S01]  /*11df0*/  ISETP.GT.U32.AND P4, PT, R39.reuse, R54, PT ;  /* 0x000000362700720c */ /* 0x040fe20003f84070 */
[----:B------:R-:W-:Y:S01]  /*11e00*/  @!P6 IMAD.MOV R51, RZ, RZ, -R51 ;  /* 0x000000ffff33e224 */ /* 0x000fe200078e0a33 */
[----:B------:R-:W-:-:S02]  /*11e10*/  ISETP.GT.U32.AND P6, PT, R39, R55, PT ;  /* 0x000000372700720c */ /* 0x000fc40003fc4070 */
[----:B0-----:R-:W-:Y:S02]  /*11e20*/  LEA.HI.X.SX32 R44, R50, R35, 0x1, P2 ;  /* 0x00000023322c7211 */ /* 0x001fe400010f0eff */
[----:B------:R-:W-:Y:S02]  /*11e30*/  ISETP.GT.U32.AND P2, PT, R39, R53, PT ;  /* 0x000000352700720c */ /* 0x000fe40003f44070 */
[----:B------:R-:W-:Y:S02]  /*11e40*/  SEL R51, R5, R51, !P3 ;  /* 0x0000003305337207 */ /* 0x000fe40005800000 */
[----:B------:R-:W-:Y:S01]  /*11e50*/  PRMT R106, RZ, 0x7610, R106 ;  /* 0x00007610ff6a7816 */ /* 0x000fe2000000006a */
[--C-:B------:R-:W-:Y:S01]  /*11e60*/  @!P5 IMAD.IADD R52, R52, 0x1, -R39.reuse ;  /* 0x000000013434d824 */ /* 0x100fe200078e0a27 */
[----:B------:R-:W-:Y:S01]  /*11e70*/  ISETP.GE.AND P5, PT, R24, RZ, PT ;  /* 0x000000ff1800720c */ /* 0x000fe20003fa6270 */
[----:B------:R-:W-:Y:S01]  /*11e80*/  STS.U8 [R30+UR9+0x6980], R103 ;  /* 0x006980671e007988 */ /* 0x000fe20008000009 */
[----:B-1----:R-:W-:Y:S01]  /*11e90*/  IMAD R51, R51, UR4, RZ ;  /* 0x0000000433337c24 */ /* 0x002fe2000f8e02ff */
[----:B------:R-:W0:Y:S02]  /*11ea0*/  LDCU UR4, c[0x0][0x3b0] ;  /* 0x00007600ff0477ac */ /* 0x000e240008000800 */
[----:B------:R-:W-:Y:S04]  /*11eb0*/  STS.U8 [R30+UR9+0x6d80], R102 ;  /* 0x006d80661e007988 */ /* 0x000fe80008000009 */
[----:B------:R-:W-:Y:S01]  /*11ec0*/  STS.U8 [R30+UR9+0x7180], R101 ;  /* 0x007180651e007988 */ /* 0x000fe20008000009 */
[----:B------:R-:W-:-:S03]  /*11ed0*/  @!P2 IMAD.IADD R53, R53, 0x1, -R39 ;  /* 0x000000013535a824 */ /* 0x000fc600078e0a27 */
[----:B------:R-:W-:Y:S04]  /*11ee0*/  STS.U8 [R30+UR9+0x7580], R100 ;  /* 0x007580641e007988 */ /* 0x000fe80008000009 */
[----:B------:R-:W-:Y:S04]  /*11ef0*/  STS.U8 [R30+UR9+0x7980], R99 ;  /* 0x007980631e007988 */ /* 0x000fe80008000009 */
[----:B------:R-:W-:Y:S01]  /*11f00*/  STS.U8 [R30+UR9+0x7d80], R98 ;  /* 0x007d80621e007988 */ /* 0x000fe20008000009 */
[----:B------:R-:W-:-:S03]  /*11f10*/  @!P4 IMAD.IADD R54, R54, 0x1, -R39 ;  /* 0x000000013636c824 */ /* 0x000fc600078e0a27 */
[----:B------:R1:W-:Y:S01]  /*11f20*/  STS.U8 [R31+UR9+0x4200], R105 ;  /* 0x004200691f007988 */ /* 0x0003e20008000009 */
[----:B------:R-:W-:-:S03]  /*11f30*/  ISETP.GE.AND P2, PT, R25, RZ, PT ;  /* 0x000000ff1900720c */ /* 0x000fc60003f46270 */
[----:B------:R2:W3:Y:S04]  /*11f40*/  @P0 LDG.E.U8 R106, desc[UR18][R42.64] ;  /* 0x000000122a6a0981 */ /* 0x0004e8000c1e1100 */
[----:B------:R0:W-:Y:S01]  /*11f50*/  STL [R1+0x218], R41 ;  /* 0x0002182901007387 */ /* 0x0001e20000100800 */
[----:B-1----:R-:W-:Y:S01]  /*11f60*/  PRMT R105, RZ, 0x7610, R105 ;  /* 0x00007610ff697816 */ /* 0x002fe20000000069 */
[----:B--2---:R-:W-:Y:S02]  /*11f70*/  @P0 IMAD.MOV.U32 R42, RZ, RZ, R41 ;  /* 0x000000ffff2a0224 */ /* 0x004fe400078e0029 */
[----:B------:R-:W-:Y:S01]  /*11f80*/  @P0 IMAD.MOV.U32 R43, RZ, RZ, R44 ;  /* 0x000000ffff2b0224 */ /* 0x000fe200078e002c */
[----:B0-----:R-:W-:Y:S01]  /*11f90*/  IADD3 R41, P4, PT, R51, R38, RZ ;  /* 0x0000002633297210 */ /* 0x001fe20007f9e0ff */
[----:B------:R-:W-:-:S03]  /*11fa0*/  @!P6 IMAD.IADD R55, R55, 0x1, -R39 ;  /* 0x000000013737e824 */ /* 0x000fc600078e0a27 */
[----:B------:R0:W2:Y:S01]  /*11fb0*/  @P0 LDG.E.U8 R105, desc[UR18][R42.64] ;  /* 0x000000122a690981 */ /* 0x0000a2000c1e1100 */
[----:B------:R-:W-:Y:S01]  /*11fc0*/  @!P5 IMAD.MOV R52, RZ, RZ, -R52 ;  /* 0x000000ffff34d224 */ /* 0x000fe200078e0a34 */
[----:B------:R-:W-:Y:S02]  /*11fd0*/  ISETP.GT.U32.AND P6, PT, R39, R55, PT ;  /* 0x000000372700720c */ /* 0x000fe40003fc4070 */
[----:B0-----:R-:W-:Y:S02]  /*11fe0*/  LEA.HI.X.SX32 R42, R51, R35, 0x1, P4 ;  /* 0x00000023332a7211 */ /* 0x001fe400020f0eff */
[C---:B------:R-:W-:Y:S01]  /*11ff0*/  ISETP.GT.U32.AND P4, PT, R39.reuse, R53, PT ;  /* 0x000000352700720c */ /* 0x040fe20003f84070 */
[----:B------:R-:W-:Y:S01]  /*12000*/  STL [R1+0x214], R44 ;  /* 0x0002142c01007387 */ /* 0x000fe20000100800 */
[----:B------:R-:W-:Y:S01]  /*12010*/  ISETP.GT.U32.AND P5, PT, R39, R56, PT ;  /* 0x000000382700720c */ /* 0x000fe20003fa4070 */
[----:B------:R-:W-:Y:S01]  /*12020*/  @!P2 IMAD.MOV R54, RZ, RZ, -R54 ;  /* 0x000000ffff36a224 */ /* 0x000fe200078e0a36 */
[----:B------:R-:W-:Y:S01]  /*12030*/  SEL R52, R5, R52, !P3 ;  /* 0x0000003405347207 */ /* 0x000fe20005800000 */
[----:B------:R-:W5:Y:S01]  /*12040*/  LDL.LU R24, [R1+0xa64] ;  /* 0x000a640001187983 */ /* 0x000f620000300800 */
[----:B------:R-:W-:Y:S01]  /*12050*/  ISETP.GE.AND P2, PT, R158, RZ, PT ;  /* 0x000000ff9e00720c */ /* 0x000fe20003f46270 */
[----:B------:R-:W-:-:S02]  /*12060*/  @P0 IMAD.MOV.U32 R43, RZ, RZ, R42 ;  /* 0x000000ffff2b0224 */ /* 0x000fc400078e002a */
[----:B------:R-:W5:Y:S01]  /*12070*/  LDL.LU R25, [R1+0xa60] ;  /* 0x000a600001197983 */ /* 0x000f620000300800 */
[----:B------:R-:W-:-:S03]  /*12080*/  SEL R54, R5, R54, !P3 ;  /* 0x0000003605367207 */ /* 0x000fc60005800000 */
[----:B------:R0:W-:Y:S01]  /*12090*/  STS.U8 [R31+UR9+0x4600], R104 ;  /* 0x004600681f007988 */ /* 0x0001e20008000009 */
[----:B------:R-:W-:Y:S01]  /*120a0*/  IMAD R52, R52, UR5, RZ ;  /* 0x0000000534347c24 */ /* 0x000fe2000f8e02ff */
[----:B------:R-:W-:Y:S02]  /*120b0*/  PRMT R103, RZ, 0x7610, R103 ;  /* 0x00007610ff677816 */ /* 0x000fe40000000067 */
[----:B------:R-:W-:Y:S01]  /*120c0*/  STL [R1+0x220], R41 ;  /* 0x0002202901007387 */ /* 0x000fe20000100800 */
[--C-:B------:R-:W-:Y:S01]  /*120d0*/  @!P4 IMAD.IADD R53, R53, 0x1, -R39.reuse ;  /* 0x000000013535c824 */ /* 0x100fe200078e0a27 */
[----:B------:R-:W-:Y:S01]  /*120e0*/  PRMT R102, RZ, 0x7610, R102 ;  /* 0x00007610ff667816 */ /* 0x000fe20000000066 */
[--C-:B------:R-:W-:Y:S01]  /*120f0*/  @!P6 IMAD.IADD R55, R55, 0x1, -R39.reuse ;  /* 0x000000013737e824 */ /* 0x100fe200078e0a27 */
[----:B------:R1:W-:Y:S01]  /*12100*/  STL [R1+0x21c], R42 ;  /* 0x00021c2a01007387 */ /* 0x0003e20000100800 */
[----:B0-----:R-:W-:Y:S01]  /*12110*/  PRMT R104, RZ, 0x7610, R104 ;  /* 0x00007610ff687816 */ /* 0x001fe20000000068 */
[----:B------:R-:W-:Y:S01]  /*12120*/  IMAD R54, R54, UR12, RZ ;  /* 0x0000000c36367c24 */ /* 0x000fe2000f8e02ff */
[----:B------:R-:W-:Y:S01]  /*12130*/  ISETP.GE.AND P4, PT, R157, RZ, PT ;  /* 0x000000ff9d00720c */ /* 0x000fe20003f86270 */
[----:B------:R-:W-:Y:S01]  /*12140*/  @!P5 IMAD.IADD R56, R56, 0x1, -R39 ;  /* 0x000000013838d824 */ /* 0x000fe200078e0a27 */
[----:B------:R-:W5:Y:S01]  /*12150*/  LDL.LU R158, [R1+0xa5c] ;  /* 0x000a5c00019e7983 */ /* 0x000f620000300800 */
[----:B------:R-:W-:Y:S01]  /*12160*/  @!P2 IMAD.MOV R53, RZ, RZ, -R53 ;  /* 0x000000ffff35a224 */ /* 0x000fe200078e0a35 */
[----:B------:R-:W-:Y:S01]  /*12170*/  PRMT R101, RZ, 0x7610, R101 ;  /* 0x00007610ff657816 */ /* 0x000fe20000000065 */
[----:B------:R-:W0:Y:S01]  /*12180*/  LDCU UR5, c[0x0][0x3b0] ;  /* 0x00007600ff0577ac */ /* 0x000e220008000800 */
[----:B-1----:R-:W-:Y:S01]  /*12190*/  @P0 IMAD.MOV.U32 R42, RZ, RZ, R41 ;  /* 0x000000ffff2a0224 */ /* 0x002fe200078e0029 */
[----:B------:R-:W-:Y:S01]  /*121a0*/  ISETP.GT.U32.AND P5, PT, R39, R56, PT ;  /* 0x000000382700720c */ /* 0x000fe20003fa4070 */
[----:B------:R-:W5:Y:S01]  /*121b0*/  LDL.LU R157, [R1+0xa58] ;  /* 0x000a5800019d7983 */ /* 0x000f620000300800 */
[----:B------:R-:W-:Y:S01]  /*121c0*/  PRMT R100, RZ, 0x7610, R100 ;  /* 0x00007610ff647816 */ /* 0x000fe20000000064 */
[----:B------:R-:W1:Y:S02]  /*121d0*/  LDCU UR12, c[0x0][0x3b0] ;  /* 0x00007600ff0c77ac */ /* 0x000e640008000800 */
[----:B------:R0:W2:Y:S02]  /*121e0*/  @P0 LDG.E.U8 R104, desc[UR18][R42.64] ;  /* 0x000000122a680981 */ /* 0x0000a4000c1e1100 */
[----:B0-----:R-:W-:-:S04]  /*121f0*/  IADD3 R42, P6, PT, R52, R38, RZ ;  /* 0x00000026342a7210 */ /* 0x001fc80007fde0ff */
[----:B------:R-:W-:Y:S02]  /*12200*/  LEA.HI.X.SX32 R43, R52, R35, 0x1, P6 ;  /* 0x00000023342b7211 */ /* 0x000fe400030f0eff */
[C---:B------:R-:W-:Y:S01]  /*12210*/  IADD3 R41, P6, PT, R54.reuse, R38, RZ ;  /* 0x0000002636297210 */ /* 0x040fe20007fde0ff */
[----:B------:R-:W-:Y:S01]  /*12220*/  @!P4 IMAD.MOV R55, RZ, RZ, -R55 ;  /* 0x000000ffff37c224 */ /* 0x000fe200078e0a37 */
[----:B------:R-:W-:Y:S01]  /*12230*/  SEL R53, R5, R53, !P3 ;  /* 0x0000003505357207 */ /* 0x000fe20005800000 */
[----:B------:R0:W-:Y:S01]  /*12240*/  STL [R1+0x270], R42 ;  /* 0x0002702a01007387 */ /* 0x0001e20000100800 */
[----:B------:R-:W-:Y:S02]  /*12250*/  LEA.HI.X.SX32 R44, R54, R35, 0x1, P6 ;  /* 0x00000023362c7211 */ /* 0x000fe400030f0eff */
[----:B------:R-:W-:Y:S01]  /*12260*/  ISETP.GT.U32.AND P2, PT, R39, R57, PT ;  /* 0x000000392700720c */ /* 0x000fe20003f44070 */
[----:B------:R0:W-:Y:S01]  /*12270*/  STL [R1+0x26c], R43 ;  /* 0x00026c2b01007387 */ /* 0x0001e20000100800 */
[----:B------:R-:W-:Y:S01]  /*12280*/  SEL R55, R5, R55, !P3 ;  /* 0x0000003705377207 */ /* 0x000fe20005800000 */
[----:B------:R-:W-:-:S02]  /*12290*/  IMAD R53, R53, UR4, RZ ;  /* 0x0000000435357c24 */ /* 0x000fc4000f8e02ff */
[----:B------:R0:W2:Y:S01]  /*122a0*/  @P0 LDG.E.U8 R103, desc[UR18][R42.64] ;  /* 0x000000122a670981 */ /* 0x0000a2000c1e1100 */
[----:B------:R-:W-:Y:S01]  /*122b0*/  ISETP.GE.AND P4, PT, R111, RZ, PT ;  /* 0x000000ff6f00720c */ /* 0x000fe20003f86270 */
[----:B------:R-:W-:Y:S01]  /*122c0*/  IMAD R55, R55, UR13, RZ ;  /* 0x0000000d37377c24 */ /* 0x000fe2000f8e02ff */
[----:B------:R-:W1:Y:S01]  /*122d0*/  LDCU UR4, c[0x0][0x3b0] ;  /* 0x00007600ff0477ac */ /* 0x000e620008000800 */
[----:B------:R-:W-:Y:S02]  /*122e0*/  @!P5 IMAD.IADD R56, R56, 0x1, -R39 ;  /* 0x000000013838d824 */ /* 0x000fe400078e0a27 */
[----:B0-----:R-:W-:Y:S02]  /*122f0*/  @P0 IMAD.MOV.U32 R42, RZ, RZ, R41 ;  /* 0x000000ffff2a0224 */ /* 0x001fe400078e0029 */
[----:B------:R-:W-:Y:S01]  /*12300*/  @P0 IMAD.MOV.U32 R43, RZ, RZ, R44 ;  /* 0x000000ffff2b0224 */ /* 0x000fe200078e002c */
[----:B------:R-:W-:Y:S01]  /*12310*/  ISETP.GT.U32.AND P5, PT, R39, R58, PT ;  /* 0x0000003a2700720c */ /* 0x000fe20003fa4070 */
[----:B------:R0:W-:Y:S01]  /*12320*/  STL [R1+0x278], R41 ;  /* 0x0002782901007387 */ /* 0x0001e20000100800 */
[----:B------:R-:W-:Y:S01]  /*12330*/  @!P2 IMAD.IADD R57, R57, 0x1, -R39 ;  /* 0x000000013939a824 */ /* 0x000fe200078e0a27 */
[----:B------:R-:W-:Y:S01]  /*12340*/  PRMT R99, RZ, 0x7610, R99 ;  /* 0x00007610ff637816 */ /* 0x000fe20000000063 */
[----:B------:R-:W1:Y:S01]  /*12350*/  LDCU UR13, c[0x0][0x3b0] ;  /* 0x00007600ff0d77ac */ /* 0x000e620008000800 */
[----:B------:R0:W2:Y:S01]  /*12360*/  @P0 LDG.E.U8 R102, desc[UR18][R42.64] ;  /* 0x000000122a660981 */ /* 0x0000a2000c1e1100 */
[----:B------:R-:W-:Y:S01]  /*12370*/  @!P4 IMAD.MOV R56, RZ, RZ, -R56 ;  /* 0x000000ffff38c224 */ /* 0x000fe200078e0a38 */
[----:B0-----:R-:W-:-:S04]  /*12380*/  IADD3 R42, P6, PT, R53, R38, RZ ;  /* 0x00000026352a7210 */ /* 0x001fc80007fde0ff */
[----:B------:R-:W-:Y:S02]  /*12390*/  LEA.HI.X.SX32 R43, R53, R35, 0x1, P6 ;  /* 0x00000023352b7211 */ /* 0x000fe400030f0eff */
[----:B------:R-:W-:Y:S01]  /*123a0*/  IADD3 R41, P6, PT, R55, R38, RZ ;  /* 0x0000002637297210 */ /* 0x000fe20007fde0ff */
[----:B------:R0:W-:Y:S01]  /*123b0*/  STL [R1+0x274], R44 ;  /* 0x0002742c01007387 */ /* 0x0001e20000100800 */
[----:B------:R-:W-:Y:S01]  /*123c0*/  ISETP.GT.U32.AND P2, PT, R39, R57, PT ;  /* 0x000000392700720c */ /* 0x000fe20003f44070 */
[----:B------:R-:W-:Y:S01]  /*123d0*/  @!P5 IMAD.IADD R58, R58, 0x1, -R39 ;  /* 0x000000013a3ad824 */ /* 0x000fe200078e0a27 */
[----:B------:R-:W-:Y:S01]  /*123e0*/  SEL R56, R5, R56, !P3 ;  /* 0x0000003805387207 */ /* 0x000fe20005800000 */
[----:B------:R-:W5:Y:S01]  /*123f0*/  LDL.LU R111, [R1+0xa54] ;  /* 0x000a5400016f7983 */ /* 0x000f620000300800 */
[----:B------:R-:W-:-:S03]  /*12400*/  ISETP.GE.AND P4, PT, R110, RZ, PT ;  /* 0x000000ff6e00720c */ /* 0x000fc60003f86270 */
[----:B------:R1:W2:Y:S01]  /*12410*/  @P0 LDG.E.U8 R101, desc[UR18][R42.64] ;  /* 0x000000122a650981 */ /* 0x0002a2000c1e1100 */
[----:B0-----:R-:W-:Y:S02]  /*12420*/  LEA.HI.X.SX32 R44, R55, R35, 0x1, P6 ;  /* 0x00000023372c7211 */ /* 0x001fe400030f0eff */
[C---:B------:R-:W-:Y:S01]  /*12430*/  ISETP.GT.U32.AND P6, PT, R39.reuse, R59, PT ;  /* 0x0000003b2700720c */ /* 0x040fe20003fc4070 */
[----:B-1----:R-:W-:Y:S01]  /*12440*/  IMAD R56, R56, UR4, RZ ;  /* 0x0000000438387c24 */ /* 0x002fe2000f8e02ff */
[----:B------:R-:W-:Y:S01]  /*12450*/  ISETP.GT.U32.AND P5, PT, R39, R58, PT ;  /* 0x0000003a2700720c */ /* 0x000fe20003fa4070 */
[----:B------:R0:W-:Y:S01]  /*12460*/  STL [R1+0x280], R42 ;  /* 0x0002802a01007387 */ /* 0x0001e20000100800 */
[----:B------:R-:W-:Y:S01]  /*12470*/  @!P2 IMAD.IADD R57, R57, 0x1, -R39 ;  /* 0x000000013939a824 */ /* 0x000fe200078e0a27 */
[----:B------:R-:W1:Y:S02]  /*12480*/  LDCU UR4, c[0x0][0x3b0] ;  /* 0x00007600ff0477ac */ /* 0x000e640008000800 */
[----:B------:R4:W-:Y:S04]  /*12490*/  STL [R1+0x27c], R43 ;  /* 0x00027c2b01007387 */ /* 0x0009e80000100800 */
[----:B------:R4:W-:Y:S01]  /*124a0*/  STL [R1+0x2b0], R41 ;  /* 0x0002b02901007387 */ /* 0x0009e20000100800 */
[----:B0-----:R-:W-:-:S02]  /*124b0*/  @P0 IMAD.MOV.U32 R42, RZ, RZ, R41 ;  /* 0x000000ffff2a0224 */ /* 0x001fc400078e0029 */
[----:B------:R-:W-:Y:S01]  /*124c0*/  @!P6 IMAD.IADD R59, R59, 0x1, -R39 ;  /* 0x000000013b3be824 */ /* 0x000fe200078e0a27 */
[----:B------:R0:W-:Y:S01]  /*124d0*/  STL [R1+0x2ac], R44 ;  /* 0x0002ac2c01007387 */ /* 0x0001e20000100800 */
[----:B----4-:R-:W-:Y:S01]  /*124e0*/  @P0 IMAD.MOV.U32 R43, RZ, RZ, R44 ;  /* 0x000000ffff2b0224 */ /* 0x010fe200078e002c */
[----:B------:R-:W-:Y:S01]  /*124f0*/  IADD3 R41, P6, PT, R56, R38, RZ ;  /* 0x0000002638297210 */ /* 0x000fe20007fde0ff */
[----:B------:R-:W-:Y:S01]  /*12500*/  @!P4 IMAD.MOV R57, RZ, RZ, -R57 ;  /* 0x000000ffff39c224 */ /* 0x000fe200078e0a39 */
[C---:B------:R-:W-:Y:S01]  /*12510*/  ISETP.GT.U32.AND P2, PT, R39.reuse, R59, PT ;  /* 0x0000003b2700720c */ /* 0x040fe20003f44070 */
[----:B------:R-:W-:Y:S01]  /*12520*/  @!P5 IMAD.IADD R58, R58, 0x1, -R39 ;  /* 0x000000013a3ad824 */ /* 0x000fe200078e0a27 */
[----:B------:R4:W2:Y:S01]  /*12530*/  @P0 LDG.E.U8 R100, desc[UR18][R42.64] ;  /* 0x000000122a640981 */ /* 0x0008a2000c1e1100 */
[----:B0-----:R-:W-:Y:S02]  /*12540*/  LEA.HI.X.SX32 R44, R56, R35, 0x1, P6 ;  /* 0x00000023382c7211 */ /* 0x001fe400030f0eff */
[----:B------:R-:W-:Y:S01]  /*12550*/  ISETP.GE.AND P6, PT, R22, RZ, PT ;  /* 0x000000ff1600720c */ /* 0x000fe20003fc6270 */
[----:B------:R-:W5:Y:S01]  /*12560*/  LDL.LU R110, [R1+0xa50] ;  /* 0x000a5000016e7983 */ /* 0x000f620000300800 */
[----:B------:R-:W-:-:S02]  /*12570*/  ISETP.GT.U32.AND P4, PT, R39, R60, PT ;  /* 0x0000003c2700720c */ /* 0x000fc40003f84070 */
[----:B------:R-:W-:Y:S02]  /*12580*/  SEL R57, R5, R57, !P3 ;  /* 0x0000003905397207 */ /* 0x000fe40005800000 */
[----:B------:R-:W-:-:S03]  /*12590*/  ISETP.GE.AND P5, PT, R23, RZ, PT ;  /* 0x000000ff1700720c */ /* 0x000fc60003fa6270 */
[----:B------:R-:W-:Y:S01]  /*125a0*/  IMAD R57, R57, UR5, RZ ;  /* 0x0000000539397c24 */ /* 0x000fe2000f8e02ff */
[----:B------:R-:W0:Y:S01]  /*125b0*/  LDCU UR5, c[0x0][0x3b0] ;  /* 0x00007600ff0577ac */ /* 0x000e220008000800 */
[----:B----4-:R-:W-:Y:S01]  /*125c0*/  @P0 IMAD.MOV.U32 R42, RZ, RZ, R41 ;  /* 0x000000ffff2a0224 */ /* 0x010fe200078e0029 */
[----:B------:R4:W-:Y:S01]  /*125d0*/  STL [R1+0x2b8], R41 ;  /* 0x0002b82901007387 */ /* 0x0009e20000100800 */
[----:B------:R-:W-:Y:S02]  /*125e0*/  @P0 IMAD.MOV.U32 R43, RZ, RZ, R44 ;  /* 0x000000ffff2b0224 */ /* 0x000fe400078e002c */
[----:B------:R-:W-:Y:S01]  /*125f0*/  @!P6 IMAD.MOV R58, RZ, RZ, -R58 ;  /* 0x000000ffff3ae224 */ /* 0x000fe200078e0a3a */
[----:B------:R-:W5:Y:S01]  /*12600*/  LDL.LU R22, [R1+0xa4c] ;  /* 0x000a4c0001167983 */ /* 0x000f620000300800 */
[--C-:B------:R-:W-:Y:S02]  /*12610*/  @!P2 IMAD.IADD R59, R59, 0x1, -R39.reuse ;  /* 0x000000013b3ba824 */ /* 0x100fe400078e0a27 */
[----:B------:R-:W-:Y:S01]  /*12620*/  @!P4 IMAD.IADD R60, R60, 0x1, -R39 ;  /* 0x000000013c3cc824 */ /* 0x000fe200078e0a27 */
[----:B------:R-:W-:Y:S01]  /*12630*/  ISETP.GT.U32.AND P2, PT, R39, R62, PT ;  /* 0x0000003e2700720c */ /* 0x000fe20003f44070 */
[----:B------:R0:W2:Y:S01]  /*12640*/  @P0 LDG.E.U8 R99, desc[UR18][R42.64] ;  /* 0x000000122a630981 */ /* 0x0000a2000c1e1100 */
[----:B----4-:R-:W-:Y:S01]  /*12650*/  IADD3 R41, P6, PT, R57, R38, RZ ;  /* 0x0000002639297210 */ /* 0x010fe20007fde0ff */
[----:B------:R-:W-:Y:S01]  /*12660*/  @!P5 IMAD.MOV R59, RZ, RZ, -R59 ;  /* 0x000000ffff3bd224 */ /* 0x000fe200078e0a3b */
[----:B------:R-:W-:-:S02]  /*12670*/  ISETP.GT.U32.AND P4, PT, R39, R61, PT ;  /* 0x0000003d2700720c */ /* 0x000fc40003f84070 */
[----:B0-----:R-:W-:Y:S02]  /*12680*/  LEA.HI.X.SX32 R42, R57, R35, 0x1, P6 ;  /* 0x00000023392a7211 */ /* 0x001fe400030f0eff */
[----:B------:R-:W-:Y:S02]  /*12690*/  ISETP.GT.U32.AND P6, PT, R39, R60, PT ;  /* 0x0000003c2700720c */ /* 0x000fe40003fc4070 */
[C---:B------:R-:W-:Y:S01]  /*126a0*/  SEL R59, R5.reuse, R59, !P3 ;  /* 0x0000003b053b7207 */ /* 0x040fe20005800000 */
[----:B------:R-:W-:Y:S01]  /*126b0*/  STL [R1+0x2b4], R44 ;  /* 0x0002b42c01007387 */ /* 0x000fe20000100800 */
[----:B------:R-:W-:Y:S02]  /*126c0*/  SEL R58, R5, R58, !P3 ;  /* 0x0000003a053a7207 */ /* 0x000fe40005800000 */
[----:B------:R-:W-:Y:S01]  /*126d0*/  ISETP.GE.AND P5, PT, R156, RZ, PT ;  /* 0x000000ff9c00720c */ /* 0x000fe20003fa6270 */
[----:B------:R-:W5:Y:S01]  /*126e0*/  LDL.LU R23, [R1+0xa48] ;  /* 0x000a480001177983 */ /* 0x000f620000300800 */
[----:B------:R-:W-:Y:S01]  /*126f0*/  IMAD R59, R59, UR5, RZ ;  /* 0x000000053b3b7c24 */ /* 0x000fe2000f8e02ff */
[----:B------:R-:W-:Y:S01]  /*12700*/  PRMT R98, RZ, 0x7610, R98 ;  /* 0x00007610ff627816 */ /* 0x000fe20000000062 */
[----:B------:R-:W-:Y:S01]  /*12710*/  @P0 IMAD.MOV.U32 R43, RZ, RZ, R42 ;  /* 0x000000ffff2b0224 */ /* 0x000fe200078e002a */
[----:B------:R-:W-:Y:S01]  /*12720*/  STL [R1+0x2c0], R41 ;  /* 0x0002c02901007387 */ /* 0x000fe20000100800 */
[--C-:B------:R-:W-:Y:S01]  /*12730*/  @!P2 IMAD.IADD R62, R62, 0x1, -R39.reuse ;  /* 0x000000013e3ea824 */ /* 0x100fe200078e0a27 */
[----:B------:R-:W0:Y:S02]  /*12740*/  LDCU UR5, c[0x0][0x3b0] ;  /* 0x00007600ff0577ac */ /* 0x000e240008000800 */
[----:B------:R4:W-:Y:S01]  /*12750*/  STL [R1+0x2bc], R42 ;  /* 0x0002bc2a01007387 */ /* 0x0009e20000100800 */
[----:B-1----:R-:W-:Y:S01]  /*12760*/  IMAD R58, R58, UR4, RZ ;  /* 0x000000043a3a7c24 */ /* 0x002fe2000f8e02ff */
[----:B------:R-:W1:Y:S01]  /*12770*/  LDCU UR4, c[0x0][0x3b0] ;  /* 0x00007600ff0477ac */ /* 0x000e620008000800 */
[--C-:B------:R-:W-:Y:S01]  /*12780*/  @!P6 IMAD.IADD R60, R60, 0x1, -R39.reuse ;  /* 0x000000013c3ce824 */ /* 0x100fe200078e0a27 */
[----:B------:R0:W-:Y:S01]  /*12790*/  STS.U8 [R31+UR9+0x4a00], R97 ;  /* 0x004a00611f007988 */ /* 0x0001e20008000009 */
[----:B------:R-:W-:Y:S01]  /*127a0*/  @!P4 IMAD.IADD R61, R61, 0x1, -R39 ;  /* 0x000000013d3dc824 */ /* 0x000fe200078e0a27 */
[----:B------:R-:W-:Y:S01]  /*127b0*/  ISETP.GT.U32.AND P4, PT, R39, R62, PT ;  /* 0x0000003e2700720c */ /* 0x000fe20003f84070 */
[----:B----4-:R-:W-:Y:S01]  /*127c0*/  @P0 IMAD.MOV.U32 R42, RZ, RZ, R41 ;  /* 0x000000ffff2a0224 */ /* 0x010fe200078e0029 */
[C---:B------:R-:W-:Y:S01]  /*127d0*/  IADD3 R41, P6, PT, R59.reuse, R38, RZ ;  /* 0x000000263b297210 */ /* 0x040fe20007fde0ff */
[----:B------:R-:W5:Y:S04]  /*127e0*/  LDL.LU R156, [R1+0xa44] ;  /* 0x000a4400019c7983 */ /* 0x000f680000300800 */
[----:B------:R4:W2:Y:S01]  /*127f0*/  @P0 LDG.E.U8 R98, desc[UR18][R42.64] ;  /* 0x000000122a620981 */ /* 0x0008a2000c1e1100 */
[----:B------:R-:W-:-:S02]  /*12800*/  LEA.HI.X.SX32 R44, R59, R35, 0x1, P6 ;  /* 0x000000233b2c7211 */ /* 0x000fc400030f0eff */
[----:B------:R-:W-:Y:S01]  /*12810*/  ISETP.GE.AND P6, PT, R150, RZ, PT ;  /* 0x000000ff9600720c */ /* 0x000fe20003fc6270 */
[----:B------:R-:W-:Y:S01]  /*12820*/  @!P5 IMAD.MOV R60, RZ, RZ, -R60 ;  /* 0x000000ffff3cd224 */ /* 0x000fe200078e0a3c */
[----:B----4-:R-:W-:-:S04]  /*12830*/  IADD3 R42, P2, PT, R58, R38, RZ ;  /* 0x000000263a2a7210 */ /* 0x010fc80007f5e0ff */
[----:B------:R-:W-:Y:S02]  /*12840*/  LEA.HI.X.SX32 R43, R58, R35, 0x1, P2 ;  /* 0x000000233a2b7211 */ /* 0x000fe400010f0eff */
[C---:B------:R-:W-:Y:S02]  /*12850*/  ISETP.GT.U32.AND P2, PT, R39.reuse, R61, PT ;  /* 0x0000003d2700720c */ /* 0x040fe40003f44070 */
[----:B------:R-:W-:Y:S02]  /*12860*/  ISETP.GT.U32.AND P5, PT, R39, R63, PT ;  /* 0x0000003f2700720c */ /* 0x000fe40003fa4070 */
[----:B------:R-:W-:Y:S01]  /*12870*/  SEL R60, R5, R60, !P3 ;  /* 0x0000003c053c7207 */ /* 0x000fe20005800000 */
[----:B------:R-:W-:Y:S01]  /*12880*/  @!P4 IMAD.IADD R62, R62, 0x1, -R39 ;  /* 0x000000013e3ec824 */ /* 0x000fe200078e0a27 */
[----:B0-----:R-:W-:Y:S02]  /*12890*/  PRMT R97, RZ, 0x7610, R97 ;  /* 0x00007610ff617816 */ /* 0x001fe40000000061 */
[----:B------:R-:W-:Y:S01]  /*128a0*/  ISETP.GE.AND P4, PT, R20, RZ, PT ;  /* 0x000000ff1400720c */ /* 0x000fe20003f86270 */
[----:B------:R-:W-:Y:S01]  /*128b0*/  IMAD R60, R60, UR12, RZ ;  /* 0x0000000c3c3c7c24 */ /* 0x000fe2000f8e02ff */
[----:B------:R0:W-:Y:S01]  /*128c0*/  STL [R1+0x2f0], R42 ;  /* 0x0002f02a01007387 */ /* 0x0001e20000100800 */
[----:B------:R-:W-:Y:S01]  /*128d0*/  @!P6 IMAD.MOV R62, RZ, RZ, -R62 ;  /* 0x000000ffff3ee224 */ /* 0x000fe200078e0a3e */
[----:B------:R-:W4:Y:S01]  /*128e0*/  LDCU UR12, c[0x0][0x3b0] ;  /* 0x00007600ff0c77ac */ /* 0x000f220008000800 */
[----:B------:R-:W-:Y:S01]  /*128f0*/  @!P2 IMAD.IADD R61, R61, 0x1, -R39 ;  /* 0x000000013d3da824 */ /* 0x000fe200078e0a27 */
[----:B------:R-:W-:Y:S04]  /*12900*/  STL [R1+0x2ec], R43 ;  /* 0x0002ec2b01007387 */ /* 0x000fe80000100800 */
[----:B------:R0:W2:Y:S01]  /*12910*/  @P0 LDG.E.U8 R97, desc[UR18][R42.64] ;  /* 0x000000122a610981 */ /* 0x0000a2000c1e1100 */
[----:B------:R-:W-:-:S03]  /*12920*/  SEL R62, R5, R62, !P3 ;  /* 0x0000003e053e7207 */ /* 0x000fc60005800000 */
[----:B------:R1:W-:Y:S01]  /*12930*/  STL [R1+0x2f8], R41 ;  /* 0x0002f82901007387 */ /* 0x0003e20000100800 */
[----:B------:R-:W-:-:S03]  /*12940*/  @!P5 IMAD.IADD R63, R63, 0x1, -R39 ;  /* 0x000000013f3fd824 */ /* 0x000fc600078e0a27 */
[----:B------:R4:W-:Y:S01]  /*12950*/  STS.U8 [R31+UR9+0x4e00], R96 ;  /* 0x004e00601f007988 */ /* 0x0009e20008000009 */
[----:B0-----:R-:W-:-:S03]  /*12960*/  @P0 IMAD.MOV.U32 R42, RZ, RZ, R41 ;  /* 0x000000ffff2a0224 */ /* 0x001fc600078e0029 */
[----:B------:R-:W5:Y:S01]  /*12970*/  LDL.LU R150, [R1+0xa40] ;  /* 0x000a400001967983 */ /* 0x000f620000300800 */
[----:B-1----:R-:W-:Y:S01]  /*12980*/  IADD3 R41, P2, PT, R60, R38, RZ ;  /* 0x000000263c297210 */ /* 0x002fe20007f5e0ff */
[----:B------:R-:W-:Y:S02]  /*12990*/  @P0 IMAD.MOV.U32 R43, RZ, RZ, R44 ;  /* 0x000000ffff2b0224 */ /* 0x000fe400078e002c */
[----:B------:R0:W-:Y:S01]  /*129a0*/  STL [R1+0x2f4], R44 ;  /* 0x0002f42c01007387 */ /* 0x0001e20000100800 */
[----:B----4-:R-:W-:Y:S01]  /*129b0*/  PRMT R96, RZ, 0x7610, R96 ;  /* 0x00007610ff607816 */ /* 0x010fe20000000060 */
[----:B------:R-:W-:Y:S02]  /*129c0*/  @!P4 IMAD.MOV R61, RZ, RZ, -R61 ;  /* 0x000000ffff3dc224 */ /* 0x000fe400078e0a3d */
[----:B------:R1:W-:Y:S01]  /*129d0*/  STS.U8 [R31+UR9+0x5200], R95 ;  /* 0x0052005f1f007988 */ /* 0x0003e20008000009 */
[----:B------:R-:W-:Y:S01]  /*129e0*/  IMAD R62, R62, UR4, RZ ;  /* 0x000000043e3e7c24 */ /* 0x000fe2000f8e02ff */
[----:B------:R-:W-:Y:S01]  /*129f0*/  ISETP.GT.U32.AND P5, PT, R39, R63, PT ;  /* 0x0000003f2700720c */ /* 0x000fe20003fa4070 */
[----:B------:R-:W4:Y:S01]  /*12a00*/  LDCU UR4, c[0x0][0x3b0] ;  /* 0x00007600ff0477ac */ /* 0x000f220008000800 */
[----:B------:R3:W2:Y:S01]  /*12a10*/  @P0 LDG.E.U8 R96, desc[UR18][R42.64] ;  /* 0x000000122a600981 */ /* 0x0006a2000c1e1100 */
[----:B0-----:R-:W-:-:S02]  /*12a20*/  LEA.HI.X.SX32 R44, R60, R35, 0x1, P2 ;  /* 0x000000233c2c7211 */ /* 0x001fc400010f0eff */
[----:B------:R-:W-:Y:S01]  /*12a30*/  ISETP.GT.U32.AND P6, PT, R39, R64, PT ;  /* 0x000000402700720c */ /* 0x000fe20003fc4070 */
[----:B------:R-:W5:Y:S01]  /*12a40*/  LDL.LU R20, [R1+0xa3c] ;  /* 0x000a3c0001147983 */ /* 0x000f620000300800 */
[----:B-1----:R-:W-:Y:S02]  /*12a50*/  PRMT R95, RZ, 0x7610, R95 ;  /* 0x00007610ff5f7816 */ /* 0x002fe4000000005f */
[----:B------:R-:W-:Y:S01]  /*12a60*/  SEL R61, R5, R61, !P3 ;  /* 0x0000003d053d7207 */ /* 0x000fe20005800000 */
[----:B---3--:R-:W-:Y:S02]  /*12a70*/  @P0 IMAD.MOV.U32 R42, RZ, RZ, R41 ;  /* 0x000000ffff2a0224 */ /* 0x008fe400078e0029 */
[----:B------:R-:W-:Y:S01]  /*12a80*/  @P0 IMAD.MOV.U32 R43, RZ, RZ, R44 ;  /* 0x000000ffff2b0224 */ /* 0x000fe200078e002c */
[----:B------:R-:W-:Y:S02]  /*12a90*/  IADD3 R45, P4, PT, R62, R38, RZ ;  /* 0x000000263e2d7210 */ /* 0x000fe40007f9e0ff */
[----:B------:R-:W-:-:S02]  /*12aa0*/  ISETP.GE.AND P2, PT, R21, RZ, PT ;  /* 0x000000ff1500720c */ /* 0x000fc40003f46270 */
[----:B------:R0:W3:Y:S01]  /*12ab0*/  @P0 LDG.E.U8 R95, desc[UR18][R42.64] ;  /* 0x000000122a5f0981 */ /* 0x0000e2000c1e1100 */
[----:B------:R-:W-:Y:S01]  /*12ac0*/  IMAD R61, R61, UR5, RZ ;  /* 0x000000053d3d7c24 */ /* 0x000fe2000f8e02ff */
[----:B------:R-:W1:Y:S01]  /*12ad0*/  LDCU UR5, c[0x0][0x3b0] ;  /* 0x00007600ff0577ac */ /* 0x000e620008000800 */
[--C-:B------:R-:W-:Y:S01]  /*12ae0*/  @!P5 IMAD.IADD R63, R63, 0x1, -R39.reuse ;  /* 0x000000013f3fd824 */ /* 0x100fe200078e0a27 */
[----:B------:R4:W-:Y:S01]  /*12af0*/  STL [R1+0x300], R41 ;  /* 0x0003002901007387 */ /* 0x0009e20000100800 */
[----:B0-----:R-:W-:Y:S02]  /*12b00*/  LEA.HI.X.SX32 R42, R62, R35, 0x1, P4 ;  /* 0x000000233e2a7211 */ /* 0x001fe400020f0eff */
[----:B------:R-:W-:Y:S01]  /*12b10*/  ISETP.GT.U32.AND P4, PT, R39, R66, PT ;  /* 0x000000422700720c */ /* 0x000fe20003f84070 */
[----:B------:R-:W-:Y:S01]  /*12b20*/  @!P6 IMAD.IADD R64, R64, 0x1, -R39 ;  /* 0x000000014040e824 */ /* 0x000fe200078e0a27 */
[----:B----4-:R-:W-:Y:S01]  /*12b30*/  IADD3 R41, P5, PT, R61, R38, RZ ;  /* 0x000000263d297210 */ /* 0x010fe20007fbe0ff */
[----:B------:R0:W-:Y:S01]  /*12b40*/  STL [R1+0x2fc], R44 ;  /* 0x0002fc2c01007387 */ /* 0x0001e20000100800 */
[----:B------:R-:W-:-:S02]  /*12b50*/  @!P2 IMAD.MOV R63, RZ, RZ, -R63 ;  /* 0x000000ffff3fa224 */ /* 0x000fc400078e0a3f */
[----:B------:R-:W-:Y:S01]  /*12b60*/  ISETP.GT.U32.AND P6, PT, R39, R64, PT ;  /* 0x000000402700720c */ /* 0x000fe20003fc4070 */
[----:B------:R-:W5:Y:S01]  /*12b70*/  LDL.LU R21, [R1+0xa38] ;  /* 0x000a380001157983 */ /* 0x000f620000300800 */
[----:B------:R-:W-:Y:S02]  /*12b80*/  ISETP.GE.AND P2, PT, R18, RZ, PT ;  /* 0x000000ff1200720c */ /* 0x000fe40003f46270 */
[----:B0-----:R-:W-:Y:S02]  /*12b90*/  LEA.HI.X.SX32 R44, R61, R35, 0x1, P5 ;  /* 0x000000233d2c7211 */ /* 0x001fe400028f0eff */
[----:B------:R-:W-:Y:S01]  /*12ba0*/  ISETP.GT.U32.AND P5, PT, R39, R65, PT ;  /* 0x000000412700720c */ /* 0x000fe20003fa4070 */
[----:B------:R-:W-:Y:S01]  /*12bb0*/  @!P4 IMAD.IADD R66, R66, 0x1, -R39 ;  /* 0x000000014242c824 */ /* 0x000fe200078e0a27 */
[----:B------:R-:W-:Y:S01]  /*12bc0*/  SEL R63, R5, R63, !P3 ;  /* 0x0000003f053f7207 */ /* 0x000fe20005800000 */
[----:B------:R0:W-:Y:S01]  /*12bd0*/  STS.U8 [R31+UR9+0x5600], R94 ;  /* 0x0056005e1f007988 */ /* 0x0001e20008000009 */
[----:B------:R-:W-:-:S02]  /*12be0*/  @P0 IMAD.MOV.U32 R43, RZ, RZ, R42 ;  /* 0x000000ffff2b0224 */ /* 0x000fc400078e002a */
[----:B------:R-:W-:Y:S01]  /*12bf0*/  ISETP.GT.U32.AND P4, PT, R39, R66, PT ;  /* 0x000000422700720c */ /* 0x000fe20003f84070 */
[----:B------:R-:W-:Y:S01]  /*12c00*/  STL [R1+0x328], R45 ;  /* 0x0003282d01007387 */ /* 0x000fe20000100800 */
[----:B------:R-:W-:Y:S01]  /*12c10*/  IMAD R63, R63, UR4, RZ ;  /* 0x000000043f3f7c24 */ /* 0x000fe2000f8e02ff */
[----:B------:R-:W4:Y:S02]  /*12c20*/  LDCU UR4, c[0x0][0x3b0] ;  /* 0x00007600ff0477ac */ /* 0x000f240008000800 */
[----:B------:R1:W-:Y:S01]  /*12c30*/  STL [R1+0x324], R42 ;  /* 0x0003242a01007387 */ /* 0x0003e20000100800 */
[----:B0-----:R-:W-:Y:S01]  /*12c40*/  PRMT R94, RZ, 0x7610, R94 ;  /* 0x00007610ff5e7816 */ /* 0x001fe2000000005e */
[--C-:B------:R-:W-:Y:S02]  /*12c50*/  @!P5 IMAD.IADD R65, R65, 0x1, -R39.reuse ;  /* 0x000000014141d824 */ /* 0x100fe400078e0a27 */
[----:B------:R0:W-:Y:S01]  /*12c60*/  STS.U8 [R31+UR9+0x5a00], R93 ;  /* 0x005a005d1f007988 */ /* 0x0001e20008000009 */
[----:B------:R-:W-:-:S02]  /*12c70*/  @!P6 IMAD.IADD R64, R64, 0x1, -R39 ;  /* 0x000000014040e824 */ /* 0x000fc400078e0a27 */
[----:B-1----:R-:W-:Y:S01]  /*12c80*/  @P0 IMAD.MOV.U32 R42, RZ, RZ, R45 ;  /* 0x000000ffff2a0224 */ /* 0x002fe200078e002d */
[----:B------:R1:W-:Y:S01]  /*12c90*/  STL [R1+0x330], R41 ;  /* 0x0003302901007387 */ /* 0x0003e20000100800 */
[----:B0-----:R-:W-:-:S03]  /*12ca0*/  PRMT R93, RZ, 0x7610, R93 ;  /* 0x00007610ff5d7816 */ /* 0x001fc6000000005d */
[----:B------:R0:W2:Y:S01]  /*12cb0*/  @P0 LDG.E.U8 R94, desc[UR18][R42.64] ;  /* 0x000000122a5e0981 */ /* 0x0000a2000c1e1100 */
[----:B------:R-:W-:Y:S01]  /*12cc0*/  @!P2 IMAD.MOV R64, RZ, RZ, -R64 ;  /* 0x000000ffff40a224 */ /* 0x000fe200078e0a40 */
[----:B------:R-:W-:Y:S01]  /*12cd0*/  ISETP.GT.U32.AND P5, PT, R39, R65, PT ;  /* 0x000000412700720c */ /* 0x000fe20003fa4070 */
[----:B------:R-:W-:Y:S02]  /*12ce0*/  @!P4 IMAD.IADD R66, R66, 0x1, -R39 ;  /* 0x000000014242c824 */ /* 0x000fe400078e0a27 */
[----:B0-----:R-:W-:Y:S02]  /*12cf0*/  @P0 IMAD.MOV.U32 R42, RZ, RZ, R41 ;  /* 0x000000ffff2a0224 */ /* 0x001fe400078e0029 */
[----:B------:R-:W-:Y:S01]  /*12d00*/  @P0 IMAD.MOV.U32 R43, RZ, RZ, R44 ;  /* 0x000000ffff2b0224 */ /* 0x000fe200078e002c */
[----:B-1----:R-:W-:Y:S02]  /*12d10*/  IADD3 R41, P6, PT, R63, R38, RZ ;  /* 0x000000263f297210 */ /* 0x002fe40007fde0ff */
[----:B------:R-:W-:-:S02]  /*12d20*/  ISETP.GE.AND P4, PT, R146, RZ, PT ;  /* 0x000000ff9200720c */ /* 0x000fc40003f86270 */
[----:B------:R0:W2:Y:S01]  /*12d30*/  @P0 LDG.E.U8 R93, desc[UR18][R42.64] ;  /* 0x000000122a5d0981 */ /* 0x0000a2000c1e1100 */
[----:B------:R-:W-:Y:S02]  /*12d40*/  SEL R64, R5, R64, !P3 ;  /* 0x0000004005407207 */ /* 0x000fe40005800000 */
[----:B------:R-:W-:Y:S01]  /*12d50*/  ISETP.GE.AND P2, PT, R19, RZ, PT ;  /* 0x000000ff1300720c */ /* 0x000fe20003f46270 */
[----:B------:R-:W-:Y:S01]  /*12d60*/  STL [R1+0x32c], R44 ;  /* 0x00032c2c01007387 */ /* 0x000fe20000100800 */
[----:B0-----:R-:W-:Y:S01]  /*12d70*/  LEA.HI.X.SX32 R42, R63, R35, 0x1, P6 ;  /* 0x000000233f2a7211 */ /* 0x001fe200030f0eff */
[----:B----4-:R-:W-:Y:S01]  /*12d80*/  IMAD R64, R64, UR4, RZ ;  /* 0x0000000440407c24 */ /* 0x010fe2000f8e02ff */
[----:B------:R-:W-:Y:S01]  /*12d90*/  ISETP.GT.U32.AND P6, PT, R39, R69, PT ;  /* 0x000000452700720c */ /* 0x000fe20003fc4070 */
[----:B------:R-:W5:Y:S01]  /*12da0*/  LDL.LU R18, [R1+0xa34] ;  /* 0x000a340001127983 */ /* 0x000f620000300800 */
[----:B------:R-:W-:Y:S01]  /*12db0*/  @!P5 IMAD.IADD R65, R65, 0x1, -R39 ;  /* 0x000000014141d824 */ /* 0x000fe200078e0a27 */
[----:B------:R-:W-:Y:S01]  /*12dc0*/  PRMT R91, RZ, 0x7610, R91 ;  /* 0x00007610ff5b7816 */ /* 0x000fe2000000005b */
[----:B------:R-:W-:Y:S01]  /*12dd0*/  @P0 IMAD.MOV.U32 R43, RZ, RZ, R42 ;  /* 0x000000ffff2b0224 */ /* 0x000fe200078e002a */
[----:B------:R-:W-:Y:S04]  /*12de0*/  STL [R1+0x338], R41 ;  /* 0x0003382901007387 */ /* 0x000fe80000100800 */
[----:B------:R-:W-:Y:S01]  /*12df0*/  @!P2 IMAD.MOV R66, RZ, RZ, -R66 ;  /* 0x000000ffff42a224 */ /* 0x000fe200078e0a42 */
[----:B------:R-:W0:Y:S01]  /*12e00*/  LDCU UR4, c[0x0][0x3b0] ;  /* 0x00007600ff0477ac */ /* 0x000e220008000800 */
[----:B------:R1:W-:Y:S01]  /*12e10*/  STL [R1+0x334], R42 ;  /* 0x0003342a01007387 */ /* 0x0003e20000100800 */
[----:B------:R-:W-:Y:S01]  /*12e20*/  @!P4 IMAD.MOV R65, RZ, RZ, -R65 ;  /* 0x000000ffff41c224 */ /* 0x000fe200078e0a41 */
[----:B------:R-:W-:Y:S01]  /*12e30*/  ISETP.GT.U32.AND P4, PT, R39, R68, PT ;  /* 0x000000442700720c */ /* 0x000fe20003f84070 */
[----:B------:R-:W-:Y:S01]  /*12e40*/  @!P6 IMAD.IADD R69, R69, 0x1, -R39 ;  /* 0x000000014545e824 */ /* 0x000fe200078e0a27 */
[----:B------:R-:W-:Y:S01]  /*12e50*/  SEL R66, R5, R66, !P3 ;  /* 0x0000004205427207 */ /* 0x000fe20005800000 */
[----:B------:R-:W5:Y:S01]  /*12e60*/  LDL.LU R19, [R1+0xa30] ;  /* 0x000a300001137983 */ /* 0x000f620000300800 */
[----:B-1----:R-:W-:Y:S01]  /*12e70*/  @P0 IMAD.MOV.U32 R42, RZ, RZ, R41 ;  /* 0x000000ffff2a0224 */ /* 0x002fe200078e0029 */
[----:B------:R-:W-:-:S02]  /*12e80*/  IADD3 R41, P5, PT, R64, R38, RZ ;  /* 0x0000002640297210 */ /* 0x000fc40007fbe0ff */
[----:B------:R-:W5:Y:S02]  /*12e90*/  LDL.LU R146, [R1+0xa2c] ;  /* 0x000a2c0001927983 */ /* 0x000f640000300800 */
[----:B------:R-:W-:Y:S02]  /*12ea0*/  LEA.HI.X.SX32 R44, R64, R35, 0x1, P5 ;  /* 0x00000023402c7211 */ /* 0x000fe400028f0eff */
[----:B------:R1:W4:Y:S01]  /*12eb0*/  @P0 LDG.E.U8 R92, desc[UR18][R42.64] ;  /* 0x000000122a5c0981 */ /* 0x000322000c1e1100 */
[C---:B------:R-:W-:Y:S02]  /*12ec0*/  ISETP.GT.U32.AND P5, PT, R39.reuse, R67, PT ;  /* 0x000000432700720c */ /* 0x040fe40003fa4070 */
[----:B------:R-:W-:Y:S02]  /*12ed0*/  ISETP.GT.U32.AND P6, PT, R39, R69, PT ;  /* 0x000000452700720c */ /* 0x000fe40003fc4070 */
[----:B------:R-:W-:Y:S01]  /*12ee0*/  SEL R65, R5, R65, !P3 ;  /* 0x0000004105417207 */ /* 0x000fe20005800000 */
[----:B------:R0:W-:Y:S04]  /*12ef0*/  STL [R1+0x340], R41 ;  /* 0x0003402901007387 */ /* 0x0001e80000100800 */
[----:B------:R-:W-:Y:S01]  /*12f00*/  IMAD R65, R65, UR12, RZ ;  /* 0x0000000c41417c24 */ /* 0x000fe2000f8e02ff */
[----:B------:R-:W-:Y:S01]  /*12f10*/  ISETP.GE.AND P2, PT, R139, RZ, PT ;  /* 0x000000ff8b00720c */ /* 0x000fe20003f46270 */
[----:B-1----:R-:W-:-:S02]  /*12f20*/  @P0 IMAD.MOV.U32 R42, RZ, RZ, R41 ;  /* 0x000000ffff2a0224 */ /* 0x002fc400078e0029 */
[----:B------:R-:W-:Y:S02]  /*12f30*/  @P0 IMAD.MOV.U32 R43, RZ, RZ, R44 ;  /* 0x000000ffff2b0224 */ /* 0x000fe400078e002c */
[----:B------:R-:W-:Y:S02]  /*12f40*/  IMAD R66, R66, UR5, RZ ;  /* 0x0000000542427c24 */ /* 0x000fe4000f8e02ff */
[--C-:B------:R-:W-:Y:S01]  /*12f50*/  @!P4 IMAD.IADD R68, R68, 0x1, -R39.reuse ;  /* 0x000000014444c824 */ /* 0x100fe200078e0a27 */
[----:B0-----:R-:W-:Y:S01]  /*12f60*/  IADD3 R41, P4, PT, R65, R38, RZ ;  /* 0x0000002641297210 */ /* 0x001fe20007f9e0ff */
[--C-:B------:R-:W-:Y:S01]  /*12f70*/  @!P5 IMAD.IADD R67, R67, 0x1, -R39.reuse ;  /* 0x000000014343d824 */ /* 0x100fe200078e0a27 */
[----:B------:R0:W-:Y:S01]  /*12f80*/  STL [R1+0x33c], R44 ;  /* 0x00033c2c01007387 */ /* 0x0001e20000100800 */
[----:B------:R-:W-:Y:S01]  /*12f90*/  @!P6 IMAD.IADD R69, R69, 0x1, -R39 ;  /* 0x000000014545e824 */ /* 0x000fe200078e0a27 */
[----:B------:R-:W-:Y:S01]  /*12fa0*/  ISETP.GT.U32.AND P5, PT, R39, R68, PT ;  /* 0x000000442700720c */ /* 0x000fe20003fa4070 */
[----:B------:R-:W1:Y:S01]  /*12fb0*/  LDCU UR5, c[0x0][0x3b0] ;  /* 0x00007600ff0577ac */ /* 0x000e620008000800 */
[----:B------:R0:W2:Y:S01]  /*12fc0*/  @P0 LDG.E.U8 R91, desc[UR18][R42.64] ;  /* 0x000000122a5b0981 */ /* 0x0000a2000c1e1100 */
[----:B------:R-:W1:Y:S01]  /*12fd0*/  LDCU UR12, c[0x0][0x3b0] ;  /* 0x00007600ff0c77ac */ /* 0x000e620008000800 */
[----:B------:R-:W-:-:S02]  /*12fe0*/  PRMT R90, RZ, 0x7610, R90 ;  /* 0x00007610ff5a7816 */ /* 0x000fc4000000005a */
[----:B------:R-:W5:Y:S01]  /*12ff0*/  LDL.LU R139, [R1+0xa28] ;  /* 0x000a2800018b7983 */ /* 0x000f620000300800 */
[----:B0-----:R-:W-:Y:S02]  /*13000*/  LEA.HI.X.SX32 R44, R65, R35, 0x1, P4 ;  /* 0x00000023412c7211 */ /* 0x001fe400020f0eff */
[----:B------:R-:W-:Y:S02]  /*13010*/  ISETP.GT.U32.AND P4, PT, R39, R67, PT ;  /* 0x000000432700720c */ /* 0x000fe40003f84070 */
[----:B------:R-:W-:-:S04]  /*13020*/  IADD3 R42, P6, PT, R66, R38, RZ ;  /* 0x00000026422a7210 */ /* 0x000fc80007fde0ff */
[----:B------:R-:W-:Y:S02]  /*13030*/  LEA.HI.X.SX32 R43, R66, R35, 0x1, P6 ;  /* 0x00000023422b7211 */ /* 0x000fe400030f0eff */
[----:B------:R-:W-:Y:S01]  /*13040*/  ISETP.GT.U32.AND P6, PT, R39, R70, PT ;  /* 0x000000462700720c */ /* 0x000fe20003fc4070 */
[----:B------:R-:W-:Y:S01]  /*13050*/  @!P2 IMAD.MOV R69, RZ, RZ, -R69 ;  /* 0x000000ffff45a224 */ /* 0x000fe200078e0a45 */
[----:B------:R-:W-:Y:S01]  /*13060*/  ISETP.GE.AND P2, PT, R16, RZ, PT ;  /* 0x000000ff1000720c */ /* 0x000fe20003f46270 */
[--C-:B------:R-:W-:Y:S01]  /*13070*/  @!P5 IMAD.IADD R68, R68, 0x1, -R39.reuse ;  /* 0x000000014444d824 */ /* 0x100fe200078e0a27 */
[----:B------:R-:W-:Y:S01]  /*13080*/  ISETP.GE.AND P5, PT, R17, RZ, PT ;  /* 0x000000ff1100720c */ /* 0x000fe20003fa6270 */
[----:B------:R-:W-:Y:S01]  /*13090*/  @!P4 IMAD.IADD R67, R67, 0x1, -R39 ;  /* 0x000000014343c824 */ /* 0x000fe200078e0a27 */
[----:B------:R-:W-:Y:S01]  /*130a0*/  ISETP.GT.U32.AND P4, PT, R39, R71, PT ;  /* 0x000000472700720c */ /* 0x000fe20003f84070 */
[----:B------:R0:W-:Y:S01]  /*130b0*/  STL [R1+0x368], R42 ;  /* 0x0003682a01007387 */ /* 0x0001e20000100800 */
[----:B------:R-:W-:-:S02]  /*130c0*/  SEL R69, R5, R69, !P3 ;  /* 0x0000004505457207 */ /* 0x000fc40005800000 */
[----:B------:R-:W-:Y:S01]  /*130d0*/  PRMT R89, RZ, 0x7610, R89 ;  /* 0x00007610ff597816 */ /* 0x000fe20000000059 */
[----:B------:R0:W2:Y:S02]  /*130e0*/  @P0 LDG.E.U8 R90, desc[UR18][R42.64] ;  /* 0x000000122a5a0981 */ /* 0x0000a4000c1e1100 */
[----:B------:R-:W-:Y:S02]  /*130f0*/  @!P6 IMAD.IADD R70, R70, 0x1, -R39 ;  /* 0x000000014646e824 */ /* 0x000fe400078e0a27 */
[----:B------:R-:W-:-:S03]  /*13100*/  @!P2 IMAD.MOV R68, RZ, RZ, -R68 ;  /* 0x000000ffff44a224 */ /* 0x000fc600078e0a44 */
[----:B------:R-:W-:Y:S01]  /*13110*/  ISETP.GT.U32.AND P6, PT, R39, R70, PT ;  /* 0x000000462700720c */ /* 0x000fe20003fc4070 */
[----:B------:R-:W-:Y:S01]  /*13120*/  IMAD R69, R69, UR4, RZ ;  /* 0x0000000445457c24 */ /* 0x000fe2000f8e02ff */
[----:B------:R1:W-:Y:S01]  /*13130*/  STL [R1+0x370], R41 ;  /* 0x0003702901007387 */ /* 0x0003e20000100800 */
[----:B------:R-:W-:Y:S01]  /*13140*/  @!P5 IMAD.MOV R67, RZ, RZ, -R67 ;  /* 0x000000ffff43d224 */ /* 0x000fe200078e0a43 */
[----:B------:R-:W-:Y:S01]  /*13150*/  SEL R68, R5, R68, !P3 ;  /* 0x0000004405447207 */ /* 0x000fe20005800000 */
[----:B------:R-:W-:Y:S01]  /*13160*/  @!P4 IMAD.IADD R71, R71, 0x1, -R39 ;  /* 0x000000014747c824 */ /* 0x000fe200078e0a27 */
[----:B------:R1:W-:Y:S01]  /*13170*/  STL [R1+0x364], R43 ;  /* 0x0003642b01007387 */ /* 0x0003e20000100800 */
[----:B0-----:R-:W-:Y:S01]  /*13180*/  @P0 IMAD.MOV.U32 R42, RZ, RZ, R41 ;  /* 0x000000ffff2a0224 */ /* 0x001fe200078e0029 */
[----:B------:R-:W-:Y:S01]  /*13190*/  ISETP.GE.AND P2, PT, R14, RZ, PT ;  /* 0x000000ff0e00720c */ /* 0x000fe20003f46270 */
[----:B------:R-:W0:Y:S01]  /*131a0*/  LDCU UR4, c[0x0][0x3b0] ;  /* 0x00007600ff0477ac */ /* 0x000e220008000800 */
[----:B------:R-:W-:Y:S01]  /*131b0*/  ISETP.GT.U32.AND P4, PT, R39, R72, PT ;  /* 0x000000482700720c */ /* 0x000fe20003f84070 */
[----:B-1----:R-:W-:Y:S01]  /*131c0*/  IMAD R68, R68, UR5, RZ ;  /* 0x0000000544447c24 */ /* 0x002fe2000f8e02ff */
[-C--:B------:R-:W-:Y:S01]  /*131d0*/  IADD3 R41, P5, PT, R69, R38.reuse, RZ ;  /* 0x0000002645297210 */ /* 0x080fe20007fbe0ff */
[----:B------:R-:W-:Y:S01]  /*131e0*/  @P0 IMAD.MOV.U32 R43, RZ, RZ, R44 ;  /* 0x000000ffff2b0224 */ /* 0x000fe200078e002c */
[----:B------:R-:W-:Y:S01]  /*131f0*/  SEL R67, R5, R67, !P3 ;  /* 0x0000004305437207 */ /* 0x000fe20005800000 */
[----:B------:R-:W-:Y:S01]  /*13200*/  STL [R1+0x36c], R44 ;  /* 0x00036c2c01007387 */ /* 0x000fe20000100800 */
[----:B------:R-:W-:Y:S01]  /*13210*/  @!P6 IMAD.IADD R70, R70, 0x1, -R39 ;  /* 0x000000014646e824 */ /* 0x000fe200078e0a27 */
[----:B------:R-:W-:Y:S01]  /*13220*/  PRMT R88, RZ, 0x7610, R88 ;  /* 0x00007610ff587816 */ /* 0x000fe20000000058 */
[----:B------:R-:W1:Y:S01]  /*13230*/  LDCU UR5, c[0x0][0x3b0] ;  /* 0x00007600ff0577ac */ /* 0x000e620008000800 */
[----:B------:R0:W2:Y:S01]  /*13240*/  @P0 LDG.E.U8 R89, desc[UR18][R42.64] ;  /* 0x000000122a590981 */ /* 0x0000a2000c1e1100 */
[----:B------:R-:W-:Y:S01]  /*13250*/  IMAD R67, R67, UR12, RZ ;  /* 0x0000000c43437c24 */ /* 0x000fe2000f8e02ff */
[----:B------:R-:W-:-:S02]  /*13260*/  IADD3 R45, P6, PT, R68, R38, RZ ;  /* 0x00000026442d7210 */ /* 0x000fc40007fde0ff */
[----:B------:R-:W5:Y:S01]  /*13270*/  LDL.LU R16, [R1+0xa24] ;  /* 0x000a240001107983 */ /* 0x000f620000300800 */
[----:B------:R-:W-:Y:S01]  /*13280*/  @!P2 IMAD.MOV R70, RZ, RZ, -R70 ;  /* 0x000000ffff46a224 */ /* 0x000fe200078e0a46 */
[----:B------:R-:W-:Y:S01]  /*13290*/  PRMT R87, RZ, 0x7610, R87 ;  /* 0x00007610ff577816 */ /* 0x000fe20000000057 */
[----:B------:R-:W-:Y:S01]  /*132a0*/  @!P4 IMAD.IADD R72, R72, 0x1, -R39 ;  /* 0x000000014848c824 */ /* 0x000fe200078e0a27 */
[----:B------:R-:W5:Y:S01]  /*132b0*/  LDL.LU R17, [R1+0xa20] ;  /* 0x000a200001117983 */ /* 0x000f620000300800 */
[-C--:B0-----:R-:W-:Y:S01]  /*132c0*/  LEA.HI.X.SX32 R42, R69, R35.reuse, 0x1, P5 ;  /* 0x00000023452a7211 */ /* 0x081fe200028f0eff */
[----:B------:R-:W0:Y:S02]  /*132d0*/  LDCU UR12, c[0x0][0x3b0] ;  /* 0x00007600ff0c77ac */ /* 0x000e240008000800 */
[----:B------:R-:W5:Y:S01]  /*132e0*/  LDL.LU R14, [R1+0xa1c] ;  /* 0x000a1c00010e7983 */ /* 0x000f620000300800 */
[----:B------:R-:W-:Y:S01]  /*132f0*/  LEA.HI.X.SX32 R120, R68, R35, 0x1, P6 ;  /* 0x0000002344787211 */ /* 0x000fe200030f0eff */
[----:B------:R-:W-:-:S02]  /*13300*/  @P0 IMAD.MOV.U32 R43, RZ, RZ, R42 ;  /* 0x000000ffff2b0224 */ /* 0x000fc400078e002a */
[----:B------:R-:W-:Y:S01]  /*13310*/  STL [R1+0x378], R41 ;  /* 0x0003782901007387 */ /* 0x000fe20000100800 */
[----:B------:R-:W-:-:S03]  /*13320*/  ISETP.GT.U32.AND P5, PT, R39, R71, PT ;  /* 0x000000472700720c */ /* 0x000fc60003fa4070 */
[----:B------:R0:W-:Y:S01]  /*13330*/  STL [R1+0x374], R42 ;  /* 0x0003742a01007387 */ /* 0x0001e20000100800 */
[----:B------:R-:W-:Y:S02]  /*13340*/  ISETP.GT.U32.AND P2, PT, R39, R73, PT ;  /* 0x000000492700720c */ /* 0x000fe40003f44070 */
[----:B------:R-:W-:Y:S01]  /*13350*/  ISETP.GE.AND P4, PT, R15, RZ, PT ;  /* 0x000000ff0f00720c */ /* 0x000fe20003f86270 */
[----:B0-----:R-:W-:Y:S01]  /*13360*/  @P0 IMAD.MOV.U32 R42, RZ, RZ, R41 ;  /* 0x000000ffff2a0224 */ /* 0x001fe200078e0029 */
[----:B------:R-:W-:-:S04]  /*13370*/  IADD3 R41, P6, PT, R67, R38, RZ ;  /* 0x0000002643297210 */ /* 0x000fc80007fde0ff */
[----:B------:R-:W-:Y:S01]  /*13380*/  LEA.HI.X.SX32 R44, R67, R35, 0x1, P6 ;  /* 0x00000023432c7211 */ /* 0x000fe200030f0eff */
[----:B------:R0:W2:Y:S01]  /*13390*/  @P0 LDG.E.U8 R88, desc[UR18][R42.64] ;  /* 0x000000122a580981 */ /* 0x0000a2000c1e1100 */
[----:B------:R-:W-:Y:S02]  /*133a0*/  ISETP.GT.U32.AND P6, PT, R39, R72, PT ;  /* 0x000000482700720c */ /* 0x000fe40003fc4070 */
[----:B------:R-:W-:Y:S01]  /*133b0*/  SEL R70, R5, R70, !P3 ;  /* 0x0000004605467207 */ /* 0x000fe20005800000 */
[----:B------:R-:W-:Y:S01]  /*133c0*/  @!P5 IMAD.IADD R71, R71, 0x1, -R39 ;  /* 0x000000014747d824 */ /* 0x000fe200078e0a27 */
[----:B------:R-:W-:Y:S01]  /*133d0*/  PRMT R69, RZ, 0x7610, R69 ;  /* 0x00007610ff457816 */ /* 0x000fe20000000045 */
[----:B0-----:R-:W-:Y:S02]  /*133e0*/  @P0 IMAD.MOV.U32 R42, RZ, RZ, R45 ;  /* 0x000000ffff2a0224 */ /* 0x001fe400078e002d */
[----:B------:R-:W-:Y:S02]  /*133f0*/  @P0 IMAD.MOV.U32 R43, RZ, RZ, R120 ;  /* 0x000000ffff2b0224 */ /* 0x000fe400078e0078 */
[----:B------:R-:W-:-:S03]  /*13400*/  @!P2 IMAD.IADD R73, R73, 0x1, -R39 ;  /* 0x000000014949a824 */ /* 0x000fc600078e0a27 */
[----:B------:R0:W2:Y:S01]  /*13410*/  @P0 LDG.E.U8 R87, desc[UR18][R42.64] ;  /* 0x000000122a570981 */ /* 0x0000a2000c1e1100 */
[----:B------:R-:W-:Y:S01]  /*13420*/  IMAD R70, R70, UR13, RZ ;  /* 0x0000000d46467c24 */ /* 0x000fe2000f8e02ff */
[----:B------:R-:W-:Y:S01]  /*13430*/  ISETP.GE.AND P5, PT, R138, RZ, PT ;  /* 0x000000ff8a00720c */ /* 0x000fe20003fa6270 */
[----:B------:R-:W-:Y:S02]  /*13440*/  @!P4 IMAD.MOV R71, RZ, RZ, -R71 ;  /* 0x000000ffff47c224 */ /* 0x000fe400078e0a47 */
[----:B------:R-:W-:Y:S01]  /*13450*/  @!P6 IMAD.IADD R72, R72, 0x1, -R39 ;  /* 0x000000014848e824 */ /* 0x000fe200078e0a27 */
[C---:B------:R-:W-:Y:S01]  /*13460*/  ISETP.GT.U32.AND P6, PT, R39.reuse, R73, PT ;  /* 0x000000492700720c */ /* 0x040fe20003fc4070 */
[----:B------:R-:W-:Y:S01]  /*13470*/  STL [R1+0x380], R45 ;  /* 0x0003802d01007387 */ /* 0x000fe20000100800 */
[----:B0-----:R-:W-:Y:S02]  /*13480*/  @P0 IMAD.MOV.U32 R42, RZ, RZ, R41 ;  /* 0x000000ffff2a0224 */ /* 0x001fe400078e0029 */
[----:B------:R-:W-:Y:S01]  /*13490*/  @P0 IMAD.MOV.U32 R43, RZ, RZ, R44 ;  /* 0x000000ffff2b0224 */ /* 0x000fe200078e002c */
[----:B------:R-:W-:Y:S01]  /*134a0*/  ISETP.GT.U32.AND P4, PT, R39, R74, PT ;  /* 0x0000004a2700720c */ /* 0x000fe20003f84070 */
[----:B------:R-:W0:Y:S03]  /*134b0*/  LDCU UR13, c[0x0][0x3b0] ;  /* 0x00007600ff0d77ac */ /* 0x000e260008000800 */
[----:B------:R1:W2:Y:S01]  /*134c0*/  @P0 LDG.E.U8 R69, desc[UR18][R42.64] ;  /* 0x000000122a450981 */ /* 0x0002a2000c1e1100 */
[----:B------:R-:W-:-:S02]  /*134d0*/  SEL R71, R5, R71, !P3 ;  /* 0x0000004705477207 */ /* 0x000fc40005800000 */
[----:B-1----:R-:W-:-:S03]  /*134e0*/  IADD3 R42, P2, PT, R70, R38, RZ ;  /* 0x00000026462a7210 */ /* 0x002fc60007f5e0ff */
[----:B------:R-:W-:Y:S01]  /*134f0*/  IMAD R71, R71, UR4, RZ ;  /* 0x0000000447477c24 */ /* 0x000fe2000f8e02ff */
[----:B------:R-:W-:Y:S01]  /*13500*/  STL [R1+0x37c], R120 ;  /* 0x00037c7801007387 */ /* 0x000fe20000100800 */
[----:B------:R-:W1:Y:S01]  /*13510*/  LDCU UR4, c[0x0][0x3b0] ;  /* 0x00007600ff0477ac */ /* 0x000e620008000800 */
[----:B------:R-:W-:Y:S02]  /*13520*/  LEA.HI.X.SX32 R43, R70, R35, 0x1, P2 ;  /* 0x00000023462b7211 */ /* 0x000fe400010f0eff */
[----:B------:R-:W-:Y:S01]  /*13530*/  ISETP.GE.AND P2, PT, R135, RZ, PT ;  /* 0x000000ff8700720c */ /* 0x000fe20003f46270 */
[----:B------:R0:W-:Y:S01]  /*13540*/  STL [R1+0x3a8], R41 ;  /* 0x0003a82901007387 */ /* 0x0001e20000100800 */
[----:B------:R-:W-:Y:S02]  /*13550*/  @!P5 IMAD.MOV R72, RZ, RZ, -R72 ;  /* 0x000000ffff48d224 */ /* 0x000fe400078e0a48 */
[--C-:B------:R-:W-:Y:S01]  /*13560*/  @!P6 IMAD.IADD R73, R73, 0x1, -R39.reuse ;  /* 0x000000014949e824 */ /* 0x100fe200078e0a27 */
[----:B------:R-:W-:Y:S01]  /*13570*/  ISETP.GT.U32.AND P6, PT, R39, R76, PT ;  /* 0x0000004c2700720c */ /* 0x000fe20003fc4070 */
[----:B------:R-:W5:Y:S01]  /*13580*/  LDL.LU R15, [R1+0xa18] ;  /* 0x000a1800010f7983 */ /* 0x000f620000300800 */
[----:B------:R-:W-:Y:S01]  /*13590*/  @!P4 IMAD.IADD R74, R74, 0x1, -R39 ;  /* 0x000000014a4ac824 */ /* 0x000fe200078e0a27 */
[----:B0-----:R-:W-:-:S02]  /*135a0*/  IADD3 R41, P5, PT, R71, R38, RZ ;  /* 0x0000002647297210 */ /* 0x001fc40007fbe0ff */
[----:B------:R0:W-:Y:S01]  /*135b0*/  STL [R1+0x3a4], R44 ;  /* 0x0003a42c01007387 */ /* 0x0001e20000100800 */
[----:B------:R-:W-:Y:S02]  /*135c0*/  SEL R72, R5, R72, !P3 ;  /* 0x0000004805487207 */ /* 0x000fe40005800000 */
[----:B------:R-:W-:Y:S01]  /*135d0*/  @!P2 IMAD.MOV R73, RZ, RZ, -R73 ;  /* 0x000000ffff49a224 */ /* 0x000fe200078e0a49 */
[----:B------:R-:W-:Y:S01]  /*135e0*/  PRMT R68, RZ, 0x7610, R68 ;  /* 0x00007610ff447816 */ /* 0x000fe20000000044 */
[----:B------:R-:W5:Y:S01]  /*135f0*/  LDL.LU R138, [R1+0xa14] ;  /* 0x000a1400018a7983 */ /* 0x000f620000300800 */
[----:B------:R-:W-:Y:S02]  /*13600*/  ISETP.GT.U32.AND P4, PT, R39, R74, PT ;  /* 0x0000004a2700720c */ /* 0x000fe40003f84070 */
[----:B0-----:R-:W-:Y:S01]  /*13610*/  LEA.HI.X.SX32 R44, R71, R35, 0x1, P5 ;  /* 0x00000023472c7211 */ /* 0x001fe200028f0eff */
[----:B------:R-:W-:Y:S01]  /*13620*/  IMAD R72, R72, UR5, RZ ;  /* 0x0000000548487c24 */ /* 0x000fe2000f8e02ff */
[----:B------:R-:W-:Y:S01]  /*13630*/  ISETP.GT.U32.AND P5, PT, R39, R75, PT ;  /* 0x0000004b2700720c */ /* 0x000fe20003fa4070 */
[----:B------:R0:W-:Y:S01]  /*13640*/  STL [R1+0x3b0], R42 ;  /* 0x0003b02a01007387 */ /* 0x0001e20000100800 */
[----:B------:R-:W-:Y:S01]  /*13650*/  PRMT R67, RZ, 0x7610, R67 ;  /* 0x00007610ff437816 */ /* 0x000fe20000000043 */
[--C-:B------:R-:W-:Y:S01]  /*13660*/  @!P6 IMAD.IADD R76, R76, 0x1, -R39.reuse ;  /* 0x000000014c4ce824 */ /* 0x100fe200078e0a27 */
[----:B------:R-:W-:Y:S01]  /*13670*/  SEL R73, R5, R73, !P3 ;  /* 0x0000004905497207 */ /* 0x000fe20005800000 */
[----:B------:R-:W5:Y:S04]  /*13680*/  LDL.LU R135, [R1+0xa10] ;  /* 0x000a100001877983 */ /* 0x000f680000300800 */
[----:B------:R0:W2:Y:S01]  /*13690*/  @P0 LDG.E.U8 R68, desc[UR18][R42.64] ;  /* 0x000000122a440981 */ /* 0x0000a2000c1e1100 */
[----:B------:R-:W-:Y:S01]  /*136a0*/  ISETP.GE.AND P2, PT, R12, RZ, PT ;  /* 0x000000ff0c00720c */ /* 0x000fe20003f46270 */
[----:B------:R-:W-:Y:S01]  /*136b0*/  @!P4 IMAD.IADD R74, R74, 0x1, -R39 ;  /* 0x000000014a4ac824 */ /* 0x000fe200078e0a27 */
[----:B------:R-:W3:Y:S01]  /*136c0*/  LDCU UR5, c[0x0][0x3b0] ;  /* 0x00007600ff0577ac */ /* 0x000ee20008000800 */
[----:B------:R1:W-:Y:S04]  /*136d0*/  STL [R1+0x3ac], R43 ;  /* 0x0003ac2b01007387 */ /* 0x0003e80000100800 */
[----:B------:R-:W-:Y:S01]  /*136e0*/  STL [R1+0x3b8], R41 ;  /* 0x0003b82901007387 */ /* 0x000fe20000100800 */
[----:B0-----:R-:W-:-:S03]  /*136f0*/  @P0 IMAD.MOV.U32 R42, RZ, RZ, R41 ;  /* 0x000000ffff2a0224 */ /* 0x001fc600078e0029 */
[----:B------:R0:W-:Y:S01]  /*13700*/  STL [R1+0x3b4], R44 ;  /* 0x0003b42c01007387 */ /* 0x0001e20000100800 */
[----:B-1----:R-:W-:Y:S02]  /*13710*/  @P0 IMAD.MOV.U32 R43, RZ, RZ, R44 ;  /* 0x000000ffff2b0224 */ /* 0x002fe400078e002c */
[----:B------:R-:W-:Y:S01]  /*13720*/  IMAD R73, R73, UR4, RZ ;  /* 0x0000000449497c24 */ /* 0x000fe2000f8e02ff */
[----:B------:R-:W5:Y:S01]  /*13730*/  LDL.LU R12, [R1+0xa0c] ;  /* 0x000a0c00010c7983 */ /* 0x000f620000300800 */
[----:B------:R-:W-:-:S03]  /*13740*/  @!P5 IMAD.IADD R75, R75, 0x1, -R39 ;  /* 0x000000014b4bd824 */ /* 0x000fc600078e0a27 */
[----:B------:R1:W2:Y:S01]  /*13750*/  @P0 LDG.E.U8 R67, desc[UR18][R42.64] ;  /* 0x000000122a430981 */ /* 0x0002a2000c1e1100 */
[CC--:B0-----:R-:W-:Y:S01]  /*13760*/  IADD3 R44, P6, PT, R72.reuse, R38.reuse, RZ ;  /* 0x00000026482c7210 */ /* 0x0c1fe20007fde0ff */
[----:B------:R-:W-:Y:S01]  /*13770*/  @!P2 IMAD.MOV R74, RZ, RZ, -R74 ;  /* 0x000000ffff4aa224 */ /* 0x000fe200078e0a4a */
[----:B------:R-:W-:Y:S01]  /*13780*/  IADD3 R41, P4, PT, R73, R38, RZ ;  /* 0x0000002649297210 */ /* 0x000fe20007f9e0ff */
[----:B------:R-:W0:Y:S01]  /*13790*/  LDCU UR4, c[0x0][0x3b0] ;  /* 0x00007600ff0477ac */ /* 0x000e220008000800 */
[C---:B------:R-:W-:Y:S01]  /*137a0*/  ISETP.GT.U32.AND P5, PT, R39.reuse, R76, PT ;  /* 0x0000004c2700720c */ /* 0x040fe20003fa4070 */
[----:B------:R-:W-:Y:S01]  /*137b0*/  STL [R1+0x3c0], R44 ;  /* 0x0003c02c01007387 */ /* 0x000fe20000100800 */
[----:B-1----:R-:W-:Y:S02]  /*137c0*/  LEA.HI.X.SX32 R42, R72, R35, 0x1, P6 ;  /* 0x00000023482a7211 */ /* 0x002fe400030f0eff */
[----:B------:R-:W-:-:S03]  /*137d0*/  ISETP.GT.U32.AND P6, PT, R39, R75, PT ;  /* 0x0000004b2700720c */ /* 0x000fc60003fc4070 */
[----:B------:R1:W-:Y:S01]  /*137e0*/  STL [R1+0x3bc], R42 ;  /* 0x0003bc2a01007387 */ /* 0x0003e20000100800 */
[----:B------:R-:W-:Y:S02]  /*137f0*/  @P0 IMAD.MOV.U32 R43, RZ, RZ, R42 ;  /* 0x000000ffff2b0224 */ /* 0x000fe400078e002a */
[----:B-1----:R-:W-:Y:S01]  /*13800*/  @P0 IMAD.MOV.U32 R42, RZ, RZ, R44 ;  /* 0x000000ffff2a0224 */ /* 0x002fe200078e002c */
[----:B------:R-:W-:Y:S02]  /*13810*/  LEA.HI.X.SX32 R44, R73, R35, 0x1, P4 ;  /* 0x00000023492c7211 */ /* 0x000fe400020f0eff */
[----:B------:R-:W-:Y:S02]  /*13820*/  ISETP.GE.AND P4, PT, R13, RZ, PT ;  /* 0x000000ff0d00720c */ /* 0x000fe40003f86270 */
[----:B------:R-:W-:Y:S01]  /*13830*/  ISETP.GT.U32.AND P2, PT, R39, R79, PT ;  /* 0x0000004f2700720c */ /* 0x000fe20003f44070 */
[--C-:B------:R-:W-:Y:S02]  /*13840*/  @!P5 IMAD.IADD R76, R76, 0x1, -R39.reuse ;  /* 0x000000014c4cd824 */ /* 0x100fe400078e0a27 */
[----:B------:R-:W-:Y:S01]  /*13850*/  @!P6 IMAD.IADD R75, R75, 0x1, -R39 ;  /* 0x000000014b4be824 */ /* 0x000fe200078e0a27 */
[----:B------:R-:W-:-:S02]  /*13860*/  ISETP.GE.AND P6, PT, R10, RZ, PT ;  /* 0x000000ff0a00720c */ /* 0x000fc40003fc6270 */
[----:B------:R-:W-:Y:S02]  /*13870*/  ISETP.GT.U32.AND P5, PT, R39, R78, PT ;  /* 0x0000004e2700720c */ /* 0x000fe40003fa4070 */
[----:B------:R-:W-:-:S03]  /*13880*/  SEL R74, R5, R74, !P3 ;  /* 0x0000004a054a7207 */ /* 0x000fc60005800000 */
[----:B------:R-:W-:Y:S01]  /*13890*/  @!P4 IMAD.MOV R76, RZ, RZ, -R76 ;  /* 0x000000ffff4cc224 */ /* 0x000fe200078e0a4c */
[----:B------:R-:W-:Y:S01]  /*138a0*/  PRMT R66, RZ, 0x7610, R66 ;  /* 0x00007610ff427816 */ /* 0x000fe20000000042 */
[----:B------:R-:W-:Y:S01]  /*138b0*/  IMAD R74, R74, UR12, RZ ;  /* 0x0000000c4a4a7c24 */ /* 0x000fe2000f8e02ff */
[----:B------:R1:W-:Y:S01]  /*138c0*/  STL [R1+0x3e8], R41 ;  /* 0x0003e82901007387 */ /* 0x0003e20000100800 */
[----:B------:R-:W-:Y:S01]  /*138d0*/  @!P2 IMAD.IADD R79, R79, 0x1, -R39 ;  /* 0x000000014f4fa824 */ /* 0x000fe200078e0a27 */
[----:B------:R-:W-:Y:S01]  /*138e0*/  SEL R76, R5, R76, !P3 ;  /* 0x0000004c054c7207 */ /* 0x000fe20005800000 */
[----:B------:R-:W-:Y:S01]  /*138f0*/  @!P6 IMAD.MOV R75, RZ, RZ, -R75 ;  /* 0x000000ffff4be224 */ /* 0x000fe200078e0a4b */
[----:B------:R0:W2:Y:S01]  /*13900*/  @P0 LDG.E.U8 R66, desc[UR18][R42.64] ;  /* 0x000000122a420981 */ /* 0x0000a2000c1e1100 */
[----:B------:R-:W-:Y:S01]  /*13910*/  @!P5 IMAD.IADD R78, R78, 0x1, -R39 ;  /* 0x000000014e4ed824 */ /* 0x000fe200078e0a27 */
[----:B------:R-:W-:Y:S01]  /*13920*/  PRMT R65, RZ, 0x7610, R65 ;  /* 0x00007610ff417816 */ /* 0x000fe20000000041 */
[----:B---3--:R-:W-:Y:S01]  /*13930*/  IMAD R76, R76, UR5, RZ ;  /* 0x000000054c4c7c24 */ /* 0x008fe2000f8e02ff */
[----:B------:R-:W-:Y:S01]  /*13940*/  ISETP.GT.U32.AND P2, PT, R39, R79, PT ;  /* 0x0000004f2700720c */ /* 0x000fe20003f44070 */
[----:B------:R-:W5:Y:S01]  /*13950*/  LDL.LU R13, [R1+0xa08] ;  /* 0x000a0800010d7983 */ /* 0x000f620000300800 */
[----:B------:R-:W-:Y:S01]  /*13960*/  PRMT R64, RZ, 0x7610, R64 ;  /* 0x00007610ff407816 */ /* 0x000fe20000000040 */
[----:B------:R-:W3:Y:S01]  /*13970*/  LDCU UR5, c[0x0][0x3b0] ;  /* 0x00007600ff0577ac */ /* 0x000ee20008000800 */
[----:B0-----:R-:W-:Y:S01]  /*13980*/  @P0 IMAD.MOV.U32 R42, RZ, RZ, R41 ;  /* 0x000000ffff2a0224 */ /* 0x001fe200078e0029 */
[-C--:B-1----:R-:W-:Y:S01]  /*13990*/  IADD3 R41, P4, PT, R74, R38.reuse, RZ ;  /* 0x000000264a297210 */ /* 0x082fe20007f9e0ff */
[----:B------:R0:W-:Y:S01]  /*139a0*/  STL [R1+0x3e4], R44 ;  /* 0x0003e42c01007387 */ /* 0x0001e20000100800 */
[----:B------:R-:W-:Y:S01]  /*139b0*/  @P0 IMAD.MOV.U32 R43, RZ, RZ, R44 ;  /* 0x000000ffff2b0224 */ /* 0x000fe200078e002c */
[----:B------:R-:W-:Y:S01]  /*139c0*/  IADD3 R45, P5, PT, R76, R38, RZ ;  /* 0x000000264c2d7210 */ /* 0x000fe20007fbe0ff */
[----:B------:R-:W1:Y:S01]  /*139d0*/  LDCU UR12, c[0x0][0x3b0] ;  /* 0x00007600ff0c77ac */ /* 0x000e620008000800 */
[----:B------:R-:W-:Y:S01]  /*139e0*/  SEL R75, R5, R75, !P3 ;  /* 0x0000004b054b7207 */ /* 0x000fe20005800000 */
[----:B------:R-:W5:Y:S01]  /*139f0*/  LDL.LU R10, [R1+0xa04] ;  /* 0x000a0400010a7983 */ /* 0x000f620000300800 */
[----:B------:R-:W-:-:S02]  /*13a00*/  ISETP.GT.U32.AND P6, PT, R39, R78, PT ;  /* 0x0000004e2700720c */ /* 0x000fc40003fc4070 */
[----:B0-----:R-:W-:Y:S01]  /*13a10*/  LEA.HI.X.SX32 R44, R74, R35, 0x1, P4 ;  /* 0x000000234a2c7211 */ /* 0x001fe200020f0eff */
[----:B------:R0:W2:Y:S01]  /*13a20*/  @P0 LDG.E.U8 R65, desc[UR18][R42.64] ;  /* 0x000000122a410981 */ /* 0x0000a2000c1e1100 */
[----:B------:R-:W-:Y:S02]  /*13a30*/  ISETP.GT.U32.AND P4, PT, R39, R77, PT ;  /* 0x0000004d2700720c */ /* 0x000fe40003f84070 */
[----:B------:R-:W-:Y:S01]  /*13a40*/  LEA.HI.X.SX32 R70, R76, R35, 0x1, P5 ;  /* 0x000000234c467211 */ /* 0x000fe200028f0eff */
[----:B------:R-:W-:Y:S01]  /*13a50*/  IMAD R75, R75, UR4, RZ ;  /* 0x000000044b4b7c24 */ /* 0x000fe2000f8e02ff */
[----:B------:R-:W-:Y:S01]  /*13a60*/  ISETP.GE.AND P5, PT, R11, RZ, PT ;  /* 0x000000ff0b00720c */ /* 0x000fe20003fa6270 */
[----:B------:R1:W-:Y:S01]  /*13a70*/  STL [R1+0x3f0], R41 ;  /* 0x0003f02901007387 */ /* 0x0003e20000100800 */
[----:B------:R-:W-:Y:S01]  /*13a80*/  @!P2 IMAD.IADD R79, R79, 0x1, -R39 ;  /* 0x000000014f4fa824 */ /* 0x000fe200078e0a27 */
[----:B------:R-:W-:Y:S02]  /*13a90*/  PRMT R63, RZ, 0x7610, R63 ;  /* 0x00007610ff3f7816 */ /* 0x000fe4000000003f */
[----:B------:R-:W-:-:S02]  /*13aa0*/  @!P6 IMAD.IADD R78, R78, 0x1, -R39 ;  /* 0x000000014e4ee824 */ /* 0x000fc400078e0a27 */
[----:B0-----:R-:W-:Y:S01]  /*13ab0*/  @P0 IMAD.MOV.U32 R42, RZ, RZ, R41 ;  /* 0x000000ffff2a0224 */ /* 0x001fe200078e0029 */
[----:B------:R0:W-:Y:S01]  /*13ac0*/  STL [R1+0x3ec], R44 ;  /* 0x0003ec2c01007387 */ /* 0x0001e20000100800 */
[----:B------:R-:W-:Y:S01]  /*13ad0*/  @P0 IMAD.MOV.U32 R43, RZ, RZ, R44 ;  /* 0x000000ffff2b0224 */ /* 0x000fe200078e002c */
[----:B------:R-:W-:Y:S01]  /*13ae0*/  PRMT R62, RZ, 0x7610, R62 ;  /* 0x00007610ff3e7816 */ /* 0x000fe2000000003e */
[----:B------:R-:W-:Y:S01]  /*13af0*/  @!P4 IMAD.IADD R77, R77, 0x1, -R39 ;  /* 0x000000014d4dc824 */ /* 0x000fe200078e0a27 */
[C---:B-1----:R-:W-:Y:S01]  /*13b00*/  IADD3 R41, P2, PT, R75.reuse, R38, RZ ;  /* 0x000000264b297210 */ /* 0x042fe20007f5e0ff */
[----:B------:R-:W1:Y:S01]  /*13b10*/  LDCU UR4, c[0x0][0x3b0] ;  /* 0x00007600ff0477ac */ /* 0x000e620008000800 */
[----:B------:R-:W-:Y:S01]  /*13b20*/  ISETP.GE.AND P6, PT, R8, RZ, PT ;  /* 0x000000ff0800720c */ /* 0x000fe20003fc6270 */
[----:B------:R-:W-:Y:S01]  /*13b30*/  @!P5 IMAD.MOV R79, RZ, RZ, -R79 ;  /* 0x000000ffff4fd224 */ /* 0x000fe200078e0a4f */
[----:B------:R3:W2:Y:S01]  /*13b40*/  @P0 LDG.E.U8 R64, desc[UR18][R42.64] ;  /* 0x000000122a400981 */ /* 0x0006a2000c1e1100 */
[----:B0-----:R-:W-:-:S02]  /*13b50*/  LEA.HI.X.SX32 R44, R75, R35, 0x1, P2 ;  /* 0x000000234b2c7211 */ /* 0x001fc400010f0eff */
[C---:B------:R-:W-:Y:S02]  /*13b60*/  ISETP.GT.U32.AND P2, PT, R39.reuse, R80, PT ;  /* 0x000000502700720c */ /* 0x040fe40003f44070 */
[----:B------:R-:W-:Y:S02]  /*13b70*/  ISETP.GT.U32.AND P4, PT, R39, R77, PT ;  /* 0x0000004d2700720c */ /* 0x000fe40003f84070 */
[----:B------:R-:W-:Y:S01]  /*13b80*/  SEL R79, R5, R79, !P3 ;  /* 0x0000004f054f7207 */ /* 0x000fe20005800000 */
[----:B---3--:R-:W-:Y:S02]  /*13b90*/  @P0 IMAD.MOV.U32 R42, RZ, RZ, R45 ;  /* 0x000000ffff2a0224 */ /* 0x008fe400078e002d */
[----:B------:R-:W-:Y:S02]  /*13ba0*/  @P0 IMAD.MOV.U32 R43, RZ, RZ, R70 ;  /* 0x000000ffff2b0224 */ /* 0x000fe400078e0046 */
[----:B------:R-:W-:-:S03]  /*13bb0*/  IMAD R79, R79, UR13, RZ ;  /* 0x0000000d4f4f7c24 */ /* 0x000fc6000f8e02ff */
[----:B------:R0:W3:Y:S01]  /*13bc0*/  @P0 LDG.E.U8 R63, desc[UR18][R42.64] ;  /* 0x000000122a3f0981 */ /* 0x0000e2000c1e1100 */
[----:B------:R-:W-:Y:S01]  /*13bd0*/  @!P6 IMAD.MOV R78, RZ, RZ, -R78 ;  /* 0x000000ffff4ee224 */ /* 0x000fe200078e0a4e */
[----:B------:R-:W-:Y:S01]  /*13be0*/  ISETP.GE.AND P5, PT, R9, RZ, PT ;  /* 0x000000ff0900720c */ /* 0x000fe20003fa6270 */
[--C-:B------:R-:W-:Y:S01]  /*13bf0*/  @!P2 IMAD.IADD R80, R80, 0x1, -R39.reuse ;  /* 0x000000015050a824 */ /* 0x100fe200078e0a27 */
[----:B------:R-:W-:Y:S01]  /*13c00*/  ISETP.GT.U32.AND P6, PT, R39, R81, PT ;  /* 0x000000512700720c */ /* 0x000fe20003fc4070 */
[----:B------:R-:W-:Y:S02]  /*13c10*/  @!P4 IMAD.IADD R77, R77, 0x1, -R39 ;  /* 0x000000014d4dc824 */ /* 0x000fe400078e0a27 */
[----:B0-----:R-:W-:Y:S02]  /*13c20*/  @P0 IMAD.MOV.U32 R42, RZ, RZ, R41 ;  /* 0x000000ffff2a0224 */ /* 0x001fe400078e0029 */
[----:B------:R-:W-:Y:S01]  /*13c30*/  @P0 IMAD.MOV.U32 R43, RZ, RZ, R44 ;  /* 0x000000ffff2b0224 */ /* 0x000fe200078e002c */
[----:B------:R-:W-:-:S02]  /*13c40*/  SEL R78, R5, R78, !P3 ;  /* 0x0000004e054e7207 */ /* 0x000fc40005800000 */
[----:B------:R-:W-:Y:S02]  /*13c50*/  ISETP.GT.U32.AND P2, PT, R39, R80, PT ;  /* 0x000000502700720c */ /* 0x000fe40003f44070 */
[----:B------:R0:W2:Y:S01]  /*13c60*/  @P0 LDG.E.U8 R62, desc[UR18][R42.64] ;  /* 0x000000122a3e0981 */ /* 0x0000a2000c1e1100 */
[----:B------:R-:W-:Y:S01]  /*13c70*/  IMAD R78, R78, UR5, RZ ;  /* 0x000000054e4e7c24 */ /* 0x000fe2000f8e02ff */
[----:B------:R-:W1:Y:S02]  /*13c80*/  LDCU UR5, c[0x0][0x3b0] ;  /* 0x00007600ff0577ac */ /* 0x000e640008000800 */
[----:B------:R-:W-:Y:S01]  /*13c90*/  STL [R1+0x3f8], R45 ;  /* 0x0003f82d01007387 */ /* 0x000fe20000100800 */
[----:B------:R-:W-:-:S03]  /*13ca0*/  @!P5 IMAD.MOV R77, RZ, RZ, -R77 ;  /* 0x000000ffff4dd224 */ /* 0x000fc600078e0a4d */
[----:B------:R-:W5:Y:S01]  /*13cb0*/  LDL.LU R11, [R1+0xa00] ;  /* 0x000a0000010b7983 */ /* 0x000f620000300800 */
[----:B0-----:R-:W-:-:S04]  /*13cc0*/  IADD3 R42, P4, PT, R79, R38, RZ ;  /* 0x000000264f2a7210 */ /* 0x001fc80007f9e0ff */
[----:B------:R-:W-:Y:S02]  /*13cd0*/  LEA.HI.X.SX32 R43, R79, R35, 0x1, P4 ;  /* 0x000000234f2b7211 */ /* 0x000fe400020f0eff */
[----:B------:R-:W-:Y:S01]  /*13ce0*/  ISETP.GE.AND P4, PT, R132, RZ, PT ;  /* 0x000000ff8400720c */ /* 0x000fe20003f86270 */
[----:B------:R-:W-:Y:S01]  /*13cf0*/  STL [R1+0x3f4], R70 ;  /* 0x0003f44601007387 */ /* 0x000fe20000100800 */
[----:B------:R-:W-:-:S03]  /*13d00*/  @!P6 IMAD.IADD R81, R81, 0x1, -R39 ;  /* 0x000000015151e824 */ /* 0x000fc600078e0a27 */
[----:B------:R-:W5:Y:S04]  /*13d10*/  LDL.LU R8, [R1+0x9fc] ;  /* 0x0009fc0001087983 */ /* 0x000f680000300800 */
[----:B------:R0:W-:Y:S01]  /*13d20*/  STL [R1+0x400], R41 ;  /* 0x0004002901007387 */ /* 0x0001e20000100800 */
[----:B------:R-:W-:Y:S01]  /*13d30*/  @!P2 IMAD.IADD R80, R80, 0x1, -R39 ;  /* 0x000000015050a824 */ /* 0x000fe200078e0a27 */
[----:B------:R-:W-:Y:S02]  /*13d40*/  ISETP.GT.U32.AND P6, PT, R39, R81, PT ;  /* 0x000000512700720c */ /* 0x000fe40003fc4070 */
[----:B------:R1:W-:Y:S01]  /*13d50*/  STL [R1+0x3fc], R44 ;  /* 0x0003fc2c01007387 */ /* 0x0003e20000100800 */
[C---:B0-----:R-:W-:Y:S01]  /*13d60*/  IADD3 R41, P5, PT, R78.reuse, R38, RZ ;  /* 0x000000264e297210 */ /* 0x041fe20007fbe0ff */
[----:B------:R-:W-:Y:S01]  /*13d70*/  @!P4 IMAD.MOV R80, RZ, RZ, -R80 ;  /* 0x000000ffff50c224 */ /* 0x000fe200078e0a50 */
[----:B------:R-:W-:Y:S01]  /*13d80*/  PRMT R61, RZ, 0x7610, R61 ;  /* 0x00007610ff3d7816 */ /* 0x000fe2000000003d */
[----:B------:R-:W5:Y:S01]  /*13d90*/  LDL.LU R9, [R1+0x9f8] ;  /* 0x0009f80001097983 */ /* 0x000f620000300800 */
[----:B-1----:R-:W-:-:S02]  /*13da0*/  LEA.HI.X.SX32 R44, R78, R35, 0x1, P5 ;  /* 0x000000234e2c7211 */ /* 0x002fc400028f0eff */
[----:B------:R-:W-:Y:S01]  /*13db0*/  ISETP.GT.U32.AND P5, PT, R39, R82, PT ;  /* 0x000000522700720c */ /* 0x000fe20003fa4070 */
[----:B------:R0:W-:Y:S01]  /*13dc0*/  STL [R1+0x428], R42 ;  /* 0x0004282a01007387 */ /* 0x0001e20000100800 */
[----:B------:R-:W-:Y:S02]  /*13dd0*/  ISETP.GE.AND P2, PT, R130, RZ, PT ;  /* 0x000000ff8200720c */ /* 0x000fe40003f46270 */
[----:B------:R-:W-:Y:S01]  /*13de0*/  SEL R77, R5, R77, !P3 ;  /* 0x0000004d054d7207 */ /* 0x000fe20005800000 */
[----:B------:R-:W5:Y:S01]  /*13df0*/  LDL.LU R132, [R1+0x9f4] ;  /* 0x0009f40001847983 */ /* 0x000f620000300800 */
[----:B------:R-:W-:Y:S02]  /*13e00*/  ISETP.GT.U32.AND P4, PT, R39, R84, PT ;  /* 0x000000542700720c */ /* 0x000fe40003f84070 */
[----:B------:R-:W-:Y:S01]  /*13e10*/  PRMT R60, RZ, 0x7610, R60 ;  /* 0x00007610ff3c7816 */ /* 0x000fe2000000003c */
[----:B------:R-:W-:Y:S01]  /*13e20*/  STL [R1+0x430], R41 ;  /* 0x0004302901007387 */ /* 0x000fe20000100800 */
[----:B------:R-:W-:Y:S01]  /*13e30*/  SEL R80, R5, R80, !P3 ;  /* 0x0000005005507207 */ /* 0x000fe20005800000 */
[----:B------:R-:W-:Y:S01]  /*13e40*/  IMAD R77, R77, UR4, RZ ;  /* 0x000000044d4d7c24 */ /* 0x000fe2000f8e02ff */
[----:B------:R-:W1:Y:S01]  /*13e50*/  LDCU UR4, c[0x0][0x3b0] ;  /* 0x00007600ff0477ac */ /* 0x000e620008000800 */
[----:B------:R0:W-:Y:S04]  /*13e60*/  STL [R1+0x424], R43 ;  /* 0x0004242b01007387 */ /* 0x0001e80000100800 */
[----:B------:R0:W2:Y:S01]  /*13e70*/  @P0 LDG.E.U8 R61, desc[UR18][R42.64] ;  /* 0x000000122a3d0981 */ /* 0x0000a2000c1e1100 */
[----:B------:R-:W-:-:S02]  /*13e80*/  @!P6 IMAD.IADD R81, R81, 0x1, -R39 ;  /* 0x000000015151e824 */ /* 0x000fc400078e0a27 */
[----:B------:R-:W-:Y:S02]  /*13e90*/  IMAD R80, R80, UR5, RZ ;  /* 0x0000000550507c24 */ /* 0x000fe4000f8e02ff */
[--C-:B------:R-:W-:Y:S02]  /*13ea0*/  @!P5 IMAD.IADD R82, R82, 0x1, -R39.reuse ;  /* 0x000000015252d824 */ /* 0x100fe400078e0a27 */
[----:B------:R-:W-:Y:S01]  /*13eb0*/  @!P4 IMAD.IADD R84, R84, 0x1, -R39 ;  /* 0x000000015454c824 */ /* 0x000fe200078e0a27 */
[----:B------:R1:W-:Y:S01]  /*13ec0*/  STL [R1+0x42c], R44 ;  /* 0x00042c2c01007387 */ /* 0x0003e20000100800 */
[----:B0-----:R-:W-:Y:S02]  /*13ed0*/  @P0 IMAD.MOV.U32 R42, RZ, RZ, R41 ;  /* 0x000000ffff2a0224 */ /* 0x001fe400078e0029 */
[----:B------:R-:W-:Y:S02]  /*13ee0*/  @P0 IMAD.MOV.U32 R43, RZ, RZ, R44 ;  /* 0x000000ffff2b0224 */ /* 0x000fe400078e002c */
[----:B------:R-:W-:Y:S01]  /*13ef0*/  @!P2 IMAD.MOV R81, RZ, RZ, -R81 ;  /* 0x000000ffff51a224 */ /* 0x000fe200078e0a51 */
[----:B------:R-:W-:Y:S01]  /*13f00*/  ISETP.GT.U32.AND P6, PT, R39, R82, PT ;  /* 0x000000522700720c */ /* 0x000fe20003fc4070 */
[----:B------:R-:W5:Y:S01]  /*13f10*/  LDL.LU R130, [R1+0x9f0] ;  /* 0x0009f00001827983 */ /* 0x000f620000300800 */
[----:B------:R-:W-:Y:S01]  /*13f20*/  PRMT R59, RZ, 0x7610, R59 ;  /* 0x00007610ff3b7816 */ /* 0x000fe2000000003b */
[----:B------:R-:W0:Y:S02]  /*13f30*/  LDCU UR5, c[0x0][0x3b0] ;  /* 0x00007600ff0577ac */ /* 0x000e240008000800 */
[----:B------:R1:W2:Y:S01]  /*13f40*/  @P0 LDG.E.U8 R60, desc[UR18][R42.64] ;  /* 0x000000122a3c0981 */ /* 0x0002a2000c1e1100 */
[----:B------:R-:W-:-:S02]  /*13f50*/  IADD3 R41, P2, PT, R80, R38, RZ ;  /* 0x0000002650297210 */ /* 0x000fc40007f5e0ff */
[----:B-1----:R-:W-:-:S04]  /*13f60*/  IADD3 R42, P5, PT, R77, R38, RZ ;  /* 0x000000264d2a7210 */ /* 0x002fc80007fbe0ff */
[----:B------:R-:W-:Y:S02]  /*13f70*/  LEA.HI.X.SX32 R43, R77, R35, 0x1, P5 ;  /* 0x000000234d2b7211 */ /* 0x000fe400028f0eff */
[----:B------:R-:W-:Y:S02]  /*13f80*/  ISETP.GT.U32.AND P5, PT, R39, R83, PT ;  /* 0x000000532700720c */ /* 0x000fe40003fa4070 */
[----:B------:R-:W-:Y:S02]  /*13f90*/  LEA.HI.X.SX32 R44, R80, R35, 0x1, P2 ;  /* 0x00000023502c7211 */ /* 0x000fe400010f0eff */
[----:B------:R-:W-:Y:S02]  /*13fa0*/  ISETP.GE.AND P4, PT, R6, RZ, PT ;  /* 0x000000ff0600720c */ /* 0x000fe40003f86270 */
[----:B------:R-:W-:Y:S01]  /*13fb0*/  SEL R81, R5, R81, !P3 ;  /* 0x0000005105517207 */ /* 0x000fe20005800000 */
[----:B------:R1:W-:Y:S01]  /*13fc0*/  STL [R1+0x438], R42 ;  /* 0x0004382a01007387 */ /* 0x0003e20000100800 */
[----:B------:R-:W-:Y:S01]  /*13fd0*/  ISETP.GT.U32.AND P2, PT, R39, R84, PT ;  /* 0x000000542700720c */ /* 0x000fe20003f44070 */
[----:B------:R-:W-:-:S02]  /*13fe0*/  @!P6 IMAD.IADD R82, R82, 0x1, -R39 ;  /* 0x000000015252e824 */ /* 0x000fc400078e0a27 */
[----:B------:R-:W-:Y:S01]  /*13ff0*/  IMAD R81, R81, UR4, RZ ;  /* 0x0000000451517c24 */ /* 0x000fe2000f8e02ff */
[----:B------:R0:W-:Y:S01]  /*14000*/  STL [R1+0x434], R43 ;  /* 0x0004342b01007387 */ /* 0x0001e20000100800 */
[--C-:B------:R-:W-:Y:S01]  /*14010*/  @!P5 IMAD.IADD R83, R83, 0x1, -R39.reuse ;  /* 0x000000015353d824 */ /* 0x100fe200078e0a27 */
[----:B------:R-:W-:Y:S01]  /*14020*/  PRMT R58, RZ, 0x7610, R58 ;  /* 0x00007610ff3a7816 */ /* 0x000fe2000000003a */
[----:B------:R-:W4:Y:S01]  /*14030*/  LDCU UR4, c[0x0][0x3b0] ;  /* 0x00007600ff0477ac */ /* 0x000f220008000800 */
[----:B------:R1:W2:Y:S01]  /*14040*/  @P0 LDG.E.U8 R59, desc[UR18][R42.64] ;  /* 0x000000122a3b0981 */ /* 0x0002a2000c1e1100 */
[C---:B------:R-:W-:Y:S01]  /*14050*/  ISETP.GT.U32.AND P6, PT, R39.reuse, R85, PT ;  /* 0x000000552700720c */ /* 0x040fe20003fc4070 */
[----:B------:R-:W-:Y:S02]  /*14060*/  @!P4 IMAD.MOV R82, RZ, RZ, -R82 ;  /* 0x000000ffff52c224 */ /* 0x000fe400078e0a52 */
[----:B------:R0:W-:Y:S01]  /*14070*/  STL [R1+0x440], R41 ;  /* 0x0004402901007387 */ /* 0x0001e20000100800 */
[----:B------:R-:W-:Y:S01]  /*14080*/  @!P2 IMAD.IADD R84, R84, 0x1, -R39 ;  /* 0x000000015454a824 */ /* 0x000fe200078e0a27 */
[----:B------:R-:W-:Y:S01]  /*14090*/  ISETP.GT.U32.AND P5, PT, R39, R83, PT ;  /* 0x000000532700720c */ /* 0x000fe20003fa4070 */
[----:B-1----:R-:W-:-:S02]  /*140a0*/  @P0 IMAD.MOV.U32 R42, RZ, RZ, R41 ;  /* 0x000000ffff2a0224 */ /* 0x002fc400078e0029 */
[----:B0-----:R-:W-:Y:S01]  /*140b0*/  @P0 IMAD.MOV.U32 R43, RZ, RZ, R44 ;  /* 0x000000ffff2b0224 */ /* 0x001fe200078e002c */
[----:B------:R-:W-:-:S04]  /*140c0*/  ISETP.GE.AND P4, PT, R7, RZ, PT ;  /* 0x000000ff0700720c */ /* 0x000fc80003f86270 */
[--C-:B------:R-:W-:Y:S01]  /*140d0*/  @!P6 IMAD.IADD R85, R85, 0x1, -R39.reuse ;  /* 0x000000015555e824 */ /* 0x100fe200078e0a27 */
[----:B------:R-:W-:Y:S01]  /*140e0*/  IADD3 R41, P2, PT, R81, R38, RZ ;  /* 0x0000002651297210 */ /* 0x000fe20007f5e0ff */
[----:B------:R-:W5:Y:S04]  /*140f0*/  LDL.LU R6, [R1+0x9ec] ;  /* 0x0009ec0001067983 */ /* 0x000f680000300800 */
[----:B------:R0:W2:Y:S01]  /*14100*/  @P0 LDG.E.U8 R58, desc[UR18][R42.64] ;  /* 0x000000122a3a0981 */ /* 0x0000a2000c1e1100 */
[----:B------:R-:W-:Y:S02]  /*14110*/  SEL R82, R5, R82, !P3 ;  /* 0x0000005205527207 */ /* 0x000fe40005800000 */
[----:B0-----:R-:W-:Y:S02]  /*14120*/  LEA.HI.X.SX32 R42, R81, R35, 0x1, P2 ;  /* 0x00000023512a7211 */ /* 0x001fe400010f0eff */
[----:B------:R-:W-:Y:S01]  /*14130*/  ISETP.GE.AND P2, PT, R126, RZ, PT ;  /* 0x000000ff7e00720c */ /* 0x000fe20003f46270 */
[----:B------:R-:W-:Y:S01]  /*14140*/  STL [R1+0x43c], R44 ;  /* 0x00043c2c01007387 */ /* 0x000fe20000100800 */
[----:B------:R-:W-:Y:S01]  /*14150*/  @!P5 IMAD.IADD R83, R83, 0x1, -R39 ;  /* 0x000000015353d824 */ /* 0x000fe200078e0a27 */
[----:B------:R-:W-:Y:S01]  /*14160*/  ISETP.GT.U32.AND P6, PT, R39, R85, PT ;  /* 0x000000552700720c */ /* 0x000fe20003fc4070 */
[----:B------:R-:W-:Y:S01]  /*14170*/  IMAD R82, R82, UR5, RZ ;  /* 0x0000000552527c24 */ /* 0x000fe2000f8e02ff */
[----:B------:R-:W5:Y:S01]  /*14180*/  LDL.LU R7, [R1+0x9e8] ;  /* 0x0009e80001077983 */ /* 0x000f620000300800 */
[----:B------:R-:W-:Y:S01]  /*14190*/  @!P4 IMAD.MOV R84, RZ, RZ, -R84 ;  /* 0x000000ffff54c224 */ /* 0x000fe200078e0a54 */
[----:B------:R-:W-:Y:S01]  /*141a0*/  PRMT R57, RZ, 0x7610, R57 ;  /* 0x00007610ff397816 */ /* 0x000fe20000000039 */
[----:B------:R-:W-:Y:S01]  /*141b0*/  @P0 IMAD.MOV.U32 R43, RZ, RZ, R42 ;  /* 0x000000ffff2b0224 */ /* 0x000fe200078e002a */
[----:B------:R-:W-:Y:S01]  /*141c0*/  STL [R1+0x468], R41 ;  /* 0x0004682901007387 */ /* 0x000fe20000100800 */
[----:B------:R-:W-:Y:S01]  /*141d0*/  ISETP.GE.AND P5, PT, R125, RZ, PT ;  /* 0x000000ff7d00720c */ /* 0x000fe20003fa6270 */
[----:B------:R-:W0:Y:S02]  /*141e0*/  LDCU UR5, c[0x0][0x3b0] ;  /* 0x00007600ff0577ac */ /* 0x000e240008000800 */
[----:B------:R-:W5:Y:S01]  /*141f0*/  LDL.LU R126, [R1+0x9e4] ;  /* 0x0009e400017e7983 */ /* 0x000f620000300800 */
[----:B------:R-:W-:-:S03]  /*14200*/  @!P2 IMAD.MOV R83, RZ, RZ, -R83 ;  /* 0x000000ffff53a224 */ /* 0x000fc600078e0a53 */
[----:B------:R1:W-:Y:S01]  /*14210*/  STL [R1+0x464], R42 ;  /* 0x0004642a01007387 */ /* 0x0003e20000100800 */
[----:B------:R-:W-:Y:S02]  /*14220*/  SEL R84, R5, R84, !P3 ;  /* 0x0000005405547207 */ /* 0x000fe40005800000 */
[----:B------:R-:W-:Y:S01]  /*14230*/  ISETP.GT.U32.AND P4, PT, R39, R86, PT ;  /* 0x000000562700720c */ /* 0x000fe20003f84070 */
[----:B------:R-:W5:Y:S01]  /*14240*/  LDL.LU R125, [R1+0x9e0] ;  /* 0x0009e000017d7983 */ /* 0x000f620000300800 */
[----:B-1----:R-:W-:Y:S01]  /*14250*/  @P0 IMAD.MOV.U32 R42, RZ, RZ, R41 ;  /* 0x000000ffff2a0224 */ /* 0x002fe200078e0029 */
[----:B------:R-:W-:Y:S01]  /*14260*/  IADD3 R41, P2, PT, R82, R38, RZ ;  /* 0x0000002652297210 */ /* 0x000fe20007f5e0ff */
[----:B----4-:R-:W-:Y:S01]  /*14270*/  IMAD R84, R84, UR4, RZ ;  /* 0x0000000454547c24 */ /* 0x010fe2000f8e02ff */
[----:B------:R-:W-:Y:S01]  /*14280*/  SEL R83, R5, R83, !P3 ;  /* 0x0000005305537207 */ /* 0x000fe20005800000 */
[----:B------:R-:W-:Y:S01]  /*14290*/  @!P6 IMAD.IADD R85, R85, 0x1, -R39 ;  /* 0x000000015555e824 */ /* 0x000fe200078e0a27 */
[----:B------:R1:W4:Y:S01]  /*142a0*/  @P0 LDG.E.U8 R57, desc[UR18][R42.64] ;  /* 0x000000122a390981 */ /* 0x000322000c1e1100 */
[----:B------:R-:W-:-:S05]  /*142b0*/  PRMT R56, RZ, 0x7610, R56 ;  /* 0x00007610ff387816 */ /* 0x000fca0000000038 */
[----:B------:R-:W-:Y:S01]  /*142c0*/  @!P4 IMAD.IADD R86, R86, 0x1, -R39 ;  /* 0x000000015656c824 */ /* 0x000fe200078e0a27 */
[----:B------:R-:W-:Y:S01]  /*142d0*/  PRMT R55, RZ, 0x7610, R55 ;  /* 0x00007610ff377816 */ /* 0x000fe20000000037 */
[----:B------:R-:W-:Y:S01]  /*142e0*/  STL [R1+0x470], R41 ;  /* 0x0004702901007387 */ /* 0x000fe20000100800 */
[----:B------:R-:W-:Y:S01]  /*142f0*/  PRMT R54, RZ, 0x7610, R54 ;  /* 0x00007610ff367816 */ /* 0x000fe20000000036 */
[----:B------:R-:W0:Y:S01]  /*14300*/  LDCU UR4, c[0x0][0x3b0] ;  /* 0x00007600ff0477ac */ /* 0x000e220008000800 */
[----:B-1----:R-:W-:Y:S01]  /*14310*/  LEA.HI.X.SX32 R42, R82, R35, 0x1, P2 ;  /* 0x00000023522a7211 */ /* 0x002fe200010f0eff */
[----:B------:R-:W-:-:S04]  /*14320*/  IMAD R83, R83, UR12, RZ ;  /* 0x0000000c53537c24 */ /* 0x000fc8000f8e02ff */
[----:B------:R1:W-:Y:S01]  /*14330*/  STL [R1+0x46c], R42 ;  /* 0x00046c2a01007387 */ /* 0x0003e20000100800 */
[----:B------:R-:W-:Y:S02]  /*14340*/  @P0 IMAD.MOV.U32 R43, RZ, RZ, R42 ;  /* 0x000000ffff2b0224 */ /* 0x000fe400078e002a */
[----:B------:R-:W-:Y:S02]  /*14350*/  @!P5 IMAD.MOV R85, RZ, RZ, -R85 ;  /* 0x000000ffff55d224 */ /* 0x000fe400078e0a55 */
[----:B-1----:R-:W-:Y:S01]  /*14360*/  @P0 IMAD.MOV.U32 R42, RZ, RZ, R41 ;  /* 0x000000ffff2a0224 */ /* 0x002fe200078e0029 */
[CC--:B------:R-:W-:Y:S02]  /*14370*/  IADD3 R41, P2, PT, R84.reuse, R38.reuse, RZ ;  /* 0x0000002654297210 */ /* 0x0c0fe40007f5e0ff */
[----:B------:R-:W-:Y:S02]  /*14380*/  IADD3 R44, P4, PT, R83, R38, RZ ;  /* 0x00000026532c7210 */ /* 0x000fe40007f9e0ff */
[----:B------:R-:W-:Y:S01]  /*14390*/  LEA.HI.X.SX32 R70, R84, R35, 0x1, P2 ;  /* 0x0000002354467211 */ /* 0x000fe200010f0eff */
[----:B------:R1:W2:Y:S01]  /*143a0*/  @P0 LDG.E.U8 R56, desc[UR18][R42.64] ;  /* 0x000000122a380981 */ /* 0x0002a2000c1e1100 */
[----:B------:R-:W-:-:S02]  /*143b0*/  SEL R85, R5, R85, !P3 ;  /* 0x0000005505557207 */ /* 0x000fc40005800000 */
[----:B------:R-:W-:Y:S02]  /*143c0*/  ISETP.GT.U32.AND P2, PT, R39, R86, PT ;  /* 0x000000562700720c */ /* 0x000fe40003f44070 */
[----:B------:R-:W-:Y:S01]  /*143d0*/  LEA.HI.X.SX32 R45, R83, R35, 0x1, P4 ;  /* 0x00000023532d7211 */ /* 0x000fe200020f0eff */
[----:B0-----:R-:W-:Y:S02]  /*143e0*/  IMAD R85, R85, UR5, RZ ;  /* 0x0000000555557c24 */ /* 0x001fe4000f8e02ff */
[----:B-1----:R-:W-:Y:S02]  /*143f0*/  @P0 IMAD.MOV.U32 R42, RZ, RZ, R41 ;  /* 0x000000ffff2a0224 */ /* 0x002fe400078e0029 */
[----:B------:R-:W-:Y:S01]  /*14400*/  @P0 IMAD.MOV.U32 R43, RZ, RZ, R70 ;  /* 0x000000ffff2b0224 */ /* 0x000fe200078e0046 */
[----:B------:R-:W-:Y:S01]  /*14410*/  ISETP.GE.AND P4, PT, R4, RZ, PT ;  /* 0x000000ff0400720c */ /* 0x000fe20003f86270 */
[----:B------:R0:W-:Y:S01]  /*14420*/  STL [R1+0x478], R41 ;  /* 0x0004782901007387 */ /* 0x0001e20000100800 */
[----:B------:R-:W-:-:S03]  /*14430*/  PRMT R53, RZ, 0x7610, R53 ;  /* 0x00007610ff357816 */ /* 0x000fc60000000035 */
[----:B------:R-:W-:Y:S01]  /*14440*/  @!P2 IMAD.IADD R86, R86, 0x1, -R39 ;  /* 0x000000015656a824 */ /* 0x000fe200078e0a27 */
[----:B------:R-:W-:Y:S01]  /*14450*/  PRMT R52, RZ, 0x7610, R52 ;  /* 0x00007610ff347816 */ /* 0x000fe20000000034 */
[----:B------:R1:W2:Y:S01]  /*14460*/  @P0 LDG.E.U8 R55, desc[UR18][R42.64] ;  /* 0x000000122a370981 */ /* 0x0002a2000c1e1100 */
[----:B------:R-:W-:Y:S02]  /*14470*/  PRMT R51, RZ, 0x7610, R51 ;  /* 0x00007610ff337816 */ /* 0x000fe40000000033 */
[----:B------:R-:W-:Y:S02]  /*14480*/  PRMT R50, RZ, 0x7610, R50 ;  /* 0x00007610ff327816 */ /* 0x000fe40000000032 */
[----:B------:R-:W-:Y:S02]  /*14490*/  PRMT R49, RZ, 0x7610, R49 ;  /* 0x00007610ff317816 */ /* 0x000fe40000000031 */
[----:B------:R-:W-:Y:S01]  /*144a0*/  PRMT R48, RZ, 0x7610, R48 ;  /* 0x00007610ff307816 */ /* 0x000fe20000000030 */
[C---:B------:R-:W-:Y:S01]  /*144b0*/  VIADD R75, R0.reuse, 0x7d ;  /* 0x0000007d004b7836 */ /* 0x040fe20000000000 */
[----:B------:R-:W-:Y:S01]  /*144c0*/  PRMT R47, RZ, 0x7610, R47 ;  /* 0x00007610ff2f7816 */ /* 0x000fe2000000002f */
[----:B-1----:R-:W-:Y:S01]  /*144d0*/  @P0 IMAD.MOV.U32 R42, RZ, RZ, R44 ;  /* 0x000000ffff2a0224 */ /* 0x002fe200078e002c */
[----:B------:R-:W-:Y:S01]  /*144e0*/  PRMT R46, RZ, 0x7610, R46 ;  /* 0x00007610ff2e7816 */ /* 0x000fe2000000002e */
[----:B------:R-:W-:Y:S01]  /*144f0*/  @P0 IMAD.MOV.U32 R43, RZ, RZ, R45 ;  /* 0x000000ffff2b0224 */ /* 0x000fe200078e002d */
[----:B0-----:R-:W-:Y:S01]  /*14500*/  IADD3 R41, P5, PT, R85, R38, RZ ;  /* 0x0000002655297210 */ /* 0x001fe20007fbe0ff */
[----:B------:R0:W-:Y:S01]  /*14510*/  STL [R1+0x480], R44 ;  /* 0x0004802c01007387 */ /* 0x0001e20000100800 */
[C---:B------:R-:W-:Y:S01]  /*14520*/  VIADD R73, R0.reuse, 0x7f ;  /* 0x0000007f00497836 */ /* 0x040fe20000000000 */
[----:B------:R-:W1:Y:S02]  /*14530*/  LDCU UR5, c[0x0][0x3b0] ;  /* 0x00007600ff0577ac */ /* 0x000e640008000800 */
[----:B------:R0:W2:Y:S04]  /*14540*/  @P0 LDG.E.U8 R54, desc[UR18][R42.64] ;  /* 0x000000122a360981 */ /* 0x0000a8000c1e1100 */
[----:B------:R-:W-:Y:S01]  /*14550*/  STL [R1+0x474], R70 ;  /* 0x0004744601007387 */ /* 0x000fe20000100800 */
[----:B0-----:R-:W-:-:S03]  /*14560*/  VIADD R44, R0, 0x6e ;  /* 0x0000006e002c7836 */ /* 0x001fc60000000000 */
[----:B------:R-:W-:Y:S01]  /*14570*/  STL [R1+0x47c], R45 ;  /* 0x00047c2d01007387 */ /* 0x000fe20000100800 */
[----:B------:R-:W-:-:S03]  /*14580*/  LEA.HI.X.SX32 R42, R85, R35, 0x1, P5 ;  /* 0x00000023552a7211 */ /* 0x000fc600028f0eff */
[----:B------:R-:W5:Y:S01]  /*14590*/  LDL.LU R4, [R1+0x9dc] ;  /* 0x0009dc0001047983 */ /* 0x000f620000300800 */
[----:B------:R-:W-:Y:S02]  /*145a0*/  @!P4 IMAD.MOV R86, RZ, RZ, -R86 ;  /* 0x000000ffff56c224 */ /* 0x000fe400078e0a56 */
[----:B------:R-:W-:Y:S01]  /*145b0*/  @P0 IMAD.MOV.U32 R43, RZ, RZ, R42 ;  /* 0x000000ffff2b0224 */ /* 0x000fe200078e002a */
[----:B------:R-:W-:Y:S04]  /*145c0*/  STL [R1+0x4a8], R41 ;  /* 0x0004a82901007387 */ /* 0x000fe80000100800 */
[----:B------:R0:W-:Y:S01]  /*145d0*/  STL [R1+0x4a4], R42 ;  /* 0x0004a42a01007387 */ /* 0x0001e20000100800 */
[----:B------:R-:W-:Y:S01]  /*145e0*/  SEL R86, R5, R86, !P3 ;  /* 0x0000005605567207 */ /* 0x000fe20005800000 */
[----:B0-----:R-:W-:Y:S01]  /*145f0*/  @P0 IMAD.MOV.U32 R42, RZ, RZ, R41 ;  /* 0x000000ffff2a0224 */ /* 0x001fe200078e0029 */
[----:B------:R-:W-:-:S04]  /*14600*/  IABS R41, R44 ;  /* 0x0000002c00297213 */ /* 0x000fc80000000000 */
[----:B------:R0:W2:Y:S01]  /*14610*/  @P0 LDG.E.U8 R53, desc[UR18][R42.64] ;  /* 0x000000122a350981 */ /* 0x0000a2000c1e1100 */
[----:B------:R-:W-:Y:S01]  /*14620*/  IMAD R86, R86, UR4, RZ ;  /* 0x0000000456567c24 */ /* 0x000fe2000f8e02ff */
[----:B------:R-:W-:Y:S01]  /*14630*/  ISETP.GE.AND P4, PT, R44, RZ, PT ;  /* 0x000000ff2c00720c */ /* 0x000fe20003f86270 */
[----:B------:R-:W1:Y:S01]  /*14640*/  LDCU UR4, c[0x0][0x3b0] ;  /* 0x00007600ff0477ac */ /* 0x000e620008000800 */
[----:B0-----:R-:W-:-:S04]  /*14650*/  IMAD.HI.U32 R42, R40, R41, RZ ;  /* 0x00000029282a7227 */ /* 0x001fc800078e00ff */
[----:B------:R-:W-:Y:S01]  /*14660*/  IMAD.MOV R42, RZ, RZ, -R42 ;  /* 0x000000ffff2a7224 */ /* 0x000fe200078e0a2a */
[----:B------:R-:W-:-:S03]  /*14670*/  IADD3 R45, P2, PT, R86, R38, RZ ;  /* 0x00000026562d7210 */ /* 0x000fc60007f5e0ff */
[----:B------:R-:W-:Y:S01]  /*14680*/  IMAD R41, R39, R42, R41 ;  /* 0x0000002a27297224 */ /* 0x000fe200078e0229 */
[----:B------:R-:W-:-:S04]  /*14690*/  LEA.HI.X.SX32 R70, R86, R35, 0x1, P2 ;  /* 0x0000002356467211 */ /* 0x000fc800010f0eff */
[----:B------:R-:W-:Y:S01]  /*146a0*/  ISETP.GT.U32.AND P2, PT, R39, R41, PT ;  /* 0x000000292700720c */ /* 0x000fe20003f44070 */
[----:B------:R-:W-:Y:S01]  /*146b0*/  STL [R1+0x800], R44 ;  /* 0x0008002c01007387 */ /* 0x000fe20000100800 */
[----:B------:R-:W-:Y:S02]  /*146c0*/  @P0 IMAD.MOV.U32 R42, RZ, RZ, R45 ;  /* 0x000000ffff2a0224 */ /* 0x000fe400078e002d */
[----:B------:R-:W-:Y:S01]  /*146d0*/  @P0 IMAD.MOV.U32 R43, RZ, RZ, R70 ;  /* 0x000000ffff2b0224 */ /* 0x000fe200078e0046 */
[----:B------:R-:W-:Y:S04]  /*146e0*/  STL [R1+0x4b0], R45 ;  /* 0x0004b02d01007387 */ /* 0x000fe80000100800 */
[----:B------:R0:W-:Y:S04]  /*146f0*/  STL [R1+0x4ac], R70 ;  /* 0x0004ac4601007387 */ /* 0x0001e80000100800 */
[----:B------:R-:W-:Y:S01]  /*14700*/  @!P2 IMAD.IADD R41, R41, 0x1, -R39 ;  /* 0x000000012929a824 */ /* 0x000fe200078e0a27 */
[----:B------:R1:W2:Y:S01]  /*14710*/  @P0 LDG.E.U8 R52, desc[UR18][R42.64] ;  /* 0x000000122a340981 */ /* 0x0002a2000c1e1100 */
[----:B0-----:R-:W-:-:S03]  /*14720*/  VIADD R70, R0, 0x6f ;  /* 0x0000006f00467836 */ /* 0x001fc60000000000 */
[----:B------:R-:W-:Y:S02]  /*14730*/  ISETP.GT.U32.AND P2, PT, R39, R41, PT ;  /* 0x000000292700720c */ /* 0x000fe40003f44070 */
[----:B-1----:R-:W-:-:S05]  /*14740*/  IABS R42, R70 ;  /* 0x00000046002a7213 */ /* 0x002fca0000000000 */
[----:B------:R-:W-:-:S04]  /*14750*/  IMAD.HI.U32 R43, R40, R42, RZ ;  /* 0x0000002a282b7227 */ /* 0x000fc800078e00ff */
[----:B------:R-:W-:-:S04]  /*14760*/  IMAD.MOV R43, RZ, RZ, -R43 ;  /* 0x000000ffff2b7224 */ /* 0x000fc800078e0a2b */
[----:B------:R-:W-:Y:S02]  /*14770*/  IMAD R42, R39, R43, R42 ;  /* 0x0000002b272a7224 */ /* 0x000fe400078e022a */
[----:B------:R-:W-:-:S03]  /*14780*/  @!P2 IMAD.IADD R41, R41, 0x1, -R39 ;  /* 0x000000012929a824 */ /* 0x000fc600078e0a27 */
[----:B------:R-:W-:Y:S01]  /*14790*/  ISETP.GT.U32.AND P2, PT, R39, R42, PT ;  /* 0x0000002a2700720c */ /* 0x000fe20003f44070 */
[----:B------:R-:W-:-:S05]  /*147a0*/  @!P4 IMAD.MOV R41, RZ, RZ, -R41 ;  /* 0x000000ffff29c224 */ /* 0x000fca00078e0a29 */
[----:B------:R-:W-:-:S05]  /*147b0*/  SEL R41, R5, R41, !P3 ;  /* 0x0000002905297207 */ /* 0x000fca0005800000 */
[----:B------:R-:W-:Y:S01]  /*147c0*/  IMAD R41, R41, UR4, RZ ;  /* 0x0000000429297c24 */ /* 0x000fe2000f8e02ff */
[----:B------:R-:W0:Y:S01]  /*147d0*/  LDCU UR4, c[0x0][0x3b0] ;  /* 0x00007600ff0477ac */ /* 0x000e220008000800 */
[----:B------:R-:W-:-:S03]  /*147e0*/  @!P2 IMAD.IADD R42, R42, 0x1, -R39 ;  /* 0x000000012a2aa824 */ /* 0x000fc600078e0a27 */
[----:B------:R-:W-:Y:S02]  /*147f0*/  IADD3 R44, P4, PT, R41, R38, RZ ;  /* 0x00000026292c7210 */ /* 0x000fe40007f9e0ff */
[----:B------:R-:W-:Y:S02]  /*14800*/  ISETP.GT.U32.AND P2, PT, R39, R42, PT ;  /* 0x0000002a2700720c */ /* 0x000fe40003f44070 */
[----:B------:R-:W-:Y:S02]  /*14810*/  LEA.HI.X.SX32 R45, R41, R35, 0x1, P4 ;  /* 0x00000023292d7211 */ /* 0x000fe400020f0eff */
[----:B------:R-:W-:Y:S01]  /*14820*/  ISETP.GE.AND P4, PT, R70, RZ, PT ;  /* 0x000000ff4600720c */ /* 0x000fe20003f86270 */
[----:B------:R-:W-:Y:S04]  /*14830*/  STL [R1+0x7fc], R70 ;  /* 0x0007fc4601007387 */ /* 0x000fe80000100800 */
[----:B------:R1:W-:Y:S04]  /*14840*/  STL [R1+0x4b8], R44 ;  /* 0x0004b82c01007387 */ /* 0x0003e80000100800 */
[----:B------:R1:W2:Y:S01]  /*14850*/  @P0 LDG.E.U8 R51, desc[UR18][R44.64] ;  /* 0x000000122c330981 */ /* 0x0002a2000c1e1100 */
[----:B------:R-:W-:-:S04]  /*14860*/  @!P2 IMAD.IADD R42, R42, 0x1, -R39 ;  /* 0x000000012a2aa824 */ /* 0x000fc800078e0a27 */
[----:B------:R-:W-:Y:S02]  /*14870*/  @!P4 IMAD.MOV R42, RZ, RZ, -R42 ;  /* 0x000000ffff2ac224 */ /* 0x000fe400078e0a2a */
[----:B-1----:R-:W-:-:S03]  /*14880*/  VIADD R44, R0, 0x74 ;  /* 0x00000074002c7836 */ /* 0x002fc60000000000 */
[----:B------:R-:W-:Y:S02]  /*14890*/  SEL R43, R5, R42, !P3 ;  /* 0x0000002a052b7207 */ /* 0x000fe40005800000 */
[----:B------:R-:W-:-:S03]  /*148a0*/  IABS R41, R44 ;  /* 0x0000002c00297213 */ /* 0x000fc60000000000 */
[----:B0-----:R-:W-:Y:S01]  /*148b0*/  IMAD R43, R43, UR4, RZ ;  /* 0x000000042b2b7c24 */ /* 0x001fe2000f8e02ff */
[----:B------:R0:W-:Y:S01]  /*148c0*/  STL [R1+0x4b4], R45 ;  /* 0x0004b42d01007387 */ /* 0x0001e20000100800 */
[----:B------:R-:W-:Y:S01]  /*148d0*/  ISETP.GE.AND P4, PT, R44, RZ, PT ;  /* 0x000000ff2c00720c */ /* 0x000fe20003f86270 */
[----:B------:R-:W1:Y:S01]  /*148e0*/  LDCU UR4, c[0x0][0x3b0] ;  /* 0x00007600ff0477ac */ /* 0x000e620008000800 */
[----:B------:R-:W-:-:S04]  /*148f0*/  IMAD.HI.U32 R42, R40, R41, RZ ;  /* 0x00000029282a7227 */ /* 0x000fc800078e00ff */
[----:B------:R-:W-:Y:S01]  /*14900*/  IMAD.MOV R42, RZ, RZ, -R42 ;  /* 0x000000ffff2a7224 */ /* 0x000fe200078e0a2a */
[----:B0-----:R-:W-:-:S03]  /*14910*/  IADD3 R45, P2, PT, R43, R38, RZ ;  /* 0x000000262b2d7210 */ /* 0x001fc60007f5e0ff */
        /* <DEDUP_REMOVED lines=48> */
[----:B------:R0:W-:Y:S04]  /*14c20*/  STL [R1+0x4f0], R45 ;  /* 0x0004f02d01007387 */ /* 0x0001e80000100800 */
[----:B------:R1:W2:Y:S01]  /*14c30*/  @P0 LDG.E.U8 R48, desc[UR18][R42.64] ;  /* 0x000000122a300981 */ /* 0x0002a2000c1e1100 */
[----:B0-----:R-:W-:-:S03]  /*14c40*/  VIADD R45, R0, 0x7c ;  /* 0x0000007c002d7836 */ /* 0x001fc60000000000 */
[----:B------:R-:W-:Y:S02]  /*14c50*/  @!P2 IMAD.IADD R41, R41, 0x1, -R39 ;  /* 0x000000012929a824 */ /* 0x000fe400078e0a27 */
[----:B-1----:R-:W-:-:S03]  /*14c60*/  IABS R42, R45 ;  /* 0x0000002d002a7213 */ /* 0x002fc60000000000 */
[----:B------:R-:W-:Y:S02]  /*14c70*/  ISETP.GT.U32.AND P2, PT, R39, R41, PT ;  /* 0x000000292700720c */ /* 0x000fe40003f44070 */
[----:B------:R-:W-:-:S04]  /*14c80*/  IMAD.HI.U32 R43, R40, R42, RZ ;  /* 0x0000002a282b7227 */ /* 0x000fc800078e00ff */
[----:B------:R-:W-:-:S04]  /*14c90*/  IMAD.MOV R43, RZ, RZ, -R43 ;  /* 0x000000ffff2b7224 */ /* 0x000fc800078e0a2b */
[----:B------:R-:W-:-:S03]  /*14ca0*/  IMAD R42, R39, R43, R42 ;  /* 0x0000002b272a7224 */ /* 0x000fc600078e022a */
[----:B------:R-:W-:Y:S02]  /*14cb0*/  @!P2 IMAD.IADD R41, R41, 0x1, -R39 ;  /* 0x000000012929a824 */ /* 0x000fe400078e0a27 */
[----:B------:R-:W-:Y:S02]  /*14cc0*/  ISETP.GT.U32.AND P2, PT, R39, R42, PT ;  /* 0x0000002a2700720c */ /* 0x000fe40003f44070 */
[----:B------:R-:W-:Y:S01]  /*14cd0*/  @!P4 IMAD.MOV R41, RZ, RZ, -R41 ;  /* 0x000000ffff29c224 */ /* 0x000fe200078e0a29 */
[----:B------:R-:W-:-:S10]  /*14ce0*/  ISETP.GE.AND P4, PT, R45, RZ, PT ;  /* 0x000000ff2d00720c */ /* 0x000fd40003f86270 */
[----:B------:R-:W-:Y:S01]  /*14cf0*/  @!P2 IMAD.IADD R42, R42, 0x1, -R39 ;  /* 0x000000012a2aa824 */ /* 0x000fe200078e0a27 */
[----:B------:R-:W-:-:S04]  /*14d00*/  SEL R41, R5, R41, !P3 ;  /* 0x0000002905297207 */ /* 0x000fc80005800000 */
[----:B------:R-:W-:Y:S01]  /*14d10*/  ISETP.GT.U32.AND P2, PT, R39, R42, PT ;  /* 0x0000002a2700720c */ /* 0x000fe20003f44070 */
[----:B------:R-:W-:Y:S01]  /*14d20*/  IMAD R41, R41, UR4, RZ ;  /* 0x0000000429297c24 */ /* 0x000fe2000f8e02ff */
[----:B------:R-:W0:Y:S04]  /*14d30*/  LDCU UR4, c[0x0][0x3b0] ;  /* 0x00007600ff0477ac */ /* 0x000e280008000800 */
[C---:B------:R-:W-:Y:S01]  /*14d40*/  IADD3 R44, P5, PT, R41.reuse, R38, RZ ;  /* 0x00000026292c7210 */ /* 0x040fe20007fbe0ff */
[----:B------:R-:W-:Y:S06]  /*14d50*/  STL [R1+0x4ec], R70 ;  /* 0x0004ec4601007387 */ /* 0x000fec0000100800 */
[----:B------:R-:W-:Y:S01]  /*14d60*/  @!P2 IMAD.IADD R42, R42, 0x1, -R39 ;  /* 0x000000012a2aa824 */ /* 0x000fe200078e0a27 */
[----:B------:R-:W-:-:S03]  /*14d70*/  LEA.HI.X.SX32 R41, R41, R35, 0x1, P5 ;  /* 0x0000002329297211 */ /* 0x000fc600028f0eff */
[----:B------:R-:W-:Y:S01]  /*14d80*/  @!P4 IMAD.MOV R42, RZ, RZ, -R42 ;  /* 0x000000ffff2ac224 */ /* 0x000fe200078e0a2a */
[----:B------:R1:W-:Y:S04]  /*14d90*/  STL [R1+0x7ec], R45 ;  /* 0x0007ec2d01007387 */ /* 0x0003e80000100800 */
[----:B------:R-:W-:Y:S01]  /*14da0*/  STL [R1+0x4f8], R44 ;  /* 0x0004f82c01007387 */ /* 0x000fe20000100800 */
[----:B------:R-:W-:-:S03]  /*14db0*/  SEL R42, R5, R42, !P3 ;  /* 0x0000002a052a7207 */ /* 0x000fc60005800000 */
[----:B------:R3:W-:Y:S01]  /*14dc0*/  STL [R1+0x4f4], R41 ;  /* 0x0004f42901007387 */ /* 0x0007e20000100800 */
[----:B-1----:R-:W-:Y:S02]  /*14dd0*/  @P0 IMAD.MOV.U32 R45, RZ, RZ, R41 ;  /* 0x000000ffff2d0224 */ /* 0x002fe400078e0029 */
[----:B0-----:R-:W-:Y:S01]  /*14de0*/  IMAD R43, R42, UR4, RZ ;  /* 0x000000042a2b7c24 */ /* 0x001fe2000f8e02ff */
[----:B------:R-:W-:Y:S01]  /*14df0*/  STL [R1+0x7e8], R75 ;  /* 0x0007e84b01007387 */ /* 0x000fe20000100800 */
[----:B------:R-:W-:Y:S01]  /*14e00*/  VIADD R72, R0, 0x77 ;  /* 0x0000007700487836 */ /* 0x000fe20000000000 */
[----:B------:R-:W-:Y:S01]  /*14e10*/  ISETP.GE.AND P4, PT, R75, RZ, PT ;  /* 0x000000ff4b00720c */ /* 0x000fe20003f86270 */
[----:B------:R-:W0:Y:S01]  /*14e20*/  LDCU UR4, c[0x0][0x3b0] ;  /* 0x00007600ff0477ac */ /* 0x000e220008000800 */
[----:B------:R1:W4:Y:S01]  /*14e30*/  @P0 LDG.E.U8 R47, desc[UR18][R44.64] ;  /* 0x000000122c2f0981 */ /* 0x000322000c1e1100 */
[----:B---3--:R-:W-:-:S05]  /*14e40*/  IABS R41, R75 ;  /* 0x0000004b00297213 */ /* 0x008fca0000000000 */
[----:B------:R-:W-:-:S04]  /*14e50*/  IMAD.HI.U32 R42, R40, R41, RZ ;  /* 0x00000029282a7227 */ /* 0x000fc800078e00ff */
[----:B-1----:R-:W-:Y:S01]  /*14e60*/  IMAD.MOV R44, RZ, RZ, -R42 ;  /* 0x000000ffff2c7224 */ /* 0x002fe200078e0a2a */
[----:B------:R-:W-:-:S03]  /*14e70*/  IADD3 R70, P2, PT, R43, R38, RZ ;  /* 0x000000262b467210 */ /* 0x000fc60007f5e0ff */
[----:B------:R-:W-:Y:S01]  /*14e80*/  IMAD R41, R39, R44, R41 ;  /* 0x0000002c27297224 */ /* 0x000fe200078e0229 */
[----:B------:R-:W-:-:S04]  /*14e90*/  LEA.HI.X.SX32 R71, R43, R35, 0x1, P2 ;  /* 0x000000232b477211 */ /* 0x000fc800010f0eff */
[----:B------:R-:W-:Y:S01]  /*14ea0*/  ISETP.GT.U32.AND P2, PT, R39, R41, PT ;  /* 0x000000292700720c */ /* 0x000fe20003f44070 */
[----:B------:R-:W-:Y:S01]  /*14eb0*/  STL [R1+0x520], R70 ;  /* 0x0005204601007387 */ /* 0x000fe20000100800 */
[----:B------:R-:W-:Y:S02]  /*14ec0*/  @P0 IMAD.MOV.U32 R42, RZ, RZ, R70 ;  /* 0x000000ffff2a0224 */ /* 0x000fe400078e0046 */
[----:B------:R-:W-:Y:S01]  /*14ed0*/  @P0 IMAD.MOV.U32 R43, RZ, RZ, R71 ;  /* 0x000000ffff2b0224 */ /* 0x000fe200078e0047 */
[----:B------:R1:W-:Y:S04]  /*14ee0*/  STL [R1+0x51c], R71 ;  /* 0x00051c4701007387 */ /* 0x0003e80000100800 */
[----:B------:R3:W4:Y:S01]  /*14ef0*/  @P0 LDG.E.U8 R46, desc[UR18][R42.64] ;  /* 0x000000122a2e0981 */ /* 0x000722000c1e1100 */
[----:B-1----:R-:W-:-:S03]  /*14f00*/  VIADD R71, R0, 0xd ;  /* 0x0000000d00477836 */ /* 0x002fc60000000000 */
[----:B------:R-:W-:Y:S02]  /*14f10*/  @!P2 IMAD.IADD R41, R41, 0x1, -R39 ;  /* 0x000000012929a824 */ /* 0x000fe400078e0a27 */
[----:B---3--:R-:W-:-:S03]  /*14f20*/  IABS R42, R71 ;  /* 0x00000047002a7213 */ /* 0x008fc60000000000 */
[----:B------:R-:W-:Y:S02]  /*14f30*/  ISETP.GT.U32.AND P2, PT, R39, R41, PT ;  /* 0x000000292700720c */ /* 0x000fe40003f44070 */
[----:B------:R-:W-:Y:S01]  /*14f40*/  IMAD.HI.U32 R70, R40, R42, RZ ;  /* 0x0000002a28467227 */ /* 0x000fe200078e00ff */
[----:B------:R-:W-:-:S03]  /*14f50*/  IABS R43, R73 ;  /* 0x00000049002b7213 */ /* 0x000fc60000000000 */
[----:B------:R-:W-:Y:S02]  /*14f60*/  IMAD.MOV R70, RZ, RZ, -R70 ;  /* 0x000000ffff467224 */ /* 0x000fe400078e0a46 */
[----:B------:R-:W-:-:S04]  /*14f70*/  IMAD.HI.U32 R45, R40, R43, RZ ;  /* 0x0000002b282d7227 */ /* 0x000fc800078e00ff */
[----:B------:R-:W-:Y:S02]  /*14f80*/  IMAD R42, R39, R70, R42 ;  /* 0x00000046272a7224 */ /* 0x000fe400078e022a */
[----:B------:R-:W-:Y:S01]  /*14f90*/  @!P2 IMAD.IADD R41, R41, 0x1, -R39 ;  /* 0x000000012929a824 */ /* 0x000fe200078e0a27 */
[----:B------:R-:W-:Y:S01]  /*14fa0*/  IABS R44, R72 ;  /* 0x00000048002c7213 */ /* 0x000fe20000000000 */
[----:B------:R-:W-:Y:S01]  /*14fb0*/  IMAD.MOV R45, RZ, RZ, -R45 ;  /* 0x000000ffff2d7224 */ /* 0x000fe200078e0a2d */
[----:B------:R-:W-:-:S03]  /*14fc0*/  ISETP.GT.U32.AND P2, PT, R39, R42, PT ;  /* 0x0000002a2700720c */ /* 0x000fc60003f44070 */
[----:B------:R-:W-:Y:S02]  /*14fd0*/  IMAD R43, R39, R45, R43 ;  /* 0x0000002d272b7224 */ /* 0x000fe400078e022b */
[----:B------:R-:W-:-:S04]  /*14fe0*/  IMAD.HI.U32 R45, R40, R44, RZ ;  /* 0x0000002c282d7227 */ /* 0x000fc800078e00ff */
[----:B------:R-:W-:Y:S02]  /*14ff0*/  IMAD.MOV R45, RZ, RZ, -R45 ;  /* 0x000000ffff2d7224 */ /* 0x000fe400078e0a2d */
[----:B------:R-:W-:Y:S02]  /*15000*/  VIADD R74, R0, 0x7e ;  /* 0x0000007e004a7836 */ /* 0x000fe40000000000 */
[----:B------:R-:W-:Y:S02]  /*15010*/  @!P4 IMAD.MOV R41, RZ, RZ, -R41 ;  /* 0x000000ffff29c224 */ /* 0x000fe400078e0a29 */
[----:B------:R-:W-:Y:S02]  /*15020*/  @!P2 IMAD.IADD R42, R42, 0x1, -R39 ;  /* 0x000000012a2aa824 */ /* 0x000fe400078e0a27 */
[----:B------:R-:W-:Y:S01]  /*15030*/  IMAD R44, R39, R45, R44 ;  /* 0x0000002d272c7224 */ /* 0x000fe200078e022c */
[----:B------:R-:W-:Y:S02]  /*15040*/  IABS R45, R74 ;  /* 0x0000004a002d7213 */ /* 0x000fe40000000000 */
[----:B------:R-:W-:-:S02]  /*15050*/  SEL R41, R5, R41, !P3 ;  /* 0x0000002905297207 */ /* 0x000fc40005800000 */
[----:B------:R-:W-:Y:S01]  /*15060*/  ISETP.GT.U32.AND P4, PT, R39, R42, PT ;  /* 0x0000002a2700720c */ /* 0x000fe20003f84070 */
[----:B------:R-:W-:Y:S01]  /*15070*/  IMAD.HI.U32 R40, R40, R45, RZ ;  /* 0x0000002d28287227 */ /* 0x000fe200078e00ff */
[----:B------:R-:W-:-:S03]  /*15080*/  ISETP.GE.AND P2, PT, R71, RZ, PT ;  /* 0x000000ff4700720c */ /* 0x000fc60003f46270 */
[----:B0-----:R-:W-:Y:S01]  /*15090*/  IMAD R41, R41, UR4, RZ ;  /* 0x0000000429297c24 */ /* 0x001fe2000f8e02ff */
[----:B------:R-:W-:Y:S01]  /*150a0*/  STL [R1+0x7e4], R73 ;  /* 0x0007e44901007387 */ /* 0x000fe20000100800 */
[----:B------:R-:W-:Y:S01]  /*150b0*/  IMAD.MOV R40, RZ, RZ, -R40 ;  /* 0x000000ffff287224 */ /* 0x000fe200078e0a28 */
[----:B------:R-:W-:Y:S01]  /*150c0*/  ISETP.GT.U32.AND P6, PT, R39, R43, PT ;  /* 0x0000002b2700720c */ /* 0x000fe20003fc4070 */
[----:B------:R-:W0:Y:S01]  /*150d0*/  LDCU UR4, c[0x0][0x3b0] ;  /* 0x00007600ff0477ac */ /* 0x000e220008000800 */
[----:B------:R-:W-:Y:S01]  /*150e0*/  IADD3 R70, P5, PT, R41, R38, RZ ;  /* 0x0000002629467210 */ /* 0x000fe20007fbe0ff */
[----:B------:R-:W-:Y:S01]  /*150f0*/  IMAD R40, R39, R40, R45 ;  /* 0x0000002827287224 */ /* 0x000fe200078e022d */
[----:B------:R1:W-:Y:S01]  /*15100*/  STL [R1+0x7dc], R71 ;  /* 0x0007dc4701007387 */ /* 0x0003e20000100800 */
[----:B------:R-:W-:-:S04]  /*15110*/  @!P4 IMAD.IADD R42, R42, 0x1, -R39 ;  /* 0x000000012a2ac824 */ /* 0x000fc800078e0a27 */
[----:B------:R-:W-:Y:S01]  /*15120*/  @!P2 IMAD.MOV R42, RZ, RZ, -R42 ;  /* 0x000000ffff2aa224 */ /* 0x000fe200078e0a2a */
[----:B-1----:R-:W-:Y:S02]  /*15130*/  LEA.HI.X.SX32 R71, R41, R35, 0x1, P5 ;  /* 0x0000002329477211 */ /* 0x002fe400028f0eff */
[C---:B------:R-:W-:Y:S02]  /*15140*/  ISETP.GT.U32.AND P5, PT, R39.reuse, R40, PT ;  /* 0x000000282700720c */ /* 0x040fe40003fa4070 */
[----:B------:R-:W-:Y:S02]  /*15150*/  ISETP.GT.U32.AND P4, PT, R39, R44, PT ;  /* 0x0000002c2700720c */ /* 0x000fe40003f84070 */
[----:B------:R-:W-:Y:S01]  /*15160*/  SEL R42, R5, R42, !P3 ;  /* 0x0000002a052a7207 */ /* 0x000fe20005800000 */
[----:B------:R-:W-:-:S04]  /*15170*/  @!P6 IMAD.IADD R43, R43, 0x1, -R39 ;  /* 0x000000012b2be824 */ /* 0x000fc800078e0a27 */
[----:B------:R-:W-:-:S04]  /*15180*/  IMAD R42, R42, UR11, RZ ;  /* 0x0000000b2a2a7c24 */ /* 0x000fc8000f8e02ff */
[--C-:B------:R-:W-:Y:S01]  /*15190*/  @!P5 IMAD.IADD R40, R40, 0x1, -R39.reuse ;  /* 0x000000012828d824 */ /* 0x100fe200078e0a27 */
[----:B------:R-:W-:Y:S01]  /*151a0*/  IADD3 R75, P2, PT, R42, R38, RZ ;  /* 0x000000262a4b7210 */ /* 0x000fe20007f5e0ff */
[----:B------:R-:W-:-:S03]  /*151b0*/  @!P4 IMAD.IADD R44, R44, 0x1, -R39 ;  /* 0x000000012c2cc824 */ /* 0x000fc600078e0a27 */
[C---:B------:R-:W-:Y:S02]  /*151c0*/  ISETP.GT.U32.AND P5, PT, R39.reuse, R40, PT ;  /* 0x000000282700720c */ /* 0x040fe40003fa4070 */
[C---:B------:R-:W-:Y:S02]  /*151d0*/  ISETP.GT.U32.AND P4, PT, R39.reuse, R43, PT ;  /* 0x0000002b2700720c */ /* 0x040fe40003f84070 */
[----:B------:R-:W-:Y:S02]  /*151e0*/  LEA.HI.X.SX32 R76, R42, R35, 0x1, P2 ;  /* 0x000000232a4c7211 */ /* 0x000fe400010f0eff */
[----:B------:R-:W-:Y:S02]  /*151f0*/  ISETP.GE.AND P2, PT, R74, RZ, PT ;  /* 0x000000ff4a00720c */ /* 0x000fe40003f46270 */
[----:B------:R-:W-:-:S05]  /*15200*/  ISETP.GT.U32.AND P6, PT, R39, R44, PT ;  /* 0x0000002c2700720c */ /* 0x000fca0003fc4070 */
[--C-:B------:R-:W-:Y:S02]  /*15210*/  @!P5 IMAD.IADD R40, R40, 0x1, -R39.reuse ;  /* 0x000000012828d824 */ /* 0x100fe400078e0a27 */
[----:B------:R-:W-:Y:S01]  /*15220*/  @!P4 IMAD.IADD R43, R43, 0x1, -R39 ;  /* 0x000000012b2bc824 */ /* 0x000fe200078e0a27 */
[----:B------:R-:W-:-:S03]  /*15230*/  ISETP.GE.AND P4, PT, R72, RZ, PT ;  /* 0x000000ff4800720c */ /* 0x000fc60003f86270 */
[----:B------:R-:W-:Y:S01]  /*15240*/  @!P2 IMAD.MOV R40, RZ, RZ, -R40 ;  /* 0x000000ffff28a224 */ /* 0x000fe200078e0a28 */
[----:B------:R-:W-:-:S04]  /*15250*/  ISETP.GE.AND P5, PT, R73, RZ, PT ;  /* 0x000000ff4900720c */ /* 0x000fc80003fa6270 */
[----:B------:R-:W-:Y:S01]  /*15260*/  SEL R40, R5, R40, !P3 ;  /* 0x0000002805287207 */ /* 0x000fe20005800000 */
[----:B------:R-:W-:Y:S01]  /*15270*/  @!P6 IMAD.IADD R44, R44, 0x1, -R39 ;  /* 0x000000012c2ce824 */ /* 0x000fe200078e0a27 */
[----:B------:R-:W-:-:S03]  /*15280*/  PRMT R45, RZ, 0x7610, R45 ;  /* 0x00007610ff2d7816 */ /* 0x000fc6000000002d */
[----:B------:R-:W-:Y:S01]  /*15290*/  IMAD R39, R40, UR5, RZ ;  /* 0x0000000528277c24 */ /* 0x000fe2000f8e02ff */
[----:B------:R-:W1:Y:S01]  /*152a0*/  LDCU UR5, c[0x0][0x3b0] ;  /* 0x00007600ff0577ac */ /* 0x000e620008000800 */
[----:B------:R-:W-:Y:S01]  /*152b0*/  STL [R1+0x7e0], R72 ;  /* 0x0007e04801007387 */ /* 0x000fe20000100800 */
[----:B------:R-:W-:Y:S01]  /*152c0*/  @!P4 IMAD.MOV R44, RZ, RZ, -R44 ;  /* 0x000000ffff2cc224 */ /* 0x000fe200078e0a2c */
[----:B------:R-:W-:Y:S02]  /*152d0*/  PRMT R41, RZ, 0x7610, R41 ;  /* 0x00007610ff297816 */ /* 0x000fe40000000029 */
[----:B------:R-:W-:Y:S04]  /*152e0*/  STL [R1+0x7d8], R74 ;  /* 0x0007d84a01007387 */ /* 0x000fe80000100800 */
[----:B------:R3:W-:Y:S01]  /*152f0*/  STL [R1+0x248], R70 ;  /* 0x0002484601007387 */ /* 0x0007e20000100800 */
[----:B------:R-:W-:-:S03]  /*15300*/  SEL R44, R5, R44, !P3 ;  /* 0x0000002c052c7207 */ /* 0x000fc60005800000 */
[----:B------:R1:W-:Y:S01]  /*15310*/  STL [R1+0x244], R71 ;  /* 0x0002444701007387 */ /* 0x0003e20000100800 */
[----:B------:R-:W-:-:S03]  /*15320*/  @!P5 IMAD.MOV R43, RZ, RZ, -R43 ;  /* 0x000000ffff2bd224 */ /* 0x000fc600078e0a2b */
[----:B------:R3:W4:Y:S01]  /*15330*/  @P0 LDG.E.U8 R45, desc[UR18][R70.64] ;  /* 0x00000012462d0981 */ /* 0x000722000c1e1100 */
[----:B------:R-:W-:Y:S01]  /*15340*/  IADD3 R42, P2, PT, R39, R38, RZ ;  /* 0x00000026272a7210 */ /* 0x000fe20007f5e0ff */
[----:B0-----:R-:W-:Y:S01]  /*15350*/  IMAD R44, R44, UR4, RZ ;  /* 0x000000042c2c7c24 */ /* 0x001fe2000f8e02ff */
[----:B------:R-:W-:Y:S01]  /*15360*/  SEL R40, R5, R43, !P3 ;  /* 0x0000002b05287207 */ /* 0x000fe20005800000 */
[----:B---3--:R-:W-:Y:S02]  /*15370*/  @P0 IMAD.MOV.U32 R70, RZ, RZ, R75 ;  /* 0x000000ffff460224 */ /* 0x008fe400078e004b */
[----:B-1----:R-:W-:Y:S01]  /*15380*/  @P0 IMAD.MOV.U32 R71, RZ, RZ, R76 ;  /* 0x000000ffff470224 */ /* 0x002fe200078e004c */
[----:B------:R-:W-:Y:S04]  /*15390*/  STL [R1+0x190], R75 ;  /* 0x0001904b01007387 */ /* 0x000fe80000100800 */
[----:B------:R0:W3:Y:S04]  /*153a0*/  @P0 LDG.E.U8 R41, desc[UR18][R70.64] ;  /* 0x0000001246290981 */ /* 0x0000e8000c1e1100 */
[----:B------:R-:W-:Y:S04]  /*153b0*/  STL [R1+0x18c], R76 ;  /* 0x00018c4c01007387 */ /* 0x000fe80000100800 */
[----:B------:R-:W5:Y:S01]  /*153c0*/  LDL.LU R5, [R1+0x9d8] ;  /* 0x0009d80001057983 */ /* 0x000f620000300800 */
[----:B0-----:R-:W-:-:S03]  /*153d0*/  LEA.HI.X.SX32 R70, R39, R35, 0x1, P2 ;  /* 0x0000002327467211 */ /* 0x001fc600010f0eff */
[----:B------:R-:W-:Y:S01]  /*153e0*/  STL [R1+0x23c], R42 ;  /* 0x00023c2a01007387 */ /* 0x000fe20000100800 */
[C---:B------:R-:W-:Y:S01]  /*153f0*/  IADD3 R71, P2, PT, R44.reuse, R38, RZ ;  /* 0x000000262c477210 */ /* 0x040fe20007f5e0ff */
[----:B------:R-:W-:Y:S02]  /*15400*/  @P0 IMAD.MOV.U32 R43, RZ, RZ, R70 ;  /* 0x000000ffff2b0224 */ /* 0x000fe400078e0046 */
[----:B------:R0:W-:Y:S01]  /*15410*/  STL [R1+0x238], R70 ;  /* 0x0002384601007387 */ /* 0x0001e20000100800 */
[----:B------:R-:W-:Y:S02]  /*15420*/  PRMT R39, RZ, 0x7610, R39 ;  /* 0x00007610ff277816 */ /* 0x000fe40000000027 */
[----:B------:R-:W-:-:S04]  /*15430*/  LEA.HI.X.SX32 R72, R44, R35, 0x1, P2 ;  /* 0x000000232c487211 */ /* 0x000fc800010f0eff */
[----:B------:R1:W3:Y:S01]  /*15440*/  @P0 LDG.E.U8 R39, desc[UR18][R42.64] ;  /* 0x000000122a270981 */ /* 0x0002e2000c1e1100 */
[----:B0-----:R-:W-:Y:S01]  /*15450*/  IMAD R70, R40, UR5, RZ ;  /* 0x0000000528467c24 */ /* 0x001fe2000f8e02ff */
[----:B------:R-:W-:-:S04]  /*15460*/  PRMT R40, RZ, 0x7610, R40 ;  /* 0x00007610ff287816 */ /* 0x000fc80000000028 */
[C---:B------:R-:W-:Y:S01]  /*15470*/  IADD3 R38, P2, PT, R70.reuse, R38, RZ ;  /* 0x0000002646267210 */ /* 0x040fe20007f5e0ff */
[----:B-1----:R-:W-:Y:S02]  /*15480*/  @P0 IMAD.MOV.U32 R42, RZ, RZ, R71 ;  /* 0x000000ffff2a0224 */ /* 0x002fe400078e0047 */
[----:B------:R-:W-:Y:S01]  /*15490*/  @P0 IMAD.MOV.U32 R43, RZ, RZ, R72 ;  /* 0x000000ffff2b0224 */ /* 0x000fe200078e0048 */
[----:B------:R-:W-:Y:S02]  /*154a0*/  LEA.HI.X.SX32 R44, R70, R35, 0x1, P2 ;  /* 0x00000023462c7211 */ /* 0x000fe400010f0eff */
[----:B------:R-:W-:Y:S02]  /*154b0*/  PRMT R35, RZ, 0x7610, R35 ;  /* 0x00007610ff237816 */ /* 0x000fe40000000023 */
[----:B------:R0:W3:Y:S02]  /*154c0*/  @P0 LDG.E.U8 R40, desc[UR18][R42.64] ;  /* 0x000000122a280981 */ /* 0x0000e4000c1e1100 */
[----:B0-----:R-:W-:-:S02]  /*154d0*/  @P0 IMAD.MOV.U32 R42, RZ, RZ, R38 ;  /* 0x000000ffff2a0224 */ /* 0x001fc400078e0026 */
[----:B------:R-:W-:-:S05]  /*154e0*/  @P0 IMAD.MOV.U32 R43, RZ, RZ, R44 ;  /* 0x000000ffff2b0224 */ /* 0x000fca00078e002c */
[----:B------:R-:W3:Y:S04]  /*154f0*/  @P0 LDG.E.U8 R35, desc[UR18][R42.64] ;  /* 0x000000122a230981 */ /* 0x000ee8000c1e1100 */
[----:B--2---:R0:W-:Y:S04]  /*15500*/  STS.U8 [R31+UR9+0x5e00], R94 ;  /* 0x005e005e1f007988 */ /* 0x0041e80008000009 */
[----:B------:R0:W-:Y:S04]  /*15510*/  STS.U8 [R31+UR9+0x6200], R90 ;  /* 0x0062005a1f007988 */ /* 0x0001e80008000009 */
[----:B------:R0:W-:Y:S04]  /*15520*/  STS.U8 [R31+UR9+0x6600], R69 ;  /* 0x006600451f007988 */ /* 0x0001e80008000009 */
[----:B------:R0:W-:Y:S04]  /*15530*/  STS.U8 [R31+UR9+0x6a00], R65 ;  /* 0x006a00411f007988 */ /* 0x0001e80008000009 */
[----:B------:R0:W-:Y:S04]  /*15540*/  STS.U8 [R31+UR9+0x6e00], R61 ;  /* 0x006e003d1f007988 */ /* 0x0001e80008000009 */
[----:B----4-:R0:W-:Y:S04]  /*15550*/  STS.U8 [R31+UR9+0x7200], R57 ;  /* 0x007200391f007988 */ /* 0x0101e80008000009 */
[----:B------:R0:W-:Y:S04]  /*15560*/  STS.U8 [R31+UR9+0x7600], R53 ;  /* 0x007600351f007988 */ /* 0x0001e80008000009 */
[----:B------:R0:W-:Y:S01]  /*15570*/  STS.U8 [R31+UR9+0x7a00], R49 ;  /* 0x007a00311f007988 */ /* 0x0001e20008000009 */
[----:B------:R-:W-:-:S03]  /*15580*/  VIADD R162, R162, 0x7f ;  /* 0x0000007fa2a27836 */ /* 0x000fc60000000000 */
[----:B------:R0:W-:Y:S01]  /*15590*/  STL [R1+0x234], R71 ;  /* 0x0002344701007387 */ /* 0x0001e20000100800 */
[----:B------:R-:W-:-:S03]  /*155a0*/  ISETP.NE.U32.AND P0, PT, RZ, UR7, PT ;  /* 0x00000007ff007c0c */ /* 0x000fc6000bf05070 */
[----:B------:R0:W-:Y:S04]  /*155b0*/  STL [R1+0x228], R72 ;  /* 0x0002284801007387 */ /* 0x0001e80000100800 */
[----:B------:R0:W-:Y:S04]  /*155c0*/  STL [R1+0x230], R38 ;  /* 0x0002302601007387 */ /* 0x0001e80000100800 */
[----:B------:R0:W-:Y:S01]  /*155d0*/  STL [R1+0x22c], R44 ;  /* 0x00022c2c01007387 */ /* 0x0001e20000100800 */
[C---:B------:R-:W-:Y:S02]  /*155e0*/  ISETP.LT.OR P2, PT, R162.reuse, 0x80, P0 ;  /* 0x00000080a200780c */ /* 0x040fe40000741670 */
[----:B------:R-:W-:Y:S01]  /*155f0*/  ISETP.GE.AND P3, PT, R162, 0x100, PT ;  /* 0x00000100a200780c */ /* 0x000fe20003f66270 */
[----:B------:R0:W-:Y:S04]  /*15600*/  STS.U8 [R31+UR9+0x7e00], R46 ;  /* 0x007e002e1f007988 */ /* 0x0001e80008000009 */
        /* <DEDUP_REMOVED lines=15> */
[----:B---3--:R0:W-:Y:S04]  /*15700*/  STS.U8 [R32+UR9+0x4680], R41 ;  /* 0x0046802920007988 */ /* 0x0081e80008000009 */
        /* <DEDUP_REMOVED lines=31> */
[----:B------:R0:W-:Y:S01]  /*15900*/  STS.U8 [R34+UR9+0x7f80], R35 ;  /* 0x007f802322007988 */ /* 0x0001e20008000009 */
[----:B------:R1:W-:Y:S06]  /*15910*/  MEMBAR.ALL.CTA ;  /* 0x0000000000007992 */ /* 0x0003ec0000008000 */
[----:B-1----:R-:W1:Y:S02]  /*15920*/  FENCE.VIEW.ASYNC.S ;  /* 0x00000000000073c6 */ /* 0x002e640000000000 */
[----:B-1----:R-:W-:Y:S06]  /*15930*/  BAR.SYNC.DEFER_BLOCKING 0x0 ;  /* 0x0000000000007b1d */ /* 0x002fec0000010000 */
[----:B------:R-:W-:Y:S05]  /*15940*/  @P2 BRA `(.L_x_6) ;  /* 0x0000000000842947 */ /* 0x000fea0003800000 */
[----:B------:R-:W-:Y:S02]  /*15950*/  UIADD3 UR4, UPT, UPT, UR9, 0x4000, URZ ;  /* 0x0000400009047890 */ /* 0x000fe4000fffe0ff */
[----:B------:R-:W-:Y:S02]  /*15960*/  USHF.R.U32.HI UR12, URZ, 0x4, UR9 ;  /* 0x00000004ff0c7899 */ /* 0x000fe40008011609 */
[----:B------:R-:W-:Y:S02]  /*15970*/  USHF.R.U32.HI UR4, URZ, 0x4, UR4 ;  /* 0x00000004ff047899 */ /* 0x000fe40008011604 */
[----:B------:R-:W-:Y:S02]  /*15980*/  USGXT.U32 UR12, UR12, 0xe ;  /* 0x0000000e0c0c789a */ /* 0x000fe40008000000 */
[----:B------:R-:W-:Y:S02]  /*15990*/  USGXT.U32 UR14, UR4, 0xe ;  /* 0x0000000e040e789a */ /* 0x000fe40008000000 */
[----:B------:R-:W-:-:S02]  /*159a0*/  UIADD3 UR28, UP1, UPT, UR12, 0x100, URZ ;  /* 0x000001000c1c7890 */ /* 0x000fc4000ff3e0ff */
[----:B------:R-:W-:Y:S01]  /*159b0*/  UIADD3 UR26, UP2, UPT, UR14, 0x2, URZ ;  /* 0x000000020e1a7890 */ /* 0x000fe2000ff5e0ff */
[----:B------:R-:W-:Y:S01]  /*159c0*/  UMOV UR4, URZ ;  /* 0x000000ff00047c82 */ /* 0x000fe20008000000 */
[----:B------:R-:W-:Y:S01]  /*159d0*/  UMOV UR30, 0x0 ;  /* 0x00000000001e7882 */ /* 0x000fe20000000000 */
[----:B------:R-:W-:Y:S02]  /*159e0*/  UIADD3.X UR29, UPT, UPT, UR4, 0x40004040, URZ, UP1, !UPT ;  /* 0x40004040041d7890 */ /* 0x000fe40008ffe4ff */
[----:B------:R-:W-:Y:S02]  /*159f0*/  UIADD3.X UR27, UPT, UPT, UR4, 0x40004040, URZ, UP2, !UPT ;  /* 0x40004040041b7890 */ /* 0x000fe400097fe4ff */
[----:B------:R-:W-:Y:S02]  /*15a00*/  UIADD3.64 UR16, UPT, UPT, UR28, 0x100, URZ ;  /* 0x000001001c107897 */ /* 0x000fe4000fffe0ff */
[----:B------:R-:W-:Y:S02]  /*15a10*/  UIADD3.64 UR20, UPT, UPT, UR26, 0x2, URZ ;  /* 0x000000021a147897 */ /* 0x000fe4000fffe0ff */
[----:B------:R-:W-:-:S02]  /*15a20*/  UIADD3.64 UR22, UPT, UPT, UR28, 0x200, URZ ;  /* 0x000002001c167897 */ /* 0x000fc4000fffe0ff */
[----:B------:R-:W-:Y:S01]  /*15a30*/  UIADD3.64 UR24, UPT, UPT, UR26, 0x4, URZ ;  /* 0x000000041a187897 */ /* 0x000fe2000fffe0ff */
[----:B------:R-:W-:Y:S01]  /*15a40*/  UMOV UR31, 0x8208490 ;  /* 0x08208490001f7882 */ /* 0x000fe20000000000 */
[----:B------:R-:W-:Y:S01]  /*15a50*/  UMOV UR13, 0x40004040 ;  /* 0x40004040000d7882 */ /* 0x000fe20000000000 */
[----:B------:R-:W-:Y:S01]  /*15a60*/  UMOV UR15, 0x40004040 ;  /* 0x40004040000f7882 */ /* 0x000fe20000000000 */
[----:B------:R-:W-:Y:S01]  /*15a70*/  UMOV UR32, 0x0 ;  /* 0x0000000000207882 */ /* 0x000fe20000000000 */
[----:B------:R-:W-:Y:S01]  /*15a80*/  UMOV UR33, 0x8208490 ;  /* 0x0820849000217882 */ /* 0x000fe20000000000 */
[----:B------:R-:W-:Y:S01]  /*15a90*/  UMOV UR34, 0x0 ;  /* 0x0000000000227882 */ /* 0x000fe20000000000 */
[----:B------:R-:W-:Y:S01]  /*15aa0*/  UMOV UR35, 0x8208490 ;  /* 0x0820849000237882 */ /* 0x000fe20000000000 */
[----:B------:R-:W-:Y:S01]  /*15ab0*/  UMOV UR4, UR6 ;  /* 0x0000000600047c82 */ /* 0x000fe20008000000 */
[----:B------:R-:W-:Y:S01]  /*15ac0*/  UMOV UR5, URZ ;  /* 0x000000ff00057c82 */ /* 0x000fe20008000000 */
[----:B------:R1:W-:Y:S01]  /*15ad0*/  UTCQMMA gdesc[UR12], gdesc[UR14], tmem[UR8], tmem[UR30], idesc[UR31], !UPT ;  /* 0x00ff1e0e0c0075ea */ /* 0x0003e2000f800308 */
[----:B------:R-:W-:Y:S01]  /*15ae0*/  UMOV UR36, 0x0 ;  /* 0x0000000000247882 */ /* 0x000fe20000000000 */
[----:B------:R-:W-:Y:S01]  /*15af0*/  UMOV UR37, 0x8208490 ;  /* 0x0820849000257882 */ /* 0x000fe20000000000 */
[----:B------:R1:W-:Y:S01]  /*15b00*/  UTCQMMA gdesc[UR28], gdesc[UR26], tmem[UR8], tmem[UR32], idesc[UR33], UPT ;  /* 0x00ff201a1c0075ea */ /* 0x0003e2000b800308 */
[----:B------:R-:W-:Y:S01]  /*15b10*/  UMOV UR4, UR4 ;  /* 0x0000000400047c82 */ /* 0x000fe20008000000 */
[----:B------:R1:W-:Y:S01]  /*15b20*/  UTCQMMA gdesc[UR16], gdesc[UR20], tmem[UR8], tmem[UR34], idesc[UR35], UPT ;  /* 0x00ff2214100075ea */ /* 0x0003e2000b800308 */
[----:B------:R1:W-:Y:S01]  /*15b30*/  UTCQMMA gdesc[UR22], gdesc[UR24], tmem[UR8], tmem[UR36], idesc[UR37], UPT ;  /* 0x00ff2418160075ea */ /* 0x0003e2000b800308 */
[----:B------:R1:W-:Y:S01]  /*15b40*/  UTCBAR [UR4], URZ ;  /* 0x000000ff040073e9 */ /* 0x0003e200080000ff */
[----:B------:R-:W-:Y:S01]  /*15b50*/  NOP ;  /* 0x0000000000007918 */ /* 0x000fe20000000000 */
.L_x_6:
[----:B-1----:R-:W-:Y:S01]  /*15b60*/  UMOV UR4, URZ ;  /* 0x000000ff00047c82 */ /* 0x002fe20008000000 */
[----:B------:R-:W-:Y:S05]  /*15b70*/  @!P3 BRA `(.L_x_7) ;  /* 0x000000b800b0b947 */ /* 0x000fea0003800000 */
[----:B0-----:R-:W-:Y:S01]  /*15b80*/  SHF.R.S32.HI R38, RZ, 0x1f, R162 ;  /* 0x0000001fff267819 */ /* 0x001fe200000114a2 */
[----:B------:R-:W-:Y:S01]  /*15b90*/  IMAD.SHL.U32 R35, R36, 0x80, RZ ;  /* 0x0000008024237824 */ /* 0x000fe200078e00ff */
[----:B------:R-:W-:Y:S01]  /*15ba0*/  UIADD3 UR4, UPT, UPT, UR9, 0x8000, URZ ;  /* 0x0000800009047890 */ /* 0x000fe2000fffe0ff */
[----:B------:R-:W-:Y:S01]  /*15bb0*/  IMAD.MOV.U32 R39, RZ, RZ, RZ ;  /* 0x000000ffff277224 */ /* 0x000fe200078e00ff */
[----:B------:R-:W-:Y:S01]  /*15bc0*/  LEA.HI R36, R38, R162, RZ, 0x7 ;  /* 0x000000a226247211 */ /* 0x000fe200078f38ff */
[----:B------:R-:W-:Y:S02]  /*15bd0*/  UIADD3 UR5, UPT, UPT, UR9, 0xc000, URZ ;  /* 0x0000c00009057890 */ /* 0x000fe4000fffe0ff */
[----:B------:R-:W-:Y:S01]  /*15be0*/  USHF.R.U32.HI UR4, URZ, 0x4, UR4 ;  /* 0x00000004ff047899 */ /* 0x000fe20008011604 */
[----:B------:R-:W-:Y:S01]  /*15bf0*/  SHF.R.S32.HI R36, RZ, 0x7, R36 ;  /* 0x00000007ff247819 */ /* 0x000fe20000011424 */
[----:B------:R-:W-:Y:S02]  /*15c00*/  USHF.R.U32.HI UR5, URZ, 0x4, UR5 ;  /* 0x00000004ff057899 */ /* 0x000fe40008011605 */
[----:B------:R-:W-:Y:S01]  /*15c10*/  USGXT.U32 UR12, UR4, 0xe ;  /* 0x0000000e040c789a */ /* 0x000fe20008000000 */
[----:B------:R-:W-:Y:S01]  /*15c20*/  VIMNMX R38, PT, PT, R36, 0x2, !PT ;  /* 0x0000000224267848 */ /* 0x000fe20007fe0100 */
[----:B-----5:R-:W-:Y:S01]  /*15c30*/  IMAD.SHL.U32 R36, R37, 0x80, RZ ;  /* 0x0000008025247824 */ /* 0x020fe200078e00ff */
[----:B------:R-:W-:-:S02]  /*15c40*/  USGXT.U32 UR14, UR5, 0xe ;  /* 0x0000000e050e789a */ /* 0x000fc40008000000 */
[----:B------:R-:W-:Y:S01]  /*15c50*/  UIADD3 UR30, UP1, UPT, UR12, 0x100, URZ ;  /* 0x000001000c1e7890 */ /* 0x000fe2000ff3e0ff */
[----:B------:R-:W-:Y:S01]  /*15c60*/  VIADD R37, R38, 0xfffffffe ;  /* 0xfffffffe26257836 */ /* 0x000fe20000000000 */
[----:B------:R-:W-:Y:S01]  /*15c70*/  UIADD3 UR28, UP2, UPT, UR14, 0x2, URZ ;  /* 0x000000020e1c7890 */ /* 0x000fe2000ff5e0ff */
[----:B------:R-:W-:Y:S01]  /*15c80*/  SHF.R.S32.HI R38, RZ, 0x1f, R36 ;  /* 0x0000001fff267819 */ /* 0x000fe20000011424 */
[----:B------:R-:W-:Y:S01]  /*15c90*/  UMOV UR4, URZ ;  /* 0x000000ff00047c82 */ /* 0x000fe20008000000 */
[----:B------:R-:W-:Y:S01]  /*15ca0*/  UMOV UR5, URZ ;  /* 0x000000ff00057c82 */ /* 0x000fe20008000000 */
[----:B------:R0:W-:Y:S01]  /*15cb0*/  STL [R1+0x7d4], R37 ;  /* 0x0007d42501007387 */ /* 0x0001e20000100800 */
[----:B------:R-:W-:Y:S02]  /*15cc0*/  UIADD3.X UR31, UPT, UPT, UR4, 0x40004040, URZ, UP1, !UPT ;  /* 0x40004040041f7890 */ /* 0x000fe40008ffe4ff */
[----:B------:R-:W-:Y:S01]  /*15cd0*/  UIADD3.X UR29, UPT, UPT, UR5, 0x40004040, URZ, UP2, !UPT ;  /* 0x40004040051d7890 */ /* 0x000fe200097fe4ff */
[----:B------:R1:W-:Y:S01]  /*15ce0*/  STL [R1+0x7c8], RZ ;  /* 0x0007c8ff01007387 */ /* 0x0003e20000100800 */
[----:B------:R-:W-:Y:S01]  /*15cf0*/  UMOV UR11, 0x1 ;  /* 0x00000001000b7882 */ /* 0x000fe20000000000 */
[----:B------:R-:W-:-:S02]  /*15d00*/  UIADD3.64 UR20, UPT, UPT, UR30, 0x100, URZ ;  /* 0x000001001e147897 */ /* 0x000fc4000fffe0ff */
[----:B------:R-:W-:Y:S01]  /*15d10*/  UIADD3.64 UR22, UPT, UPT, UR28, 0x2, URZ ;  /* 0x000000021c167897 */ /* 0x000fe2000fffe0ff */
[----:B0-----:R-:W-:Y:S01]  /*15d20*/  SHF.R.S32.HI R37, RZ, 0x1f, R35 ;  /* 0x0000001fff257819 */ /* 0x001fe20000011423 */
[----:B------:R-:W-:Y:S02]  /*15d30*/  UIADD3.64 UR24, UPT, UPT, UR30, 0x200, URZ ;  /* 0x000002001e187897 */ /* 0x000fe4000fffe0ff */
[----:B-1----:R-:W-:-:S12]  /*15d40*/  UIADD3.64 UR26, UPT, UPT, UR28, 0x4, URZ ;  /* 0x000000041c1a7897 */ /* 0x002fd8000fffe0ff */
.L_x_10:
[----:B-1----:R-:W2:Y:S01]  /*15d50*/  LDL R40, [R1+0x7c8] ;  /* 0x0007c80001287983 */ /* 0x002ea20000100800 */
[----:B------:R-:W-:Y:S01]  /*15d60*/  IMAD.U32 R39, R39, -0x80000000, RZ ;  /* 0x8000000027277824 */ /* 0x000fe200078e00ff */
[----:B------:R-:W0:Y:S01]  /*15d70*/  LDC R65, c[0x0][0x3a0] ;  /* 0x0000e800ff417b82 */ /* 0x000e220000000800 */
[C---:B-----5:R-:W-:Y:S02]  /*15d80*/  IADD3 R10, P5, PT, R35.reuse, R10, RZ ;  /* 0x0000000a230a7210 */ /* 0x060fe40007fbe0ff */
[----:B------:R-:W-:Y:S01]  /*15d90*/  IADD3 R8, P4, PT, R35, R8, RZ ;  /* 0x0000000823087210 */ /* 0x000fe20007f9e0ff */
[----:B------:R-:W1:Y:S01]  /*15da0*/  SYNCS.PHASECHK.TRANS64.TRYWAIT P6, [UR6], R39 ;  /* 0x00000027ff0075a7 */ /* 0x000e6200080c1106 */
[----:B--2---:R-:W-:-:S04]  /*15db0*/  VIADD R40, R40, 0x1 ;  /* 0x0000000128287836 */ /* 0x004fc80000000000 */
[----:B0-----:R-:W-:Y:S01]  /*15dc0*/  IMAD R65, R40, -0x80, R65 ;  /* 0xffffff8028417824 */ /* 0x001fe200078e0241 */
[----:B------:R0:W-:Y:S04]  /*15dd0*/  STL [R1+0x7cc], R40 ;  /* 0x0007cc2801007387 */ /* 0x0001e80000100800 */
[C---:B------:R-:W-:Y:S02]  /*15de0*/  ISETP.GT.AND P2, PT, R65.reuse, 0x1, PT ;  /* 0x000000014100780c */ /* 0x040fe40003f44270 */
[----:B------:R-:W-:Y:S01]  /*15df0*/  ISETP.GT.AND P3, PT, R65, 0x2, PT ;  /* 0x000000024100780c */ /* 0x000fe20003f64270 */
[----:B-1----:R-:W-:-:S12]  /*15e00*/  @!P6 BRA `(.L_x_8) ;  /* 0x000001000070e947 */ /* 0x002fd80003800000 */
.L_x_16:
[----:B------:R-:W-:Y:S01]  /*15e10*/  PRMT R91, RZ, 0x7610, R91 ;  /* 0x00007610ff5b7816 */ /* 0x000fe2000000005b */
[----:B------:R-:W-:Y:S01]  /*15e20*/  IMAD.X R11, R37, 0x1, R11, P5 ;  /* 0x00000001250b7824 */ /* 0x000fe200028e060b */
[----:B------:R-:W-:Y:S01]  /*15e30*/  ISETP.GT.AND P5, PT, R65, 0x4, PT ;  /* 0x000000044100780c */ /* 0x000fe20003fa4270 */
[----:B------:R-:W-:Y:S01]  /*15e40*/  IMAD.X R9, R37, 0x1, R9, P4 ;  /* 0x0000000125097824 */ /* 0x000fe200020e0609 */
[C---:B------:R-:W-:Y:S01]  /*15e50*/  IADD3 R18, P6, PT, R35.reuse, R18, RZ ;  /* 0x0000001223127210 */ /* 0x040fe20007fde0ff */
[----:B------:R-:W-:Y:S01]  /*15e60*/  STL [R1+0xa4c], R71 ;  /* 0x000a4c4701007387 */ /* 0x000fe20000100800 */
[----:B------:R-:W-:Y:S02]  /*15e70*/  PRMT R49, RZ, 0x7610, R49 ;  /* 0x00007610ff317816 */ /* 0x000fe40000000031 */
[----:B0-----:R-:W-:Y:S01]  /*15e80*/  PRMT R40, RZ, 0x7610, R40 ;  /* 0x00007610ff287816 */ /* 0x001fe20000000028 */
[----:B------:R-:W2:Y:S01]  /*15e90*/  @P3 LDG.E.U8 R91, desc[UR18][R10.64] ;  /* 0x000000120a5b3981 */ /* 0x000ea2000c1e1100 */
[----:B------:R-:W-:Y:S01]  /*15ea0*/  IADD3 R22, P3, PT, R35, R22, RZ ;  /* 0x0000001623167210 */ /* 0x000fe20007f7e0ff */
[C---:B------:R-:W-:Y:S01]  /*15eb0*/  IMAD.X R19, R37.reuse, 0x1, R19, P6 ;  /* 0x0000000125137824 */ /* 0x040fe200030e0613 */
[----:B------:R-:W-:Y:S01]  /*15ec0*/  PRMT R29, RZ, 0x7610, R29 ;  /* 0x00007610ff1d7816 */ /* 0x000fe2000000001d */
[----:B------:R-:W3:Y:S01]  /*15ed0*/  @P2 LDG.E.U8 R49, desc[UR18][R8.64] ;  /* 0x0000001208312981 */ /* 0x000ee2000c1e1100 */
[----:B------:R-:W-:Y:S01]  /*15ee0*/  PRMT R30, RZ, 0x7610, R30 ;  /* 0x00007610ff1e7816 */ /* 0x000fe2000000001e */
[----:B------:R-:W-:Y:S01]  /*15ef0*/  IMAD.X R23, R37, 0x1, R23, P3 ;  /* 0x0000000125177824 */ /* 0x000fe200018e0617 */
[----:B------:R-:W-:Y:S01]  /*15f00*/  ISETP.GT.AND P3, PT, R65, 0x6, PT ;  /* 0x000000064100780c */ /* 0x000fe20003f64270 */
[----:B------:R0:W4:Y:S01]  /*15f10*/  @P5 LDG.E.U8 R40, desc[UR18][R18.64] ;  /* 0x0000001212285981 */ /* 0x000122000c1e1100 */
[----:B------:R-:W-:-:S02]  /*15f20*/  IADD3 R14, P2, PT, R35, R14, RZ ;  /* 0x0000000e230e7210 */ /* 0x000fc40007f5e0ff */
[----:B------:R-:W-:Y:S01]  /*15f30*/  IADD3 R24, P5, PT, R35, R24, RZ ;  /* 0x0000001823187210 */ /* 0x000fe20007fbe0ff */
[----:B------:R-:W-:Y:S01]  /*15f40*/  STL [R1+0xa48], R70 ;  /* 0x000a484601007387 */ /* 0x000fe20000100800 */
[----:B------:R-:W-:Y:S01]  /*15f50*/  ISETP.GT.AND P4, PT, R65, 0x3, PT ;  /* 0x000000034100780c */ /* 0x000fe20003f84270 */
[----:B------:R-:W-:Y:S01]  /*15f60*/  IMAD.X R15, R37, 0x1, R15, P2 ;  /* 0x00000001250f7824 */ /* 0x000fe200010e060f */
[----:B------:R-:W-:Y:S01]  /*15f70*/  ISETP.GT.AND P2, PT, R65, 0x5, PT ;  /* 0x000000054100780c */ /* 0x000fe20003f44270 */
[----:B------:R-:W-:Y:S01]  /*15f80*/  IMAD.X R25, R37, 0x1, R25, P5 ;  /* 0x0000000125197824 */ /* 0x000fe200028e0619 */
[----:B------:R-:W-:Y:S01]  /*15f90*/  PRMT R94, RZ, 0x7610, R94 ;  /* 0x00007610ff5e7816 */ /* 0x000fe2000000005e */
[----:B------:R-:W-:Y:S04]  /*15fa0*/  STL [R1+0xa44], R69 ;  /* 0x000a444501007387 */ /* 0x000fe80000100800 */
[----:B------:R-:W2:Y:S04]  /*15fb0*/  @P3 LDG.E.U8 R29, desc[UR18][R24.64] ;  /* 0x00000012181d3981 */ /* 0x000ea8000c1e1100 */
[----:B------:R-:W-:Y:S04]  /*15fc0*/  STL [R1+0xa40], R68 ;  /* 0x000a404401007387 */ /* 0x000fe80000100800 */
[----:B------:R-:W3:Y:S04]  /*15fd0*/  @P2 LDG.E.U8 R30, desc[UR18][R22.64] ;  /* 0x00000012161e2981 */ /* 0x000ee8000c1e1100 */
[----:B------:R-:W-:Y:S04]  /*15fe0*/  STL [R1+0xa3c], R67 ;  /* 0x000a3c4301007387 */ /* 0x000fe80000100800 */
[----:B------:R-:W-:Y:S04]  /*15ff0*/  STL [R1+0xa38], R66 ;  /* 0x000a384201007387 */ /* 0x000fe80000100800 */
[----:B------:R-:W-:Y:S04]  /*16000*/  STL [R1+0x9d8], R0 ;  /* 0x0009d80001007387 */ /* 0x000fe80000100800 */
[----:B------:R-:W-:Y:S04]  /*16010*/  STL [R1+0x9e0], R8 ;  /* 0x0009e00801007387 */ /* 0x000fe80000100800 */
[----:B------:R-:W4:Y:S01]  /*16020*/  @P4 LDG.E.U8 R94, desc[UR18][R14.64] ;  /* 0x000000120e5e4981 */ /* 0x000f22000c1e1100 */
[----:B------:R-:W-:-:S03]  /*16030*/  ISETP.GT.AND P4, PT, R65, 0x7, PT ;  /* 0x000000074100780c */ /* 0x000fc60003f84270 */
[----:B------:R-:W-:Y:S01]  /*16040*/  STL [R1+0x9dc], R9 ;  /* 0x0009dc0901007387 */ /* 0x000fe20000100800 */
[----:B------:R-:W-:-:S03]  /*16050*/  IADD3 R26, P6, PT, R35, R26, RZ ;  /* 0x0000001a231a7210 */ /* 0x000fc60007fde0ff */
[----:B------:R-:W-:Y:S04]  /*16060*/  STL [R1+0x9e8], R10 ;  /* 0x0009e80a01007387 */ /* 0x000fe80000100800 */
[----:B------:R-:W-:Y:S04]  /*16070*/  STL [R1+0x9e4], R11 ;  /* 0x0009e40b01007387 */ /* 0x000fe80000100800 */
[----:B------:R-:W-:Y:S04]  /*16080*/  STL [R1+0x9f0], R14 ;  /* 0x0009f00e01007387 */ /* 0x000fe80000100800 */
[----:B------:R-:W-:Y:S01]  /*16090*/  STL [R1+0x9ec], R15 ;  /* 0x0009ec0f01007387 */ /* 0x000fe20000100800 */
[----:B------:R-:W-:-:S03]  /*160a0*/  IMAD.X R27, R37, 0x1, R27, P6 ;  /* 0x00000001251b7824 */ /* 0x000fc600030e061b */
[----:B------:R-:W-:Y:S04]  /*160b0*/  STL [R1+0x9f8], R18 ;  /* 0x0009f81201007387 */ /* 0x000fe80000100800 */
[----:B------:R0:W-:Y:S02]  /*160c0*/  STL [R1+0x9f4], R19 ;  /* 0x0009f41301007387 */ /* 0x0001e40000100800 */
[----:B0-----:R-:W-:-:S06]  /*160d0*/  PRMT R19, RZ, 0x7610, R19 ;  /* 0x00007610ff137816 */ /* 0x001fcc0000000013 */
[----:B------:R-:W4:Y:S04]  /*160e0*/  @P4 LDG.E.U8 R19, desc[UR18][R26.64] ;  /* 0x000000121a134981 */ /* 0x000f28000c1e1100 */
[----:B------:R-:W-:Y:S04]  /*160f0*/  STL [R1+0xa00], R22 ;  /* 0x000a001601007387 */ /* 0x000fe80000100800 */
[----:B------:R-:W-:Y:S04]  /*16100*/  STL [R1+0x9fc], R23 ;  /* 0x0009fc1701007387 */ /* 0x000fe80000100800 */
[----:B------:R-:W4:Y:S04]  /*16110*/  LDL.LU R66, [R1+0x10] ;  /* 0x0000100001427983 */ /* 0x000f280000300800 */
[----:B------:R-:W4:Y:S01]  /*16120*/  LDL.LU R69, [R1+0x14] ;  /* 0x0000140001457983 */ /* 0x000f220000300800 */
[----:B------:R-:W-:-:S02]  /*16130*/  ISETP.GT.AND P2, PT, R65, 0x8, PT ;  /* 0x000000084100780c */ /* 0x000fc40003f44270 */
[----:B------:R-:W-:Y:S01]  /*16140*/  IADD3 R4, P5, PT, R35, R4, RZ ;  /* 0x0000000423047210 */ /* 0x000fe20007fbe0ff */
[----:B--2---:R0:W-:Y:S04]  /*16150*/  STL [R1+0x88], R29 ;  /* 0x0000881d01007387 */ /* 0x0041e80000100800 */
[----:B0-----:R-:W2:Y:S04]  /*16160*/  LDL.LU R29, [R1+0x18] ;  /* 0x00001800011d7983 */ /* 0x001ea80000300800 */
[----:B------:R-:W2:Y:S04]  /*16170*/  LDL.LU R70, [R1+0x94] ;  /* 0x0000940001467983 */ /* 0x000ea80000300800 */
[----:B---3--:R0:W-:Y:S04]  /*16180*/  STL [R1+0x8c], R30 ;  /* 0x00008c1e01007387 */ /* 0x0081e80000100800 */
[----:B0-----:R-:W3:Y:S01]  /*16190*/  LDL.LU R30, [R1+0x9c] ;  /* 0x00009c00011e7983 */ /* 0x001ee20000300800 */
[----:B------:R-:W-:Y:S01]  /*161a0*/  ISETP.GT.AND P3, PT, R65, 0x9, PT ;  /* 0x000000094100780c */ /* 0x000fe20003f64270 */
[----:B------:R-:W-:Y:S01]  /*161b0*/  IMAD.X R5, R37, 0x1, R5, P5 ;  /* 0x0000000125057824 */ /* 0x000fe200028e0605 */
[----:B------:R-:W-:-:S02]  /*161c0*/  PRMT R64, RZ, 0x7610, R64 ;  /* 0x00007610ff407816 */ /* 0x000fc40000000040 */
[----:B------:R-:W-:Y:S02]  /*161d0*/  ISETP.GT.AND P4, PT, R65, 0xa, PT ;  /* 0x0000000a4100780c */ /* 0x000fe40003f84270 */
[C---:B------:R-:W-:Y:S02]  /*161e0*/  IADD3 R6, P5, PT, R35.reuse, R6, RZ ;  /* 0x0000000623067210 */ /* 0x040fe40007fbe0ff */
[----:B------:R-:W-:Y:S01]  /*161f0*/  IADD3 R12, P6, PT, R35, R12, RZ ;  /* 0x0000000c230c7210 */ /* 0x000fe20007fde0ff */
[----:B------:R-:W3:Y:S01]  /*16200*/  @P2 LDG.E.U8 R64, desc[UR18][R4.64] ;  /* 0x0000001204402981 */ /* 0x000ee2000c1e1100 */
[----:B------:R-:W-:Y:S01]  /*16210*/  PRMT R48, RZ, 0x7610, R48 ;  /* 0x00007610ff307816 */ /* 0x000fe20000000030 */
[----:B------:R-:W-:Y:S01]  /*16220*/  IMAD.X R7, R37, 0x1, R7, P5 ;  /* 0x0000000125077824 */ /* 0x000fe200028e0607 */
[----:B------:R-:W-:Y:S01]  /*16230*/  ISETP.GT.AND P2, PT, R65, 0xb, PT ;  /* 0x0000000b4100780c */ /* 0x000fe20003f44270 */
[----:B------:R-:W-:Y:S01]  /*16240*/  STL [R1+0xa08], R24 ;  /* 0x000a081801007387 */ /* 0x000fe20000100800 */
[----:B------:R-:W-:Y:S01]  /*16250*/  PRMT R92, RZ, 0x7610, R92 ;  /* 0x00007610ff5c7816 */ /* 0x000fe2000000005c */
[----:B------:R-:W-:-:S02]  /*16260*/  IMAD.X R13, R37, 0x1, R13, P6 ;  /* 0x00000001250d7824 */ /* 0x000fc400030e060d */
[----:B------:R-:W-:Y:S01]  /*16270*/  STL [R1+0xa04], R25 ;  /* 0x000a041901007387 */ /* 0x000fe20000100800 */
[----:B------:R-:W-:-:S03]  /*16280*/  IADD3 R16, P5, PT, R35, R16, RZ ;  /* 0x0000001023107210 */ /* 0x000fc60007fbe0ff */
[----:B----4-:R-:W-:Y:S01]  /*16290*/  STL [R1+0x90], R40 ;  /* 0x0000902801007387 */ /* 0x010fe20000100800 */
[----:B------:R-:W-:Y:S01]  /*162a0*/  PRMT R93, RZ, 0x7610, R93 ;  /* 0x00007610ff5d7816 */ /* 0x000fe2000000005d */
[----:B------:R-:W-:Y:S02]  /*162b0*/  IMAD.X R17, R37, 0x1, R17, P5 ;  /* 0x0000000125117824 */ /* 0x000fe400028e0611 */
[----:B------:R-:W4:Y:S01]  /*162c0*/  @P3 LDG.E.U8 R48, desc[UR18][R6.64] ;  /* 0x0000001206303981 */ /* 0x000f22000c1e1100 */
[----:B------:R-:W-:-:S03]  /*162d0*/  ISETP.GT.AND P3, PT, R65, 0xc, PT ;  /* 0x0000000c4100780c */ /* 0x000fc60003f64270 */
[----:B------:R-:W4:Y:S01]  /*162e0*/  @P4 LDG.E.U8 R92, desc[UR18][R12.64] ;  /* 0x000000120c5c4981 */ /* 0x000f22000c1e1100 */
[----:B------:R-:W-:Y:S02]  /*162f0*/  ISETP.GT.AND P4, PT, R65, 0xd, PT ;  /* 0x0000000d4100780c */ /* 0x000fe40003f84270 */
[C---:B------:R-:W-:Y:S01]  /*16300*/  IADD3 R20, P5, PT, R35.reuse, R20, RZ ;  /* 0x0000001423147210 */ /* 0x040fe20007fbe0ff */
[----:B------:R0:W4:Y:S04]  /*16310*/  @P2 LDG.E.U8 R93, desc[UR18][R16.64] ;  /* 0x00000012105d2981 */ /* 0x000128000c1e1100 */
[----:B------:R-:W-:Y:S04]  /*16320*/  STL [R1+0xa14], R19 ;  /* 0x000a141301007387 */ /* 0x000fe80000100800 */
[----:B------:R-:W-:Y:S04]  /*16330*/  STL [R1+0xa10], R26 ;  /* 0x000a101a01007387 */ /* 0x000fe80000100800 */
[----:B------:R-:W-:Y:S04]  /*16340*/  STL [R1+0xa0c], R27 ;  /* 0x000a0c1b01007387 */ /* 0x000fe80000100800 */
[----:B------:R-:W-:Y:S04]  /*16350*/  STL [R1+0xa1c], R4 ;  /* 0x000a1c0401007387 */ /* 0x000fe80000100800 */
[----:B------:R-:W-:Y:S04]  /*16360*/  STL [R1+0xa18], R5 ;  /* 0x000a180501007387 */ /* 0x000fe80000100800 */
[----:B------:R-:W-:Y:S04]  /*16370*/  STL [R1+0xa24], R6 ;  /* 0x000a240601007387 */ /* 0x000fe80000100800 */
[----:B------:R-:W-:Y:S01]  /*16380*/  STL [R1+0xa20], R7 ;  /* 0x000a200701007387 */ /* 0x000fe20000100800 */
[----:B------:R-:W-:-:S03]  /*16390*/  IADD3 R111, P6, PT, R35, R111, RZ ;  /* 0x0000006f236f7210 */ /* 0x000fc60007fde0ff */
[----:B------:R-:W-:Y:S04]  /*163a0*/  STL [R1+0xa2c], R12 ;  /* 0x000a2c0c01007387 */ /* 0x000fe80000100800 */
[----:B------:R-:W-:Y:S01]  /*163b0*/  STL [R1+0xa28], R13 ;  /* 0x000a280d01007387 */ /* 0x000fe20000100800 */
[----:B------:R-:W-:-:S03]  /*163c0*/  IMAD.X R21, R37, 0x1, R21, P5 ;  /* 0x0000000125157824 */ /* 0x000fc600028e0615 */
[----:B------:R-:W-:Y:S01]  /*163d0*/  STL [R1+0xa34], R16 ;  /* 0x000a341001007387 */ /* 0x000fe20000100800 */
[----:B------:R-:W-:-:S03]  /*163e0*/  ISETP.GT.AND P2, PT, R65, 0xe, PT ;  /* 0x0000000e4100780c */ /* 0x000fc60003f44270 */
[----:B------:R0:W-:Y:S01]  /*163f0*/  STL [R1+0xa30], R17 ;  /* 0x000a301101007387 */ /* 0x0001e20000100800 */
[----:B------:R-:W-:Y:S01]  /*16400*/  IMAD.X R110, R37, 0x1, R110, P6 ;  /* 0x00000001256e7824 */ /* 0x000fe200030e066e */
[----:B------:R-:W-:Y:S02]  /*16410*/  IADD3 R118, P5, PT, R35, R118, RZ ;  /* 0x0000007623767210 */ /* 0x000fe40007fbe0ff */
[----:B0-----:R-:W-:Y:S01]  /*16420*/  PRMT R17, RZ, 0x7610, R17 ;  /* 0x00007610ff117816 */ /* 0x001fe20000000011 */
[----:B------:R-:W-:Y:S01]  /*16430*/  @P4 IMAD.MOV.U32 R40, RZ, RZ, R111 ;  /* 0x000000ffff284224 */ /* 0x000fe200078e006f */
[----:B------:R-:W-:Y:S01]  /*16440*/  PRMT R6, RZ, 0x7610, R6 ;  /* 0x00007610ff067816 */ /* 0x000fe20000000006 */
[----:B------:R-:W-:-:S03]  /*16450*/  @P4 IMAD.MOV.U32 R41, RZ, RZ, R110 ;  /* 0x000000ffff294224 */ /* 0x000fc600078e006e */
[----:B------:R-:W4:Y:S01]  /*16460*/  @P3 LDG.E.U8 R17, desc[UR18][R20.64] ;  /* 0x0000001214113981 */ /* 0x000f22000c1e1100 */
[----:B------:R-:W-:Y:S01]  /*16470*/  ISETP.GT.AND P3, PT, R65, 0xf, PT ;  /* 0x0000000f4100780c */ /* 0x000fe20003f64270 */
[----:B------:R-:W-:Y:S01]  /*16480*/  IMAD.X R112, R37, 0x1, R112, P5 ;  /* 0x0000000125707824 */ /* 0x000fe200028e0670 */
[----:B------:R-:W-:Y:S01]  /*16490*/  IADD3 R123, P5, PT, R35, R123, RZ ;  /* 0x0000007b237b7210 */ /* 0x000fe20007fbe0ff */
[----:B------:R0:W4:Y:S01]  /*164a0*/  @P4 LDG.E.U8 R6, desc[UR18][R40.64] ;  /* 0x0000001228064981 */ /* 0x000122000c1e1100 */
[----:B------:R-:W-:Y:S02]  /*164b0*/  PRMT R27, RZ, 0x7610, R27 ;  /* 0x00007610ff1b7816 */ /* 0x000fe4000000001b */
[----:B------:R-:W-:Y:S01]  /*164c0*/  ISETP.GT.AND P4, PT, R65, 0x10, PT ;  /* 0x000000104100780c */ /* 0x000fe20003f84270 */
[----:B------:R-:W-:Y:S01]  /*164d0*/  IMAD.X R119, R37, 0x1, R119, P5 ;  /* 0x0000000125777824 */ /* 0x000fe200028e0677 */
[----:B------:R-:W-:Y:S01]  /*164e0*/  IADD3 R126, P6, PT, R35, R126, RZ ;  /* 0x0000007e237e7210 */ /* 0x000fe20007fde0ff */
[----:B0-----:R-:W-:-:S02]  /*164f0*/  @P2 IMAD.MOV.U32 R40, RZ, RZ, R118 ;  /* 0x000000ffff282224 */ /* 0x001fc400078e0076 */
[----:B------:R-:W-:Y:S01]  /*16500*/  @P2 IMAD.MOV.U32 R41, RZ, RZ, R112 ;  /* 0x000000ffff292224 */ /* 0x000fe200078e0070 */
[----:B------:R-:W-:-:S04]  /*16510*/  PRMT R14, RZ, 0x7610, R14 ;  /* 0x00007610ff0e7816 */ /* 0x000fc8000000000e */
[----:B------:R0:W4:Y:S01]  /*16520*/  @P2 LDG.E.U8 R27, desc[UR18][R40.64] ;  /* 0x00000012281b2981 */ /* 0x000122000c1e1100 */
[----:B------:R-:W-:Y:S01]  /*16530*/  ISETP.GT.AND P2, PT, R65, 0x11, PT ;  /* 0x000000114100780c */ /* 0x000fe20003f44270 */
[----:B------:R-:W-:Y:S01]  /*16540*/  IMAD.X R125, R37, 0x1, R125, P6 ;  /* 0x00000001257d7824 */ /* 0x000fe200030e067d */
[----:B------:R-:W-:Y:S01]  /*16550*/  IADD3 R132, P5, PT, R35, R132, RZ ;  /* 0x0000008423847210 */ /* 0x000fe20007fbe0ff */
[----:B0-----:R-:W-:Y:S02]  /*16560*/  @P3 IMAD.MOV.U32 R40, RZ, RZ, R123 ;  /* 0x000000ffff283224 */ /* 0x001fe400078e007b */
[----:B------:R-:W-:Y:S01]  /*16570*/  @P3 IMAD.MOV.U32 R41, RZ, RZ, R119 ;  /* 0x000000ffff293224 */ /* 0x000fe200078e0077 */
[----:B------:R-:W-:-:S04]  /*16580*/  PRMT R63, RZ, 0x7610, R63 ;  /* 0x00007610ff3f7816 */ /* 0x000fc8000000003f */
[----:B------:R0:W4:Y:S01]  /*16590*/  @P3 LDG.E.U8 R14, desc[UR18][R40.64] ;  /* 0x00000012280e3981 */ /* 0x000122000c1e1100 */
[----:B------:R-:W-:Y:S01]  /*165a0*/  ISETP.GT.AND P3, PT, R65, 0x12, PT ;  /* 0x000000124100780c */ /* 0x000fe20003f64270 */
[----:B------:R-:W-:Y:S01]  /*165b0*/  IMAD.X R130, R37, 0x1, R130, P5 ;  /* 0x0000000125827824 */ /* 0x000fe200028e0682 */
[----:B------:R-:W-:Y:S02]  /*165c0*/  IADD3 R138, P5, PT, R35, R138, RZ ;  /* 0x0000008a238a7210 */ /* 0x000fe40007fbe0ff */
[----:B------:R-:W-:Y:S01]  /*165d0*/  PRMT R47, RZ, 0x7610, R47 ;  /* 0x00007610ff2f7816 */ /* 0x000fe2000000002f */
[----:B0-----:R-:W-:Y:S02]  /*165e0*/  @P4 IMAD.MOV.U32 R40, RZ, RZ, R126 ;  /* 0x000000ffff284224 */ /* 0x001fe400078e007e */
[----:B------:R-:W-:Y:S02]  /*165f0*/  @P4 IMAD.MOV.U32 R41, RZ, RZ, R125 ;  /* 0x000000ffff294224 */ /* 0x000fe400078e007d */
[----:B------:R-:W-:-:S03]  /*16600*/  IMAD.X R135, R37, 0x1, R135, P5 ;  /* 0x0000000125877824 */ /* 0x000fc600028e0687 */
[----:B------:R0:W4:Y:S01]  /*16610*/  @P4 LDG.E.U8 R63, desc[UR18][R40.64] ;  /* 0x00000012283f4981 */ /* 0x000122000c1e1100 */
[----:B------:R-:W-:Y:S02]  /*16620*/  ISETP.GT.AND P4, PT, R65, 0x13, PT ;  /* 0x000000134100780c */ /* 0x000fe40003f84270 */
[----:B------:R-:W-:Y:S02]  /*16630*/  IADD3 R146, P6, PT, R35, R146, RZ ;  /* 0x0000009223927210 */ /* 0x000fe40007fde0ff */
[----:B------:R-:W-:Y:S01]  /*16640*/  PRMT R108, RZ, 0x7610, R108 ;  /* 0x00007610ff6c7816 */ /* 0x000fe2000000006c */
[----:B0-----:R-:W-:Y:S02]  /*16650*/  @P2 IMAD.MOV.U32 R40, RZ, RZ, R132 ;  /* 0x000000ffff282224 */ /* 0x001fe400078e0084 */
[----:B------:R-:W-:-:S05]  /*16660*/  @P2 IMAD.MOV.U32 R41, RZ, RZ, R130 ;  /* 0x000000ffff292224 */ /* 0x000fca00078e0082 */
        /* <DEDUP_REMOVED lines=17> */
[C---:B------:R-:W-:Y:S02]  /*16780*/  IADD3 R164, P6, PT, R35.reuse, R164, RZ ;  /* 0x000000a423a47210 */ /* 0x040fe40007fde0ff */
[----:B------:R-:W-:Y:S01]  /*16790*/  PRMT R7, RZ, 0x7610, R7 ;  /* 0x00007610ff077816 */ /* 0x000fe20000000007 */
[----:B0-----:R-:W-:Y:S02]  /*167a0*/  @P2 IMAD.MOV.U32 R40, RZ, RZ, R156 ;  /* 0x000000ffff282224 */ /* 0x001fe400078e009c */
[----:B------:R-:W-:Y:S01]  /*167b0*/  @P2 IMAD.MOV.U32 R41, RZ, RZ, R150 ;  /* 0x000000ffff292224 */ /* 0x000fe200078e0096 */
[----:B------:R-:W-:-:S04]  /*167c0*/  IADD3 R66, P5, PT, R35, R66, RZ ;  /* 0x0000004223427210 */ /* 0x000fc80007fbe0ff */
[----:B------:R0:W4:Y:S01]  /*167d0*/  @P2 LDG.E.U8 R12, desc[UR18][R40.64] ;  /* 0x00000012280c2981 */ /* 0x000122000c1e1100 */
[----:B------:R-:W-:Y:S01]  /*167e0*/  ISETP.GT.AND P2, PT, R65, 0x17, PT ;  /* 0x000000174100780c */ /* 0x000fe20003f44270 */
[C---:B------:R-:W-:Y:S01]  /*167f0*/  IMAD.X R163, R37.reuse, 0x1, R163, P6 ;  /* 0x0000000125a37824 */ /* 0x040fe200030e06a3 */
[----:B------:R-:W-:Y:S01]  /*16800*/  PRMT R24, RZ, 0x7610, R24 ;  /* 0x00007610ff187816 */ /* 0x000fe20000000018 */
[----:B0-----:R-:W-:Y:S02]  /*16810*/  @P3 IMAD.MOV.U32 R40, RZ, RZ, R158 ;  /* 0x000000ffff283224 */ /* 0x001fe400078e009e */
[----:B------:R-:W-:Y:S02]  /*16820*/  @P3 IMAD.MOV.U32 R41, RZ, RZ, R157 ;  /* 0x000000ffff293224 */ /* 0x000fe400078e009d */
[----:B------:R-:W-:-:S03]  /*16830*/  IMAD.X R165, R37, 0x1, R165, P5 ;  /* 0x0000000125a57824 */ /* 0x000fc600028e06a5 */
[----:B------:R0:W4:Y:S01]  /*16840*/  @P3 LDG.E.U8 R7, desc[UR18][R40.64] ;  /* 0x0000001228073981 */ /* 0x000122000c1e1100 */
[----:B------:R-:W-:Y:S02]  /*16850*/  ISETP.GT.AND P3, PT, R65, 0x18, PT ;  /* 0x000000184100780c */ /* 0x000fe40003f64270 */
[----:B------:R-:W-:Y:S01]  /*16860*/  PRMT R15, RZ, 0x7610, R15 ;  /* 0x00007610ff0f7816 */ /* 0x000fe2000000000f */
[----:B0-----:R-:W-:Y:S02]  /*16870*/  @P4 IMAD.MOV.U32 R40, RZ, RZ, R164 ;  /* 0x000000ffff284224 */ /* 0x001fe400078e00a4 */
[----:B------:R-:W-:Y:S01]  /*16880*/  @P4 IMAD.MOV.U32 R41, RZ, RZ, R163 ;  /* 0x000000ffff294224 */ /* 0x000fe200078e00a3 */
[----:B------:R0:W-:Y:S04]  /*16890*/  STL [R1+0x10], R66 ;  /* 0x0000104201007387 */ /* 0x0001e80000100800 */
[----:B------:R1:W4:Y:S01]  /*168a0*/  @P4 LDG.E.U8 R24, desc[UR18][R40.64] ;  /* 0x0000001228184981 */ /* 0x000322000c1e1100 */
[----:B------:R-:W-:-:S03]  /*168b0*/  PRMT R62, RZ, 0x7610, R62 ;  /* 0x00007610ff3e7816 */ /* 0x000fc6000000003e */
[----:B------:R-:W4:Y:S01]  /*168c0*/  LDL.LU R68, [R1+0x98] ;  /* 0x0000980001447983 */ /* 0x000f220000300800 */
[----:B-1----:R-:W-:Y:S02]  /*168d0*/  @P2 IMAD.MOV.U32 R40, RZ, RZ, R66 ;  /* 0x000000ffff282224 */ /* 0x002fe400078e0042 */
[----:B------:R-:W-:Y:S01]  /*168e0*/  @P2 IMAD.MOV.U32 R41, RZ, RZ, R165 ;  /* 0x000000ffff292224 */ /* 0x000fe200078e00a5 */
[----:B0-----:R-:W4:Y:S04]  /*168f0*/  LDL.LU R66, [R1+0xa4] ;  /* 0x0000a40001427983 */ /* 0x001f280000300800 */
[----:B------:R0:W4:Y:S01]  /*16900*/  @P2 LDG.E.U8 R15, desc[UR18][R40.64] ;  /* 0x00000012280f2981 */ /* 0x000122000c1e1100 */
[----:B--2---:R-:W-:-:S05]  /*16910*/  IADD3 R29, P5, PT, R35, R29, RZ ;  /* 0x0000001d231d7210 */ /* 0x004fca0007fbe0ff */
[----:B------:R-:W-:Y:S01]  /*16920*/  IMAD.X R69, R37, 0x1, R69, P5 ;  /* 0x0000000125457824 */ /* 0x000fe200028e0645 */
[C---:B------:R-:W-:Y:S01]  /*16930*/  IADD3 R70, P6, PT, R35.reuse, R70, RZ ;  /* 0x0000004623467210 */ /* 0x040fe20007fde0ff */
[----:B------:R-:W-:Y:S01]  /*16940*/  STL [R1+0x18], R29 ;  /* 0x0000181d01007387 */ /* 0x000fe20000100800 */
[----:B0-----:R-:W-:Y:S02]  /*16950*/  @P3 IMAD.MOV.U32 R40, RZ, RZ, R29 ;  /* 0x000000ffff283224 */ /* 0x001fe400078e001d */
[----:B------:R-:W-:Y:S01]  /*16960*/  @P3 IMAD.MOV.U32 R41, RZ, RZ, R69 ;  /* 0x000000ffff293224 */ /* 0x000fe200078e0045 */
[----:B------:R0:W-:Y:S04]  /*16970*/  STL [R1+0x14], R69 ;  /* 0x0000144501007387 */ /* 0x0001e80000100800 */
[----:B------:R1:W2:Y:S01]  /*16980*/  @P3 LDG.E.U8 R62, desc[UR18][R40.64] ;  /* 0x00000012283e3981 */ /* 0x0002a2000c1e1100 */
[----:B---3--:R-:W-:-:S03]  /*16990*/  IADD3 R30, P5, PT, R35, R30, RZ ;  /* 0x0000001e231e7210 */ /* 0x008fc60007fbe0ff */
[----:B0-----:R-:W3:Y:S04]  /*169a0*/  LDL.LU R69, [R1+0xa0] ;  /* 0x0000a00001457983 */ /* 0x001ee80000300800 */
[----:B------:R-:W-:Y:S04]  /*169b0*/  STL [R1+0x94], R70 ;  /* 0x0000944601007387 */ /* 0x000fe80000100800 */
[----:B------:R-:W2:Y:S04]  /*169c0*/  LDL.LU R71, [R1+0xac] ;  /* 0x0000ac0001477983 */ /* 0x000ea80000300800 */
[----:B------:R-:W-:Y:S04]  /*169d0*/  STL [R1+0x9c], R30 ;  /* 0x00009c1e01007387 */ /* 0x000fe80000100800 */
[----:B------:R-:W2:Y:S04]  /*169e0*/  LDL.LU R29, [R1+0xb4] ;  /* 0x0000b400011d7983 */ /* 0x000ea80000300800 */
[----:B------:R-:W2:Y:S01]  /*169f0*/  LDL.LU R41, [R1+0x2c] ;  /* 0x00002c0001297983 */ /* 0x000ea20000300800 */
[----:B------:R-:W-:-:S02]  /*16a00*/  ISETP.GT.AND P4, PT, R65, 0x19, PT ;  /* 0x000000194100780c */ /* 0x000fc40003f84270 */
[C---:B------:R-:W-:Y:S02]  /*16a10*/  ISETP.GT.AND P2, PT, R65.reuse, 0x1a, PT ;  /* 0x0000001a4100780c */ /* 0x040fe40003f44270 */
[----:B------:R-:W-:Y:S02]  /*16a20*/  PRMT R46, RZ, 0x7610, R46 ;  /* 0x00007610ff2e7816 */ /* 0x000fe4000000002e */
[----:B------:R-:W-:Y:S02]  /*16a30*/  ISETP.GT.AND P3, PT, R65, 0x1b, PT ;  /* 0x0000001b4100780c */ /* 0x000fe40003f64270 */
[----:B------:R-:W-:-:S05]  /*16a40*/  PRMT R107, RZ, 0x7610, R107 ;  /* 0x00007610ff6b7816 */ /* 0x000fca000000006b */
[----:B-1----:R-:W-:Y:S01]  /*16a50*/  @P4 IMAD.MOV.U32 R40, RZ, RZ, R70 ;  /* 0x000000ffff284224 */ /* 0x002fe200078e0046 */
[----:B------:R-:W-:Y:S01]  /*16a60*/  PRMT R145, RZ, 0x7610, R145 ;  /* 0x00007610ff917816 */ /* 0x000fe20000000091 */
[----:B----4-:R-:W-:Y:S01]  /*16a70*/  IMAD.X R68, R37, 0x1, R68, P5 ;  /* 0x0000000125447824 */ /* 0x010fe200028e0644 */
[----:B------:R-:W-:-:S05]  /*16a80*/  IADD3 R66, P5, PT, R35, R66, RZ ;  /* 0x0000004223427210 */ /* 0x000fca0007fbe0ff */
[C---:B---3--:R-:W-:Y:S02]  /*16a90*/  IMAD.X R69, R37.reuse, 0x1, R69, P5 ;  /* 0x0000000125457824 */ /* 0x048fe400028e0645 */
[----:B--2---:R-:W-:Y:S01]  /*16aa0*/  IMAD.X R41, R37, 0x1, R41, P6 ;  /* 0x0000000125297824 */ /* 0x004fe200030e0629 */
[----:B------:R-:W-:-:S04]  /*16ab0*/  IADD3 R71, P6, PT, R35, R71, RZ ;  /* 0x0000004723477210 */ /* 0x000fc80007fde0ff */
[----:B------:R0:W-:Y:S04]  /*16ac0*/  STL [R1+0x2c], R41 ;  /* 0x00002c2901007387 */ /* 0x0001e80000100800 */
[----:B------:R1:W2:Y:S01]  /*16ad0*/  @P4 LDG.E.U8 R46, desc[UR18][R40.64] ;  /* 0x00000012282e4981 */ /* 0x0002a2000c1e1100 */
[----:B------:R-:W-:-:S03]  /*16ae0*/  IADD3 R29, P5, PT, R35, R29, RZ ;  /* 0x0000001d231d7210 */ /* 0x000fc60007fbe0ff */
[----:B------:R3:W-:Y:S01]  /*16af0*/  STL [R1+0x98], R68 ;  /* 0x0000984401007387 */ /* 0x0007e20000100800 */
[----:B-1----:R-:W-:Y:S02]  /*16b00*/  @P2 IMAD.MOV.U32 R40, RZ, RZ, R30 ;  /* 0x000000ffff282224 */ /* 0x002fe400078e001e */
[----:B0-----:R-:W-:Y:S02]  /*16b10*/  @P2 IMAD.MOV.U32 R41, RZ, RZ, R68 ;  /* 0x000000ffff292224 */ /* 0x001fe400078e0044 */
[----:B---3--:R-:W3:Y:S04]  /*16b20*/  LDL.LU R68, [R1+0xb0] ;  /* 0x0000b00001447983 */ /* 0x008ee80000300800 */
[----:B------:R-:W4:Y:S04]  /*16b30*/  LDL.LU R30, [R1+0xbc] ;  /* 0x0000bc00011e7983 */ /* 0x000f280000300800 */
[----:B------:R-:W-:Y:S04]  /*16b40*/  STL [R1+0xa4], R66 ;  /* 0x0000a44201007387 */ /* 0x000fe80000100800 */
[----:B------:R0:W2:Y:S04]  /*16b50*/  @P2 LDG.E.U8 R107, desc[UR18][R40.64] ;  /* 0x00000012286b2981 */ /* 0x0000a8000c1e1100 */
[----:B------:R1:W-:Y:S01]  /*16b60*/  STL [R1+0xa0], R69 ;  /* 0x0000a04501007387 */ /* 0x0003e20000100800 */
[----:B0-----:R-:W-:-:S02]  /*16b70*/  @P3 IMAD.MOV.U32 R40, RZ, RZ, R66 ;  /* 0x000000ffff283224 */ /* 0x001fc400078e0042 */
[----:B------:R-:W-:Y:S02]  /*16b80*/  @P3 IMAD.MOV.U32 R41, RZ, RZ, R69 ;  /* 0x000000ffff293224 */ /* 0x000fe400078e0045 */
[----:B-1----:R-:W2:Y:S04]  /*16b90*/  LDL.LU R69, [R1+0xb8] ;  /* 0x0000b80001457983 */ /* 0x002ea80000300800 */
[----:B------:R-:W-:Y:S04]  /*16ba0*/  STL [R1+0xac], R71 ;  /* 0x0000ac4701007387 */ /* 0x000fe80000100800 */
[----:B------:R-:W2:Y:S04]  /*16bb0*/  LDL.LU R70, [R1+0xc4] ;  /* 0x0000c40001467983 */ /* 0x000ea80000300800 */
[----:B------:R-:W-:Y:S04]  /*16bc0*/  STL [R1+0xb4], R29 ;  /* 0x0000b41d01007387 */ /* 0x000fe80000100800 */
[----:B------:R-:W2:Y:S04]  /*16bd0*/  LDL.LU R66, [R1+0xcc] ;  /* 0x0000cc0001427983 */ /* 0x000ea80000300800 */
[----:B------:R0:W2:Y:S04]  /*16be0*/  @P3 LDG.E.U8 R145, desc[UR18][R40.64] ;  /* 0x0000001228913981 */ /* 0x0000a8000c1e1100 */
[----:B------:R-:W2:Y:S01]  /*16bf0*/  LDL.LU R41, [R1+0xa8] ;  /* 0x0000a80001297983 */ /* 0x000ea20000300800 */
[----:B------:R-:W-:-:S02]  /*16c00*/  ISETP.GT.AND P4, PT, R65, 0x1c, PT ;  /* 0x0000001c4100780c */ /* 0x000fc40003f84270 */
[C---:B------:R-:W-:Y:S02]  /*16c10*/  ISETP.GT.AND P2, PT, R65.reuse, 0x1d, PT ;  /* 0x0000001d4100780c */ /* 0x040fe40003f44270 */
[----:B------:R-:W-:Y:S02]  /*16c20*/  PRMT R13, RZ, 0x7610, R13 ;  /* 0x00007610ff0d7816 */ /* 0x000fe4000000000d */
[----:B------:R-:W-:Y:S02]  /*16c30*/  ISETP.GT.AND P3, PT, R65, 0x1e, PT ;  /* 0x0000001e4100780c */ /* 0x000fe40003f64270 */
[----:B------:R-:W-:-:S05]  /*16c40*/  PRMT R4, RZ, 0x7610, R4 ;  /* 0x00007610ff047816 */ /* 0x000fca0000000004 */
[----:B0-----:R-:W-:Y:S01]  /*16c50*/  @P4 IMAD.MOV.U32 R40, RZ, RZ, R71 ;  /* 0x000000ffff284224 */ /* 0x001fe200078e0047 */
[----:B------:R-:W-:Y:S01]  /*16c60*/  PRMT R25, RZ, 0x7610, R25 ;  /* 0x00007610ff197816 */ /* 0x000fe20000000019 */
[----:B---3--:R-:W-:Y:S01]  /*16c70*/  IMAD.X R68, R37, 0x1, R68, P5 ;  /* 0x0000000125447824 */ /* 0x008fe200028e0644 */
[----:B----4-:R-:W-:-:S05]  /*16c80*/  IADD3 R30, P5, PT, R35, R30, RZ ;  /* 0x0000001e231e7210 */ /* 0x010fca0007fbe0ff */
[----:B--2---:R-:W-:Y:S01]  /*16c90*/  IMAD.X R69, R37, 0x1, R69, P5 ;  /* 0x0000000125457824 */ /* 0x004fe200028e0645 */
[----:B------:R-:W-:Y:S01]  /*16ca0*/  IADD3 R66, P5, PT, R35, R66, RZ ;  /* 0x0000004223427210 */ /* 0x000fe20007fbe0ff */
[----:B------:R-:W-:Y:S01]  /*16cb0*/  IMAD.X R41, R37, 0x1, R41, P6 ;  /* 0x0000000125297824 */ /* 0x000fe200030e0629 */
[----:B------:R-:W-:-:S04]  /*16cc0*/  IADD3 R70, P6, PT, R35, R70, RZ ;  /* 0x0000004623467210 */ /* 0x000fc80007fde0ff */
[----:B------:R0:W-:Y:S04]  /*16cd0*/  STL [R1+0xa8], R41 ;  /* 0x0000a82901007387 */ /* 0x0001e80000100800 */
[----:B------:R1:W2:Y:S04]  /*16ce0*/  @P4 LDG.E.U8 R13, desc[UR18][R40.64] ;  /* 0x00000012280d4981 */ /* 0x0002a8000c1e1100 */
[----:B------:R3:W-:Y:S01]  /*16cf0*/  STL [R1+0xb0], R68 ;  /* 0x0000b04401007387 */ /* 0x0007e20000100800 */
[----:B-1----:R-:W-:Y:S02]  /*16d00*/  @P2 IMAD.MOV.U32 R40, RZ, RZ, R29 ;  /* 0x000000ffff282224 */ /* 0x002fe400078e001d */
[----:B0-----:R-:W-:-:S02]  /*16d10*/  @P2 IMAD.MOV.U32 R41, RZ, RZ, R68 ;  /* 0x000000ffff292224 */ /* 0x001fc400078e0044 */
        /* <DEDUP_REMOVED lines=25> */
[----:B------:R-:W-:-:S05]  /*16eb0*/  IMAD.X R41, R37, 0x1, R41, P6 ;  /* 0x0000000125297824 */ /* 0x000fca00030e0629 */
        /* <DEDUP_REMOVED lines=8> */
[----:B------:R0:W2:Y:S04]  /*16f40*/  @P2 LDG.E.U8 R61, desc[UR18][R40.64] ;  /* 0x00000012283d2981 */ /* 0x0000a8000c1e1100 */
[----:B------:R-:W-:Y:S04]  /*16f50*/  STL [R1+0xd4], R29 ;  /* 0x0000d41d01007387 */ /* 0x000fe80000100800 */
[----:B------:R1:W-:Y:S01]  /*16f60*/  STL [R1+0xd0], R69 ;  /* 0x0000d04501007387 */ /* 0x0003e20000100800 */
[----:B0-----:R-:W-:-:S02]  /*16f70*/  @P3 IMAD.MOV.U32 R40, RZ, RZ, R29 ;  /* 0x000000ffff283224 */ /* 0x001fc400078e001d */
[----:B------:R-:W-:-:S05]  /*16f80*/  @P3 IMAD.MOV.U32 R41, RZ, RZ, R69 ;  /* 0x000000ffff293224 */ /* 0x000fca00078e0045 */
[----:B------:R0:W2:Y:S04]  /*16f90*/  @P3 LDG.E.U8 R45, desc[UR18][R40.64] ;  /* 0x00000012282d3981 */ /* 0x0000a8000c1e1100 */
[----:B-1----:R-:W2:Y:S04]  /*16fa0*/  LDL.LU R69, [R1+0xe8] ;  /* 0x0000e80001457983 */ /* 0x002ea80000300800 */
[----:B------:R1:W-:Y:S01]  /*16fb0*/  STL [R1+0xdc], R71 ;  /* 0x0000dc4701007387 */ /* 0x0003e20000100800 */
[----:B0-----:R-:W-:-:S03]  /*16fc0*/  IMAD.MOV.U32 R41, RZ, RZ, R71 ;  /* 0x000000ffff297224 */ /* 0x001fc600078e0047 */
[----:B------:R-:W2:Y:S04]  /*16fd0*/  LDL.LU R70, [R1+0x524] ;  /* 0x0005240001467983 */ /* 0x000ea80000300800 */
[----:B------:R-:W-:Y:S04]  /*16fe0*/  STL [R1+0xe4], R30 ;  /* 0x0000e41e01007387 */ /* 0x000fe80000100800 */
[----:B------:R-:W2:Y:S04]  /*16ff0*/  LDL.LU R29, [R1+0x52c] ;  /* 0x00052c00011d7983 */ /* 0x000ea80000300800 */
[----:B-1----:R-:W2:Y:S04]  /*17000*/  LDL.LU R71, [R1+0xa4c] ;  /* 0x000a4c0001477983 */ /* 0x002ea80000300800 */
[----:B------:R-:W2:Y:S01]  /*17010*/  LDL.LU R40, [R1+0xd8] ;  /* 0x0000d80001287983 */ /* 0x000ea20000300800 */
[----:B------:R-:W-:-:S02]  /*17020*/  ISETP.GT.AND P4, PT, R65, 0x22, PT ;  /* 0x000000224100780c */ /* 0x000fc40003f84270 */
[C---:B------:R-:W-:Y:S02]  /*17030*/  ISETP.GT.AND P2, PT, R65.reuse, 0x23, PT ;  /* 0x000000234100780c */ /* 0x040fe40003f44270 */
[----:B------:R-:W-:Y:S02]  /*17040*/  PRMT R106, RZ, 0x7610, R106 ;  /* 0x00007610ff6a7816 */ /* 0x000fe4000000006a */
[----:B------:R-:W-:Y:S02]  /*17050*/  ISETP.GT.AND P3, PT, R65, 0x24, PT ;  /* 0x000000244100780c */ /* 0x000fe40003f64270 */
[----:B------:R-:W-:Y:S02]  /*17060*/  PRMT R31, RZ, 0x7610, R31 ;  /* 0x00007610ff1f7816 */ /* 0x000fe4000000001f */
[----:B------:R-:W-:Y:S01]  /*17070*/  PRMT R16, RZ, 0x7610, R16 ;  /* 0x00007610ff107816 */ /* 0x000fe20000000010 */
[----:B---3--:R-:W-:Y:S01]  /*17080*/  IMAD.X R68, R37, 0x1, R68, P5 ;  /* 0x0000000125447824 */ /* 0x008fe200028e0644 */
[----:B----4-:R-:W-:-:S05]  /*17090*/  IADD3 R66, P5, PT, R35, R66, RZ ;  /* 0x0000004223427210 */ /* 0x010fca0007fbe0ff */
[C---:B--2---:R-:W-:Y:S02]  /*170a0*/  IMAD.X R69, R37.reuse, 0x1, R69, P5 ;  /* 0x0000000125457824 */ /* 0x044fe400028e0645 */
[----:B------:R-:W-:-:S05]  /*170b0*/  IMAD.X R40, R37, 0x1, R40, P6 ;  /* 0x0000000125287824 */ /* 0x000fca00030e0628 */
[-C--:B------:R-:W-:Y:S01]  /*170c0*/  @P4 LOP3.LUT R41, R41, R40.reuse, RZ, 0x3c, !PT ;  /* 0x0000002829294212 */ /* 0x080fe200078e3cff */
[----:B------:R0:W-:Y:S03]  /*170d0*/  STL [R1+0xd8], R40 ;  /* 0x0000d82801007387 */ /* 0x0001e60000100800 */
[----:B0-----:R-:W-:-:S04]  /*170e0*/  @P4 LOP3.LUT R40, R41, R40, RZ, 0x3c, !PT ;  /* 0x0000002829284212 */ /* 0x001fc800078e3cff */
[----:B------:R-:W-:-:S05]  /*170f0*/  @P4 LOP3.LUT R41, R41, R40, RZ, 0x3c, !PT ;  /* 0x0000002829294212 */ /* 0x000fca00078e3cff */
[----:B------:R0:W2:Y:S02]  /*17100*/  @P4 LDG.E.U8 R106, desc[UR18][R40.64] ;  /* 0x00000012286a4981 */ /* 0x0000a4000c1e1100 */
[----:B0-----:R-:W-:Y:S02]  /*17110*/  @P2 IMAD.MOV.U32 R40, RZ, RZ, R30 ;  /* 0x000000ffff282224 */ /* 0x001fe400078e001e */
[----:B------:R-:W-:-:S05]  /*17120*/  @P2 IMAD.MOV.U32 R41, RZ, RZ, R68 ;  /* 0x000000ffff292224 */ /* 0x000fca00078e0044 */
[----:B------:R0:W3:Y:S02]  /*17130*/  @P2 LDG.E.U8 R31, desc[UR18][R40.64] ;  /* 0x00000012281f2981 */ /* 0x0000e4000c1e1100 */
[----:B0-----:R-:W-:Y:S02]  /*17140*/  @P3 IMAD.MOV.U32 R40, RZ, RZ, R66 ;  /* 0x000000ffff283224 */ /* 0x001fe400078e0042 */
[----:B------:R-:W-:-:S05]  /*17150*/  @P3 IMAD.MOV.U32 R41, RZ, RZ, R69 ;  /* 0x000000ffff293224 */ /* 0x000fca00078e0045 */
[----:B------:R-:W4:Y:S04]  /*17160*/  @P3 LDG.E.U8 R16, desc[UR18][R40.64] ;  /* 0x0000001228103981 */ /* 0x000f28000c1e1100 */
[----:B------:R0:W-:Y:S01]  /*17170*/  STL [R1+0xe0], R68 ;  /* 0x0000e04401007387 */ /* 0x0001e20000100800 */
[C---:B------:R-:W-:Y:S02]  /*17180*/  IADD3 R70, P6, PT, R35.reuse, R70, RZ ;  /* 0x0000004623467210 */ /* 0x040fe40007fde0ff */
[----:B------:R-:W-:Y:S01]  /*17190*/  IADD3 R29, P5, PT, R35, R29, RZ ;  /* 0x0000001d231d7210 */ /* 0x000fe20007fbe0ff */
[----:B0-----:R-:W2:Y:S04]  /*171a0*/  LDL.LU R68, [R1+0x528] ;  /* 0x0005280001447983 */ /* 0x001ea80000300800 */
[----:B------:R-:W2:Y:S04]  /*171b0*/  LDL.LU R30, [R1+0x534] ;  /* 0x00053400011e7983 */ /* 0x000ea80000300800 */
[----:B------:R0:W-:Y:S04]  /*171c0*/  STL [R1+0xec], R66 ;  /* 0x0000ec4201007387 */ /* 0x0001e80000100800 */
[----:B------:R1:W-:Y:S04]  /*171d0*/  STL [R1+0xe8], R69 ;  /* 0x0000e84501007387 */ /* 0x0003e80000100800 */
[----:B------:R-:W3:Y:S04]  /*171e0*/  LDL.LU R41, [R1+0xf0] ;  /* 0x0000f00001297983 */ /* 0x000ee80000300800 */
[----:B------:R-:W-:Y:S04]  /*171f0*/  STL [R1+0x524], R70 ;  /* 0x0005244601007387 */ /* 0x000fe80000100800 */
[----:B0-----:R-:W3:Y:S04]  /*17200*/  LDL.LU R66, [R1+0x530] ;  /* 0x0005300001427983 */ /* 0x001ee80000300800 */
[----:B------:R-:W-:Y:S04]  /*17210*/  STL [R1+0x52c], R29 ;  /* 0x00052c1d01007387 */ /* 0x000fe80000100800 */
[----:B-1----:R-:W3:Y:S04]  /*17220*/  LDL.LU R69, [R1+0x53c] ;  /* 0x00053c0001457983 */ /* 0x002ee80000300800 */
[----:B----4-:R0:W-:Y:S04]  /*17230*/  STL [R1+0x50], R16 ;  /* 0x0000501001007387 */ /* 0x0101e80000100800 */
[----:B0-----:R-:W4:Y:S01]  /*17240*/  LDL.LU R16, [R1+0x544] ;  /* 0x0005440001107983 */ /* 0x001f220000300800 */
[----:B------:R-:W-:-:S02]  /*17250*/  ISETP.GT.AND P4, PT, R65, 0x25, PT ;  /* 0x000000254100780c */ /* 0x000fc40003f84270 */
[C---:B------:R-:W-:Y:S02]  /*17260*/  ISETP.GT.AND P2, PT, R65.reuse, 0x26, PT ;  /* 0x000000264100780c */ /* 0x040fe40003f44270 */
[----:B------:R-:W-:Y:S02]  /*17270*/  PRMT R5, RZ, 0x7610, R5 ;  /* 0x00007610ff057816 */ /* 0x000fe40000000005 */
[----:B------:R-:W-:Y:S01]  /*17280*/  ISETP.GT.AND P3, PT, R65, 0x27, PT ;  /* 0x000000274100780c */ /* 0x000fe20003f64270 */
[----:B--2---:R-:W-:Y:S01]  /*17290*/  IMAD.X R68, R37, 0x1, R68, P5 ;  /* 0x0000000125447824 */ /* 0x004fe200028e0644 */
[----:B------:R-:W-:-:S05]  /*172a0*/  IADD3 R30, P5, PT, R35, R30, RZ ;  /* 0x0000001e231e7210 */ /* 0x000fca0007fbe0ff */
[----:B------:R-:W-:Y:S01]  /*172b0*/  @P4 IMAD.MOV.U32 R40, RZ, RZ, R70 ;  /* 0x000000ffff284224 */ /* 0x000fe200078e0046 */
[----:B------:R-:W-:Y:S01]  /*172c0*/  PRMT R22, RZ, 0x7610, R22 ;  /* 0x00007610ff167816 */ /* 0x000fe20000000016 */
[----:B---3--:R-:W-:-:S05]  /*172d0*/  IMAD.X R41, R37, 0x1, R41, P6 ;  /* 0x0000000125297824 */ /* 0x008fca00030e0629 */
[----:B------:R0:W-:Y:S04]  /*172e0*/  STL [R1+0xf0], R41 ;  /* 0x0000f02901007387 */ /* 0x0001e80000100800 */
[----:B------:R1:W2:Y:S01]  /*172f0*/  @P4 LDG.E.U8 R5, desc[UR18][R40.64] ;  /* 0x0000001228054981 */ /* 0x0002a2000c1e1100 */
[----:B------:R-:W-:-:S03]  /*17300*/  IMAD.X R66, R37, 0x1, R66, P5 ;  /* 0x0000000125427824 */ /* 0x000fc600028e0642 */
[----:B------:R3:W-:Y:S01]  /*17310*/  STL [R1+0x528], R68 ;  /* 0x0005284401007387 */ /* 0x0007e20000100800 */
[----:B------:R-:W-:Y:S02]  /*17320*/  PRMT R11, RZ, 0x7610, R11 ;  /* 0x00007610ff0b7816 */ /* 0x000fe4000000000b */
[----:B------:R-:W-:Y:S01]  /*17330*/  IADD3 R69, P6, PT, R35, R69, RZ ;  /* 0x0000004523457210 */ /* 0x000fe20007fde0ff */
[----:B-1----:R-:W-:Y:S02]  /*17340*/  @P2 IMAD.MOV.U32 R40, RZ, RZ, R29 ;  /* 0x000000ffff282224 */ /* 0x002fe400078e001d */
[----:B0-----:R-:W-:Y:S02]  /*17350*/  @P2 IMAD.MOV.U32 R41, RZ, RZ, R68 ;  /* 0x000000ffff292224 */ /* 0x001fe400078e0044 */
[----:B---3--:R-:W3:Y:S04]  /*17360*/  LDL.LU R68, [R1+0x540] ;  /* 0x0005400001447983 */ /* 0x008ee80000300800 */
[----:B------:R-:W2:Y:S04]  /*17370*/  LDL.LU R29, [R1+0x54c] ;  /* 0x00054c00011d7983 */ /* 0x000ea80000300800 */
[----:B------:R0:W-:Y:S04]  /*17380*/  STL [R1+0x534], R30 ;  /* 0x0005341e01007387 */ /* 0x0001e80000100800 */
[----:B------:R1:W2:Y:S04]  /*17390*/  @P2 LDG.E.U8 R22, desc[UR18][R40.64] ;  /* 0x0000001228162981 */ /* 0x0002a8000c1e1100 */
[----:B------:R4:W-:Y:S01]  /*173a0*/  STL [R1+0x530], R66 ;  /* 0x0005304201007387 */ /* 0x0009e20000100800 */
[----:B-1----:R-:W-:-:S02]  /*173b0*/  @P3 IMAD.MOV.U32 R40, RZ, RZ, R30 ;  /* 0x000000ffff283224 */ /* 0x002fc400078e001e */
[----:B------:R-:W-:Y:S01]  /*173c0*/  @P3 IMAD.MOV.U32 R41, RZ, RZ, R66 ;  /* 0x000000ffff293224 */ /* 0x000fe200078e0042 */
[----:B0-----:R-:W2:Y:S04]  /*173d0*/  LDL.LU R30, [R1+0x548] ;  /* 0x00054800011e7983 */ /* 0x001ea80000300800 */
[----:B------:R-:W-:Y:S04]  /*173e0*/  STL [R1+0x53c], R69 ;  /* 0x00053c4501007387 */ /* 0x000fe80000100800 */
[----:B------:R-:W2:Y:S04]  /*173f0*/  LDL.LU R70, [R1+0x554] ;  /* 0x0005540001467983 */ /* 0x000ea80000300800 */
[----:B------:R0:W2:Y:S01]  /*17400*/  @P3 LDG.E.U8 R11, desc[UR18][R40.64] ;  /* 0x00000012280b3981 */ /* 0x0000a2000c1e1100 */
[----:B----4-:R-:W-:-:S05]  /*17410*/  IADD3 R16, P5, PT, R35, R16, RZ ;  /* 0x0000001023107210 */ /* 0x010fca0007fbe0ff */
[----:B------:R-:W-:Y:S04]  /*17420*/  STL [R1+0x544], R16 ;  /* 0x0005441001007387 */ /* 0x000fe80000100800 */
[----:B------:R-:W4:Y:S04]  /*17430*/  LDL.LU R66, [R1+0x55c] ;  /* 0x00055c0001427983 */ /* 0x000f280000300800 */
[----:B------:R-:W4:Y:S01]  /*17440*/  LDL.LU R41, [R1+0x538] ;  /* 0x0005380001297983 */ /* 0x000f220000300800 */
[C---:B------:R-:W-:Y:S02]  /*17450*/  ISETP.GT.AND P4, PT, R65.reuse, 0x28, PT ;  /* 0x000000284100780c */ /* 0x040fe40003f84270 */
[----:B------:R-:W-:-:S02]  /*17460*/  ISETP.GT.AND P2, PT, R65, 0x29, PT ;  /* 0x000000294100780c */ /* 0x000fc40003f44270 */
[----:B------:R-:W-:Y:S02]  /*17470*/  PRMT R60, RZ, 0x7610, R60 ;  /* 0x00007610ff3c7816 */ /* 0x000fe4000000003c */
[----:B------:R-:W-:Y:S02]  /*17480*/  ISETP.GT.AND P3, PT, R65, 0x2a, PT ;  /* 0x0000002a4100780c */ /* 0x000fe40003f64270 */
[----:B------:R-:W-:-:S05]  /*17490*/  PRMT R44, RZ, 0x7610, R44 ;  /* 0x00007610ff2c7816 */ /* 0x000fca000000002c */
[----:B0-----:R-:W-:Y:S01]  /*174a0*/  @P4 IMAD.MOV.U32 R40, RZ, RZ, R69 ;  /* 0x000000ffff284224 */ /* 0x001fe200078e0045 */
[----:B------:R-:W-:Y:S01]  /*174b0*/  PRMT R105, RZ, 0x7610, R105 ;  /* 0x00007610ff697816 */ /* 0x000fe20000000069 */
[----:B---3--:R-:W-:Y:S01]  /*174c0*/  IMAD.X R68, R37, 0x1, R68, P5 ;  /* 0x0000000125447824 */ /* 0x008fe200028e0644 */
[----:B--2---:R-:W-:-:S05]  /*174d0*/  IADD3 R29, P5, PT, R35, R29, RZ ;  /* 0x0000001d231d7210 */ /* 0x004fca0007fbe0ff */
[C---:B------:R-:W-:Y:S02]  /*174e0*/  IMAD.X R30, R37.reuse, 0x1, R30, P5 ;  /* 0x00000001251e7824 */ /* 0x040fe400028e061e */
[----:B----4-:R-:W-:-:S05]  /*174f0*/  IMAD.X R41, R37, 0x1, R41, P6 ;  /* 0x0000000125297824 */ /* 0x010fca00030e0629 */
[----:B------:R0:W-:Y:S04]  /*17500*/  STL [R1+0x538], R41 ;  /* 0x0005382901007387 */ /* 0x0001e80000100800 */
[----:B------:R1:W2:Y:S01]  /*17510*/  @P4 LDG.E.U8 R60, desc[UR18][R40.64] ;  /* 0x00000012283c4981 */ /* 0x0002a2000c1e1100 */
[----:B------:R-:W-:-:S03]  /*17520*/  IADD3 R70, P6, PT, R35, R70, RZ ;  /* 0x0000004623467210 */ /* 0x000fc60007fde0ff */
[----:B------:R3:W-:Y:S01]  /*17530*/  STL [R1+0x540], R68 ;  /* 0x0005404401007387 */ /* 0x0007e20000100800 */
[----:B-1----:R-:W-:Y:S02]  /*17540*/  @P2 IMAD.MOV.U32 R40, RZ, RZ, R16 ;  /* 0x000000ffff282224 */ /* 0x002fe400078e0010 */
[----:B0-----:R-:W-:Y:S02]  /*17550*/  @P2 IMAD.MOV.U32 R41, RZ, RZ, R68 ;  /* 0x000000ffff292224 */ /* 0x001fe400078e0044 */
[----:B---3--:R-:W3:Y:S01]  /*17560*/  LDL.LU R68, [R1+0x558] ;  /* 0x0005580001447983 */ /* 0x008ee20000300800 */
[----:B------:R-:W-:-:S03]  /*17570*/  IADD3 R66, P5, PT, R35, R66, RZ ;  /* 0x0000004223427210 */ /* 0x000fc60007fbe0ff */
        /* <DEDUP_REMOVED lines=16> */
[----:B------:R-:W-:Y:S02]  /*17680*/  ISETP.GT.AND P2, PT, R65, 0x2c, PT ;  /* 0x0000002c4100780c */ /* 0x000fe40003f44270 */
[----:B------:R-:W-:Y:S02]  /*17690*/  PRMT R147, RZ, 0x7610, R147 ;  /* 0x00007610ff937816 */ /* 0x000fe40000000093 */
[----:B------:R-:W-:Y:S01]  /*176a0*/  PRMT R28, RZ, 0x7610, R28 ;  /* 0x00007610ff1c7816 */ /* 0x000fe2000000001c */
[C---:B---3--:R-:W-:Y:S02]  /*176b0*/  IMAD.X R68, R37.reuse, 0x1, R68, P5 ;  /* 0x0000000125447824 */ /* 0x048fe400028e0644 */
[----:B--2---:R-:W-:-:S05]  /*176c0*/  IMAD.X R40, R37, 0x1, R40, P6 ;  /* 0x0000000125287824 */ /* 0x004fca00030e0628 */
[-C--:B------:R-:W-:Y:S01]  /*176d0*/  @P4 LOP3.LUT R41, R41, R40.reuse, RZ, 0x3c, !PT ;  /* 0x0000002829294212 */ /* 0x080fe200078e3cff */
[----:B------:R0:W-:Y:S03]  /*176e0*/  STL [R1+0x550], R40 ;  /* 0x0005502801007387 */ /* 0x0001e60000100800 */
[----:B0-----:R-:W-:-:S04]  /*176f0*/  @P4 LOP3.LUT R40, R41, R40, RZ, 0x3c, !PT ;  /* 0x0000002829284212 */ /* 0x001fc800078e3cff */
[----:B------:R-:W-:-:S05]  /*17700*/  @P4 LOP3.LUT R41, R41, R40, RZ, 0x3c, !PT ;  /* 0x0000002829294212 */ /* 0x000fca00078e3cff */
[----:B------:R0:W2:Y:S02]  /*17710*/  @P4 LDG.E.U8 R147, desc[UR18][R40.64] ;  /* 0x0000001228934981 */ /* 0x0000a4000c1e1100 */
[----:B0-----:R-:W-:Y:S02]  /*17720*/  @P2 IMAD.MOV.U32 R40, RZ, RZ, R66 ;  /* 0x000000ffff282224 */ /* 0x001fe400078e0042 */
[----:B------:R-:W-:-:S05]  /*17730*/  @P2 IMAD.MOV.U32 R41, RZ, RZ, R68 ;  /* 0x000000ffff292224 */ /* 0x000fca00078e0044 */
[----:B------:R0:W3:Y:S01]  /*17740*/  @P2 LDG.E.U8 R28, desc[UR18][R40.64] ;  /* 0x00000012281c2981 */ /* 0x0000e2000c1e1100 */
[----:B------:R-:W-:Y:S02]  /*17750*/  ISETP.GT.AND P3, PT, R65, 0x2d, PT ;  /* 0x0000002d4100780c */ /* 0x000fe40003f64270 */
[C---:B----4-:R-:W-:Y:S01]  /*17760*/  IADD3 R16, P5, PT, R35.reuse, R16, RZ ;  /* 0x0000001023107210 */ /* 0x050fe20007fbe0ff */
[----:B------:R-:W-:Y:S01]  /*17770*/  STL [R1+0x558], R68 ;  /* 0x0005584401007387 */ /* 0x000fe20000100800 */
[----:B------:R-:W-:-:S03]  /*17780*/  IADD3 R69, P6, PT, R35, R69, RZ ;  /* 0x0000004523457210 */ /* 0x000fc60007fde0ff */
[----:B------:R-:W-:Y:S01]  /*17790*/  IMAD.X R30, R37, 0x1, R30, P5 ;  /* 0x00000001251e7824 */ /* 0x000fe200028e061e */
[----:B------:R-:W4:Y:S01]  /*177a0*/  LDL.LU R66, [R1+0x570] ;  /* 0x0005700001427983 */ /* 0x000f220000300800 */
[----:B------:R-:W-:-:S03]  /*177b0*/  PRMT R19, RZ, 0x7610, R19 ;  /* 0x00007610ff137816 */ /* 0x000fc60000000013 */
[----:B------:R-:W-:Y:S01]  /*177c0*/  STL [R1+0x564], R16 ;  /* 0x0005641001007387 */ /* 0x000fe20000100800 */
[----:B------:R-:W-:Y:S01]  /*177d0*/  IADD3 R29, P5, PT, R35, R29, RZ ;  /* 0x0000001d231d7210 */ /* 0x000fe20007fbe0ff */
[----:B0-----:R-:W-:Y:S02]  /*177e0*/  @P3 IMAD.MOV.U32 R40, RZ, RZ, R16 ;  /* 0x000000ffff283224 */ /* 0x001fe400078e0010 */
[----:B------:R-:W-:-:S05]  /*177f0*/  @P3 IMAD.MOV.U32 R41, RZ, RZ, R30 ;  /* 0x000000ffff293224 */ /* 0x000fca00078e001e */
[----:B------:R0:W2:Y:S04]  /*17800*/  @P3 LDG.E.U8 R19, desc[UR18][R40.64] ;  /* 0x0000001228133981 */ /* 0x0000a8000c1e1100 */
[----:B---3--:R1:W-:Y:S04]  /*17810*/  STL [R1+0x40], R28 ;  /* 0x0000401c01007387 */ /* 0x0083e80000100800 */
[----:B-1----:R-:W3:Y:S04]  /*17820*/  LDL.LU R28, [R1+0x57c] ;  /* 0x00057c00011c7983 */ /* 0x002ee80000300800 */
[----:B------:R1:W-:Y:S04]  /*17830*/  STL [R1+0x560], R30 ;  /* 0x0005601e01007387 */ /* 0x0003e80000100800 */
[----:B-1----:R-:W2:Y:S04]  /*17840*/  LDL.LU R30, [R1+0x578] ;  /* 0x00057800011e7983 */ /* 0x002ea80000300800 */
        /* <DEDUP_REMOVED lines=8> */
[----:B------:R-:W-:Y:S01]  /*178d0*/  ISETP.GT.AND P3, PT, R65, 0x30, PT ;  /* 0x000000304100780c */ /* 0x000fe20003f64270 */
[----:B----4-:R-:W-:Y:S01]  /*178e0*/  IMAD.X R66, R37, 0x1, R66, P5 ;  /* 0x0000000125427824 */ /* 0x010fe200028e0642 */
[----:B------:R-:W-:-:S05]  /*178f0*/  PRMT R8, RZ, 0x7610, R8 ;  /* 0x00007610ff087816 */ /* 0x000fca0000000008 */
[----:B0-----:R-:W-:Y:S01]  /*17900*/  @P4 IMAD.MOV.U32 R40, RZ, RZ, R69 ;  /* 0x000000ffff284224 */ /* 0x001fe200078e0045 */
[----:B------:R-:W-:Y:S02]  /*17910*/  PRMT R59, RZ, 0x7610, R59 ;  /* 0x00007610ff3b7816 */ /* 0x000fe4000000003b */
[----:B---3--:R-:W-:-:S05]  /*17920*/  IADD3 R28, P5, PT, R35, R28, RZ ;  /* 0x0000001c231c7210 */ /* 0x008fca0007fbe0ff */
[C---:B--2---:R-:W-:Y:S02]  /*17930*/  IMAD.X R30, R37.reuse, 0x1, R30, P5 ;  /* 0x00000001251e7824 */ /* 0x044fe400028e061e */
[----:B------:R-:W-:Y:S01]  /*17940*/  IMAD.X R41, R37, 0x1, R41, P6 ;  /* 0x0000000125297824 */ /* 0x000fe200030e0629 */
        /* <DEDUP_REMOVED lines=56> */
[----:B------:R-:W-:Y:S01]  /*17cd0*/  PRMT R67, RZ, 0x7610, R67 ;  /* 0x00007610ff437816 */ /* 0x000fe20000000043 */
[----:B--2---:R-:W-:-:S10]  /*17ce0*/  IMAD.X R40, R37, 0x1, R40, P6 ;  /* 0x0000000125287824 */ /* 0x004fd400030e0628 */
[-C--:B------:R-:W-:Y:S01]  /*17cf0*/  @P4 LOP3.LUT R41, R41, R40.reuse, RZ, 0x3c, !PT ;  /* 0x0000002829294212 */ /* 0x080fe200078e3cff */
[----:B------:R0:W-:Y:S03]  /*17d00*/  STL [R1+0x598], R40 ;  /* 0x0005982801007387 */ /* 0x0001e60000100800 */
[----:B0-----:R-:W-:-:S04]  /*17d10*/  @P4 LOP3.LUT R40, R41, R40, RZ, 0x3c, !PT ;  /* 0x0000002829284212 */ /* 0x001fc800078e3cff */
[----:B------:R-:W-:-:S05]  /*17d20*/  @P4 LOP3.LUT R41, R41, R40, RZ, 0x3c, !PT ;  /* 0x0000002829294212 */ /* 0x000fca00078e3cff */
[----:B------:R0:W2:Y:S01]  /*17d30*/  @P4 LDG.E.U8 R67, desc[UR18][R40.64] ;  /* 0x0000001228434981 */ /* 0x0000a2000c1e1100 */
[C---:B------:R-:W-:Y:S02]  /*17d40*/  ISETP.GT.AND P2, PT, R65.reuse, 0x35, PT ;  /* 0x000000354100780c */ /* 0x040fe40003f44270 */
[----:B------:R-:W-:Y:S01]  /*17d50*/  ISETP.GT.AND P3, PT, R65, 0x36, PT ;  /* 0x000000364100780c */ /* 0x000fe20003f64270 */
[----:B---3--:R-:W-:Y:S01]  /*17d60*/  IMAD.X R66, R37, 0x1, R66, P5 ;  /* 0x0000000125427824 */ /* 0x008fe200028e0642 */
[----:B----4-:R-:W-:Y:S02]  /*17d70*/  IADD3 R16, P5, PT, R35, R16, RZ ;  /* 0x0000001023107210 */ /* 0x010fe40007fbe0ff */
[----:B------:R-:W-:Y:S02]  /*17d80*/  PRMT R26, RZ, 0x7610, R26 ;  /* 0x00007610ff1a7816 */ /* 0x000fe4000000001a */
[----:B------:R1:W-:Y:S01]  /*17d90*/  STL [R1+0x5a0], R66 ;  /* 0x0005a04201007387 */ /* 0x0003e20000100800 */
[----:B------:R-:W-:Y:S01]  /*17da0*/  IMAD.X R30, R37, 0x1, R30, P5 ;  /* 0x00000001251e7824 */ /* 0x000fe200028e061e */
[----:B------:R-:W-:-:S03]  /*17db0*/  IADD3 R68, P6, PT, R35, R68, RZ ;  /* 0x0000004423447210 */ /* 0x000fc60007fde0ff */
[----:B0-----:R-:W-:Y:S02]  /*17dc0*/  @P2 IMAD.MOV.U32 R40, RZ, RZ, R28 ;  /* 0x000000ffff282224 */ /* 0x001fe400078e001c */
[----:B------:R-:W-:Y:S02]  /*17dd0*/  @P2 IMAD.MOV.U32 R41, RZ, RZ, R66 ;  /* 0x000000ffff292224 */ /* 0x000fe400078e0042 */
[----:B-1----:R-:W3:Y:S01]  /*17de0*/  LDL.LU R66, [R1+0x5b8] ;  /* 0x0005b80001427983 */ /* 0x002ee20000300800 */
[----:B------:R-:W-:-:S03]  /*17df0*/  PRMT R18, RZ, 0x7610, R18 ;  /* 0x00007610ff127816 */ /* 0x000fc60000000012 */
[----:B------:R-:W4:Y:S01]  /*17e00*/  LDL.LU R28, [R1+0x5c4] ;  /* 0x0005c400011c7983 */ /* 0x000f220000300800 */
[----:B------:R-:W-:-:S03]  /*17e10*/  IADD3 R29, P5, PT, R35, R29, RZ ;  /* 0x0000001d231d7210 */ /* 0x000fc60007fbe0ff */
[----:B------:R-:W-:Y:S04]  /*17e20*/  STL [R1+0x5ac], R16 ;  /* 0x0005ac1001007387 */ /* 0x000fe80000100800 */
[----:B------:R0:W3:Y:S04]  /*17e30*/  @P2 LDG.E.U8 R26, desc[UR18][R40.64] ;  /* 0x00000012281a2981 */ /* 0x0000e8000c1e1100 */
[----:B------:R1:W-:Y:S01]  /*17e40*/  STL [R1+0x5a8], R30 ;  /* 0x0005a81e01007387 */ /* 0x0003e20000100800 */
[----:B0-----:R-:W-:Y:S02]  /*17e50*/  @P3 IMAD.MOV.U32 R41, RZ, RZ, R30 ;  /* 0x000000ffff293224 */ /* 0x001fe400078e001e */
[----:B------:R-:W-:Y:S01]  /*17e60*/  @P3 IMAD.MOV.U32 R40, RZ, RZ, R16 ;  /* 0x000000ffff283224 */ /* 0x000fe200078e0010 */
[----:B-1----:R-:W4:Y:S04]  /*17e70*/  LDL.LU R30, [R1+0x5c0] ;  /* 0x0005c000011e7983 */ /* 0x002f280000300800 */
[----:B------:R-:W-:Y:S04]  /*17e80*/  STL [R1+0x5b4], R68 ;  /* 0x0005b44401007387 */ /* 0x000fe80000100800 */
[----:B------:R0:W4:Y:S04]  /*17e90*/  @P3 LDG.E.U8 R18, desc[UR18][R40.64] ;  /* 0x0000001228123981 */ /* 0x000128000c1e1100 */
[----:B--2---:R1:W-:Y:S04]  /*17ea0*/  STL [R1+0x28], R67 ;  /* 0x0000284301007387 */ /* 0x0043e80000100800 */
[----:B-1----:R-:W2:Y:S04]  /*17eb0*/  LDL.LU R67, [R1+0x5cc] ;  /* 0x0005cc0001437983 */ /* 0x002ea80000300800 */
[----:B------:R-:W-:Y:S04]  /*17ec0*/  STL [R1+0x5bc], R29 ;  /* 0x0005bc1d01007387 */ /* 0x000fe80000100800 */
[----:B------:R-:W2:Y:S04]  /*17ed0*/  LDL.LU R16, [R1+0x5d4] ;  /* 0x0005d40001107983 */ /* 0x000ea80000300800 */
[----:B------:R-:W2:Y:S01]  /*17ee0*/  LDL.LU R41, [R1+0x5b0] ;  /* 0x0005b00001297983 */ /* 0x000ea20000300800 */
[----:B------:R-:W-:-:S02]  /*17ef0*/  ISETP.GT.AND P4, PT, R65, 0x37, PT ;  /* 0x000000374100780c */ /* 0x000fc40003f84270 */
[C---:B------:R-:W-:Y:S02]  /*17f00*/  ISETP.GT.AND P2, PT, R65.reuse, 0x38, PT ;  /* 0x000000384100780c */ /* 0x040fe40003f44270 */
[----:B------:R-:W-:Y:S02]  /*17f10*/  PRMT R9, RZ, 0x7610, R9 ;  /* 0x00007610ff097816 */ /* 0x000fe40000000009 */
[----:B------:R-:W-:Y:S01]  /*17f20*/  ISETP.GT.AND P3, PT, R65, 0x39, PT ;  /* 0x000000394100780c */ /* 0x000fe20003f64270 */
[----:B---3--:R-:W-:Y:S01]  /*17f30*/  IMAD.X R66, R37, 0x1, R66, P5 ;  /* 0x0000000125427824 */ /* 0x008fe200028e0642 */
[----:B----4-:R-:W-:-:S05]  /*17f40*/  IADD3 R28, P5, PT, R35, R28, RZ ;  /* 0x0000001c231c7210 */ /* 0x010fca0007fbe0ff */
[----:B0-----:R-:W-:Y:S01]  /*17f50*/  @P4 IMAD.MOV.U32 R40, RZ, RZ, R68 ;  /* 0x000000ffff284224 */ /* 0x001fe200078e0044 */
[----:B------:R-:W-:Y:S02]  /*17f60*/  PRMT R58, RZ, 0x7610, R58 ;  /* 0x00007610ff3a7816 */ /* 0x000fe4000000003a */
[----:B------:R-:W-:Y:S01]  /*17f70*/  PRMT R42, RZ, 0x7610, R42 ;  /* 0x00007610ff2a7816 */ /* 0x000fe2000000002a */
[C---:B------:R-:W-:Y:S02]  /*17f80*/  IMAD.X R30, R37.reuse, 0x1, R30, P5 ;  /* 0x00000001251e7824 */ /* 0x040fe400028e061e */
        /* <DEDUP_REMOVED lines=208> */
[----:B------:R0:W-:Y:S04]  /*18c90*/  STL [R1+0x65c], R67 ;  /* 0x00065c4301007387 */ /* 0x0001e80000100800 */
        /* <DEDUP_REMOVED lines=12> */
[----:B---3--:R-:W-:Y:S01]  /*18d60*/  IMAD.X R66, R37, 0x1, R66, P5 ;  /* 0x0000000125427824 */ /* 0x008fe200028e0642 */
[----:B----4-:R-:W-:-:S05]  /*18d70*/  IADD3 R29, P5, PT, R35, R29, RZ ;  /* 0x0000001d231d7210 */ /* 0x010fca0007fbe0ff */
[----:B--2---:R-:W-:Y:S01]  /*18d80*/  IMAD.X R30, R37, 0x1, R30, P5 ;  /* 0x00000001251e7824 */ /* 0x004fe200028e061e */
[----:B------:R-:W-:Y:S01]  /*18d90*/  IADD3 R28, P5, PT, R35, R28, RZ ;  /* 0x0000001c231c7210 */ /* 0x000fe20007fbe0ff */
[----:B------:R-:W-:-:S05]  /*18da0*/  IMAD.X R41, R37, 0x1, R41, P6 ;  /* 0x0000000125297824 */ /* 0x000fca00030e0629 */
[----:B------:R1:W-:Y:S04]  /*18db0*/  STL [R1+0x658], R41 ;  /* 0x0006582901007387 */ /* 0x0003e80000100800 */
[----:B------:R2:W3:Y:S01]  /*18dc0*/  @P4 LDG.E.U8 R155, desc[UR18][R40.64] ;  /* 0x00000012289b4981 */ /* 0x0004e2000c1e1100 */
[----:B------:R-:W-:-:S03]  /*18dd0*/  IADD3 R68, P6, PT, R35, R68, RZ ;  /* 0x0000004423447210 */ /* 0x000fc60007fde0ff */
[----:B------:R-:W-:Y:S04]  /*18de0*/  STL [R1+0x660], R66 ;  /* 0x0006604201007387 */ /* 0x000fe80000100800 */
[----:B0-----:R-:W4:Y:S01]  /*18df0*/  LDL.LU R67, [R1+0x678] ;  /* 0x0006780001437983 */ /* 0x001f220000300800 */
[----:B--2---:R-:W-:Y:S02]  /*18e00*/  @P2 IMAD.MOV.U32 R40, RZ, RZ, R16 ;  /* 0x000000ffff282224 */ /* 0x004fe400078e0010 */
[----:B-1----:R-:W-:Y:S01]  /*18e10*/  @P2 IMAD.MOV.U32 R41, RZ, RZ, R66 ;  /* 0x000000ffff292224 */ /* 0x002fe200078e0042 */
[----:B------:R-:W2:Y:S04]  /*18e20*/  LDL.LU R16, [R1+0x684] ;  /* 0x0006840001107983 */ /* 0x000ea80000300800 */
[----:B------:R0:W3:Y:S04]  /*18e30*/  @P2 LDG.E.U8 R154, desc[UR18][R40.64] ;  /* 0x00000012289a2981 */ /* 0x0000e8000c1e1100 */
[----:B------:R-:W-:Y:S04]  /*18e40*/  STL [R1+0x66c], R29 ;  /* 0x00066c1d01007387 */ /* 0x000fe80000100800 */
[----:B------:R1:W-:Y:S01]  /*18e50*/  STL [R1+0x668], R30 ;  /* 0x0006681e01007387 */ /* 0x0003e20000100800 */
[----:B0-----:R-:W-:-:S02]  /*18e60*/  @P3 IMAD.MOV.U32 R40, RZ, RZ, R29 ;  /* 0x000000ffff283224 */ /* 0x001fc400078e001d */
[----:B------:R-:W-:-:S05]  /*18e70*/  @P3 IMAD.MOV.U32 R41, RZ, RZ, R30 ;  /* 0x000000ffff293224 */ /* 0x000fca00078e001e */
[----:B------:R0:W3:Y:S04]  /*18e80*/  @P3 LDG.E.U8 R152, desc[UR18][R40.64] ;  /* 0x0000001228983981 */ /* 0x0000e8000c1e1100 */
[----:B-1----:R-:W3:Y:S04]  /*18e90*/  LDL.LU R30, [R1+0x680] ;  /* 0x00068000011e7983 */ /* 0x002ee80000300800 */
[----:B------:R1:W-:Y:S01]  /*18ea0*/  STL [R1+0x674], R68 ;  /* 0x0006744401007387 */ /* 0x0003e20000100800 */
[----:B0-----:R-:W-:-:S03]  /*18eb0*/  IMAD.MOV.U32 R41, RZ, RZ, R68 ;  /* 0x000000ffff297224 */ /* 0x001fc600078e0044 */
[----:B------:R-:W3:Y:S04]  /*18ec0*/  LDL.LU R66, [R1+0x68c] ;  /* 0x00068c0001427983 */ /* 0x000ee80000300800 */
[----:B------:R-:W-:Y:S04]  /*18ed0*/  STL [R1+0x67c], R28 ;  /* 0x00067c1c01007387 */ /* 0x000fe80000100800 */
[----:B------:R-:W3:Y:S04]  /*18ee0*/  LDL.LU R29, [R1+0x694] ;  /* 0x00069400011d7983 */ /* 0x000ee80000300800 */
[----:B-1----:R-:W3:Y:S04]  /*18ef0*/  LDL.LU R68, [R1+0xa40] ;  /* 0x000a400001447983 */ /* 0x002ee80000300800 */
[----:B------:R-:W3:Y:S01]  /*18f00*/  LDL.LU R40, [R1+0x670] ;  /* 0x0006700001287983 */ /* 0x000ee20000300800 */
[----:B------:R-:W-:-:S02]  /*18f10*/  ISETP.GT.AND P4, PT, R65, 0x4f, PT ;  /* 0x0000004f4100780c */ /* 0x000fc40003f84270 */
[C---:B------:R-:W-:Y:S02]  /*18f20*/  ISETP.GT.AND P2, PT, R65.reuse, 0x50, PT ;  /* 0x000000504100780c */ /* 0x040fe40003f44270 */
[----:B------:R-:W-:Y:S02]  /*18f30*/  PRMT R148, RZ, 0x7610, R148 ;  /* 0x00007610ff947816 */ /* 0x000fe40000000094 */
[----:B------:R-:W-:Y:S02]  /*18f40*/  ISETP.GT.AND P3, PT, R65, 0x51, PT ;  /* 0x000000514100780c */ /* 0x000fe40003f64270 */
[----:B------:R-:W-:Y:S02]  /*18f50*/  PRMT R55, RZ, 0x7610, R55 ;  /* 0x00007610ff377816 */ /* 0x000fe40000000037 */
[----:B------:R-:W-:Y:S01]  /*18f60*/  PRMT R85, RZ, 0x7610, R85 ;  /* 0x00007610ff557816 */ /* 0x000fe20000000055 */
[----:B----4-:R-:W-:Y:S01]  /*18f70*/  IMAD.X R67, R37, 0x1, R67, P5 ;  /* 0x0000000125437824 */ /* 0x010fe200028e0643 */
[----:B--2---:R-:W-:-:S05]  /*18f80*/  IADD3 R16, P5, PT, R35, R16, RZ ;  /* 0x0000001023107210 */ /* 0x004fca0007fbe0ff */
[C---:B---3--:R-:W-:Y:S02]  /*18f90*/  IMAD.X R30, R37.reuse, 0x1, R30, P5 ;  /* 0x00000001251e7824 */ /* 0x048fe400028e061e */
[----:B------:R-:W-:-:S05]  /*18fa0*/  IMAD.X R40, R37, 0x1, R40, P6 ;  /* 0x0000000125287824 */ /* 0x000fca00030e0628 */
[-C--:B------:R-:W-:Y:S01]  /*18fb0*/  @P4 LOP3.LUT R41, R41, R40.reuse, RZ, 0x3c, !PT ;  /* 0x0000002829294212 */ /* 0x080fe200078e3cff */
[----:B------:R0:W-:Y:S03]  /*18fc0*/  STL [R1+0x670], R40 ;  /* 0x0006702801007387 */ /* 0x0001e60000100800 */
[----:B0-----:R-:W-:-:S04]  /*18fd0*/  @P4 LOP3.LUT R40, R41, R40, RZ, 0x3c, !PT ;  /* 0x0000002829284212 */ /* 0x001fc800078e3cff */
[----:B------:R-:W-:Y:S01]  /*18fe0*/  @P4 LOP3.LUT R41, R41, R40, RZ, 0x3c, !PT ;  /* 0x0000002829294212 */ /* 0x000fe200078e3cff */
[----:B------:R0:W-:Y:S04]  /*18ff0*/  STL [R1+0x678], R67 ;  /* 0x0006784301007387 */ /* 0x0001e80000100800 */
[----:B------:R1:W2:Y:S01]  /*19000*/  @P4 LDG.E.U8 R148, desc[UR18][R40.64] ;  /* 0x0000001228944981 */ /* 0x0002a2000c1e1100 */
[C---:B------:R-:W-:Y:S02]  /*19010*/  IADD3 R66, P6, PT, R35.reuse, R66, RZ ;  /* 0x0000004223427210 */ /* 0x040fe40007fde0ff */
[----:B------:R-:W-:Y:S01]  /*19020*/  IADD3 R29, P5, PT, R35, R29, RZ ;  /* 0x0000001d231d7210 */ /* 0x000fe20007fbe0ff */
[----:B-1----:R-:W-:Y:S02]  /*19030*/  @P2 IMAD.MOV.U32 R40, RZ, RZ, R28 ;  /* 0x000000ffff282224 */ /* 0x002fe400078e001c */
[----:B------:R-:W-:-:S02]  /*19040*/  @P2 IMAD.MOV.U32 R41, RZ, RZ, R67 ;  /* 0x000000ffff292224 */ /* 0x000fc400078e0043 */
[----:B0-----:R-:W3:Y:S04]  /*19050*/  LDL.LU R67, [R1+0x690] ;  /* 0x0006900001437983 */ /* 0x001ee80000300800 */
[----:B------:R-:W4:Y:S04]  /*19060*/  LDL.LU R28, [R1+0x69c] ;  /* 0x00069c00011c7983 */ /* 0x000f280000300800 */
[----:B------:R0:W2:Y:S04]  /*19070*/  @P2 LDG.E.U8 R55, desc[UR18][R40.64] ;  /* 0x0000001228372981 */ /* 0x0000a8000c1e1100 */
[----:B------:R1:W-:Y:S04]  /*19080*/  STL [R1+0x684], R16 ;  /* 0x0006841001007387 */ /* 0x0003e80000100800 */
[----:B------:R1:W-:Y:S01]  /*19090*/  STL [R1+0x680], R30 ;  /* 0x0006801e01007387 */ /* 0x0003e20000100800 */
[----:B0-----:R-:W-:-:S02]  /*190a0*/  @P3 IMAD.MOV.U32 R40, RZ, RZ, R16 ;  /* 0x000000ffff283224 */ /* 0x001fc400078e0010 */
[----:B------:R-:W-:Y:S01]  /*190b0*/  @P3 IMAD.MOV.U32 R41, RZ, RZ, R30 ;  /* 0x000000ffff293224 */ /* 0x000fe200078e001e */
[----:B-1----:R-:W2:Y:S04]  /*190c0*/  LDL.LU R16, [R1+0x6a4] ;  /* 0x0006a40001107983 */ /* 0x002ea80000300800 */
[----:B------:R0:W-:Y:S04]  /*190d0*/  STL [R1+0x68c], R66 ;  /* 0x00068c4201007387 */ /* 0x0001e80000100800 */
[----:B------:R-:W2:Y:S04]  /*190e0*/  LDL.LU R30, [R1+0x6ac] ;  /* 0x0006ac00011e7983 */ /* 0x000ea80000300800 */
[----:B------:R-:W-:Y:S04]  /*190f0*/  STL [R1+0x694], R29 ;  /* 0x0006941d01007387 */ /* 0x000fe80000100800 */
[----:B------:R1:W2:Y:S04]  /*19100*/  @P3 LDG.E.U8 R85, desc[UR18][R40.64] ;  /* 0x0000001228553981 */ /* 0x0002a8000c1e1100 */
[----:B------:R-:W2:Y:S01]  /*19110*/  LDL.LU R41, [R1+0x688] ;  /* 0x0006880001297983 */ /* 0x000ea20000300800 */
[----:B------:R-:W-:-:S02]  /*19120*/  ISETP.GT.AND P4, PT, R65, 0x52, PT ;  /* 0x000000524100780c */ /* 0x000fc40003f84270 */
[----:B------:R-:W-:Y:S02]  /*19130*/  ISETP.GT.AND P2, PT, R65, 0x53, PT ;  /* 0x000000534100780c */ /* 0x000fe40003f44270 */
[----:B------:R-:W-:Y:S02]  /*19140*/  PRMT R100, RZ, 0x7610, R100 ;  /* 0x00007610ff647816 */ /* 0x000fe40000000064 */
[----:B------:R-:W-:-:S07]  /*19150*/  PRMT R137, RZ, 0x7610, R137 ;  /* 0x00007610ff897816 */ /* 0x000fce0000000089 */
[----:B-1----:R-:W-:Y:S02]  /*19160*/  @P4 IMAD.MOV.U32 R40, RZ, RZ, R66 ;  /* 0x000000ffff284224 */ /* 0x002fe400078e0042 */
[C---:B---3--:R-:W-:Y:S02]  /*19170*/  IMAD.X R67, R37.reuse, 0x1, R67, P5 ;  /* 0x0000000125437824 */ /* 0x048fe400028e0643 */
[----:B--2---:R-:W-:-:S05]  /*19180*/  IMAD.X R41, R37, 0x1, R41, P6 ;  /* 0x0000000125297824 */ /* 0x004fca00030e0629 */
[----:B------:R1:W-:Y:S04]  /*19190*/  STL [R1+0x688], R41 ;  /* 0x0006882901007387 */ /* 0x0003e80000100800 */
[----:B------:R1:W2:Y:S04]  /*191a0*/  @P4 LDG.E.U8 R100, desc[UR18][R40.64] ;  /* 0x0000001228644981 */ /* 0x0002a8000c1e1100 */
[----:B------:R3:W-:Y:S04]  /*191b0*/  STL [R1+0x690], R67 ;  /* 0x0006904301007387 */ /* 0x0007e80000100800 */
[----:B0-----:R-:W2:Y:S01]  /*191c0*/  LDL.LU R66, [R1+0x6a8] ;  /* 0x0006a80001427983 */ /* 0x001ea20000300800 */
[----:B-1----:R-:W-:-:S02]  /*191d0*/  IMAD.MOV.U32 R41, RZ, RZ, R67 ;  /* 0x000000ffff297224 */ /* 0x002fc400078e0043 */
[----:B------:R-:W-:Y:S01]  /*191e0*/  @P2 IMAD.MOV.U32 R40, RZ, RZ, R29 ;  /* 0x000000ffff282224 */ /* 0x000fe200078e001d */
[----:B---3--:R-:W3:Y:S04]  /*191f0*/  LDL.LU R67, [R1+0xa3c] ;  /* 0x000a3c0001437983 */ /* 0x008ee80000300800 */
[----:B------:R-:W2:Y:S04]  /*19200*/  LDL.LU R29, [R1+0xf8] ;  /* 0x0000f800011d7983 */ /* 0x000ea80000300800 */
[----:B------:R0:W2:Y:S04]  /*19210*/  @P2 LDG.E.U8 R137, desc[UR18][R40.64] ;  /* 0x0000001228892981 */ /* 0x0000a8000c1e1100 */
[----:B------:R-:W2:Y:S01]  /*19220*/  LDL.LU R41, [R1+0x698] ;  /* 0x0006980001297983 */ /* 0x000ea20000300800 */
[----:B------:R-:W-:-:S02]  /*19230*/  ISETP.GT.AND P3, PT, R65, 0x54, PT ;  /* 0x000000544100780c */ /* 0x000fc40003f64270 */
[C---:B----4-:R-:W-:Y:S02]  /*19240*/  IADD3 R28, P5, PT, R35.reuse, R28, RZ ;  /* 0x0000001c231c7210 */ /* 0x050fe40007fbe0ff */
[----:B------:R-:W-:Y:S02]  /*19250*/  PRMT R143, RZ, 0x7610, R143 ;  /* 0x00007610ff8f7816 */ /* 0x000fe4000000008f */
[----:B------:R-:W-:Y:S01]  /*19260*/  IADD3 R16, P6, PT, R35, R16, RZ ;  /* 0x0000001023107210 */ /* 0x000fe20007fde0ff */
[----:B------:R1:W-:Y:S06]  /*19270*/  STL [R1+0x69c], R28 ;  /* 0x00069c1c01007387 */ /* 0x0003ec0000100800 */
[----:B0-----:R-:W-:-:S02]  /*19280*/  @P3 IMAD.MOV.U32 R40, RZ, RZ, R28 ;  /* 0x000000ffff283224 */ /* 0x001fc400078e001c */
[----:B--2---:R-:W-:-:S05]  /*19290*/  IMAD.X R41, R37, 0x1, R41, P5 ;  /* 0x0000000125297824 */ /* 0x004fca00028e0629 */
[----:B------:R0:W-:Y:S04]  /*192a0*/  STL [R1+0x698], R41 ;  /* 0x0006982901007387 */ /* 0x0001e80000100800 */
[----:B-1----:R-:W2:Y:S04]  /*192b0*/  LDL.LU R28, [R1+0x6b4] ;  /* 0x0006b400011c7983 */ /* 0x002ea80000300800 */
[----:B------:R-:W-:Y:S04]  /*192c0*/  STL [R1+0x6a4], R16 ;  /* 0x0006a41001007387 */ /* 0x000fe80000100800 */
[----:B------:R1:W4:Y:S04]  /*192d0*/  @P3 LDG.E.U8 R143, desc[UR18][R40.64] ;  /* 0x00000012288f3981 */ /* 0x000328000c1e1100 */
[----:B0-----:R-:W2:Y:S01]  /*192e0*/  LDL.LU R41, [R1+0x6a0] ;  /* 0x0006a00001297983 */ /* 0x001ea20000300800 */
[----:B------:R-:W-:-:S02]  /*192f0*/  ISETP.GT.AND P4, PT, R65, 0x55, PT ;  /* 0x000000554100780c */ /* 0x000fc40003f84270 */
[----:B------:R-:W-:Y:S02]  /*19300*/  IADD3 R30, P5, PT, R35, R30, RZ ;  /* 0x0000001e231e7210 */ /* 0x000fe40007fbe0ff */
[----:B------:R-:W-:Y:S02]  /*19310*/  ISETP.GT.AND P2, PT, R65, 0x56, PT ;  /* 0x000000564100780c */ /* 0x000fe40003f44270 */
[----:B------:R-:W-:Y:S01]  /*19320*/  PRMT R141, RZ, 0x7610, R141 ;  /* 0x00007610ff8d7816 */ /* 0x000fe2000000008d */
[C---:B------:R-:W-:Y:S01]  /*19330*/  IMAD.X R66, R37.reuse, 0x1, R66, P5 ;  /* 0x0000000125427824 */ /* 0x040fe200028e0642 */
[----:B------:R-:W-:Y:S05]  /*19340*/  STL [R1+0x6ac], R30 ;  /* 0x0006ac1e01007387 */ /* 0x000fea0000100800 */
[----:B-1----:R-:W-:Y:S01]  /*19350*/  @P4 IMAD.MOV.U32 R40, RZ, RZ, R16 ;  /* 0x000000ffff284224 */ /* 0x002fe200078e0010 */
[----:B------:R-:W-:Y:S01]  /*19360*/  PRMT R140, RZ, 0x7610, R140 ;  /* 0x00007610ff8c7816 */ /* 0x000fe2000000008c */
[----:B--2---:R-:W-:-:S05]  /*19370*/  IMAD.X R41, R37, 0x1, R41, P6 ;  /* 0x0000000125297824 */ /* 0x004fca00030e0629 */
[----:B------:R0:W-:Y:S04]  /*19380*/  STL [R1+0x6a0], R41 ;  /* 0x0006a02901007387 */ /* 0x0001e80000100800 */
[----:B------:R1:W2:Y:S02]  /*19390*/  @P4 LDG.E.U8 R141, desc[UR18][R40.64] ;  /* 0x00000012288d4981 */ /* 0x0002a4000c1e1100 */
[----:B-1----:R-:W-:Y:S02]  /*193a0*/  IMAD.MOV.U32 R40, RZ, RZ, R66 ;  /* 0x000000ffff287224 */ /* 0x002fe400078e0042 */
[----:B0-----:R-:W-:-:S05]  /*193b0*/  IMAD.MOV.U32 R41, RZ, RZ, R30 ;  /* 0x000000ffff297224 */ /* 0x001fca00078e001e */
[----:B------:R-:W-:-:S04]  /*193c0*/  @P2 LOP3.LUT R41, R41, R40, RZ, 0x3c, !PT ;  /* 0x0000002829292212 */ /* 0x000fc800078e3cff */
[----:B------:R-:W-:Y:S02]  /*193d0*/  @P2 LOP3.LUT R40, R41, R40, RZ, 0x3c, !PT ;  /* 0x0000002829282212 */ /* 0x000fe400078e3cff */
[----:B------:R-:W-:Y:S02]  /*193e0*/  IADD3 R29, P4, PT, R35, R29, RZ ;  /* 0x0000001d231d7210 */ /* 0x000fe40007f9e0ff */
[----:B------:R-:W-:Y:S01]  /*193f0*/  @P2 LOP3.LUT R41, R41, R40, RZ, 0x3c, !PT ;  /* 0x0000002829292212 */ /* 0x000fe200078e3cff */
[----:B------:R0:W-:Y:S04]  /*19400*/  STL [R1+0x6a8], R66 ;  /* 0x0006a84201007387 */ /* 0x0001e80000100800 */
[----:B------:R-:W2:Y:S04]  /*19410*/  LDL.LU R16, [R1+0x6bc] ;  /* 0x0006bc0001107983 */ /* 0x000ea80000300800 */
[----:B------:R1:W2:Y:S04]  /*19420*/  @P2 LDG.E.U8 R140, desc[UR18][R40.64] ;  /* 0x00000012288c2981 */ /* 0x0002a8000c1e1100 */
[----:B0-----:R-:W2:Y:S04]  /*19430*/  LDL.LU R66, [R1+0xa38] ;  /* 0x000a380001427983 */ /* 0x001ea80000300800 */
[----:B------:R-:W-:Y:S04]  /*19440*/  STL [R1+0xf8], R29 ;  /* 0x0000f81d01007387 */ /* 0x000fe80000100800 */
[----:B------:R-:W2:Y:S01]  /*19450*/  LDL.LU R40, [R1+0xf4] ;  /* 0x0000f40001287983 */ /* 0x000ea20000300800 */
[----:B------:R-:W-:Y:S01]  /*19460*/  ISETP.GT.AND P3, PT, R65, 0x57, PT ;  /* 0x000000574100780c */ /* 0x000fe20003f64270 */
[----:B-1----:R-:W-:Y:S01]  /*19470*/  IMAD.MOV.U32 R41, RZ, RZ, R29 ;  /* 0x000000ffff297224 */ /* 0x002fe200078e001d */
[----:B------:R-:W-:Y:S01]  /*19480*/  PRMT R136, RZ, 0x7610, R136 ;  /* 0x00007610ff887816 */ /* 0x000fe20000000088 */
[----:B--2---:R-:W-:-:S10]  /*19490*/  IMAD.X R40, R37, 0x1, R40, P4 ;  /* 0x0000000125287824 */ /* 0x004fd400020e0628 */
[-C--:B------:R-:W-:Y:S01]  /*194a0*/  @P3 LOP3.LUT R41, R41, R40.reuse, RZ, 0x3c, !PT ;  /* 0x0000002829293212 */ /* 0x080fe200078e3cff */
[----:B------:R0:W-:Y:S03]  /*194b0*/  STL [R1+0xf4], R40 ;  /* 0x0000f42801007387 */ /* 0x0001e60000100800 */
[----:B0-----:R-:W-:-:S04]  /*194c0*/  @P3 LOP3.LUT R40, R41, R40, RZ, 0x3c, !PT ;  /* 0x0000002829283212 */ /* 0x001fc800078e3cff */
[----:B------:R-:W-:-:S05]  /*194d0*/  @P3 LOP3.LUT R41, R41, R40, RZ, 0x3c, !PT ;  /* 0x0000002829293212 */ /* 0x000fca00078e3cff */
[----:B------:R0:W2:Y:S04]  /*194e0*/  @P3 LDG.E.U8 R136, desc[UR18][R40.64] ;  /* 0x0000001228883981 */ /* 0x0000a8000c1e1100 */
[----:B------:R-:W2:Y:S01]  /*194f0*/  LDL.LU R41, [R1+0x6b0] ;  /* 0x0006b00001297983 */ /* 0x000ea20000300800 */
[----:B------:R-:W-:Y:S02]  /*19500*/  ISETP.GT.AND P5, PT, R65, 0x58, PT ;  /* 0x000000584100780c */ /* 0x000fe40003fa4270 */
[----:B------:R-:W-:Y:S02]  /*19510*/  IADD3 R28, P2, PT, R35, R28, RZ ;  /* 0x0000001c231c7210 */ /* 0x000fe40007f5e0ff */
[----:B------:R-:W-:-:S03]  /*19520*/  PRMT R54, RZ, 0x7610, R54 ;  /* 0x00007610ff367816 */ /* 0x000fc60000000036 */
[----:B------:R1:W-:Y:S06]  /*19530*/  STL [R1+0x6b4], R28 ;  /* 0x0006b41c01007387 */ /* 0x0003ec0000100800 */
[----:B0-----:R-:W-:Y:S02]  /*19540*/  @P5 IMAD.MOV.U32 R40, RZ, RZ, R28 ;  /* 0x000000ffff285224 */ /* 0x001fe400078e001c */
[----:B--2---:R-:W-:-:S05]  /*19550*/  IMAD.X R41, R37, 0x1, R41, P2 ;  /* 0x0000000125297824 */ /* 0x004fca00010e0629 */
[----:B------:R0:W-:Y:S04]  /*19560*/  STL [R1+0x6b0], R41 ;  /* 0x0006b02901007387 */ /* 0x0001e80000100800 */
[----:B-1----:R-:W2:Y:S04]  /*19570*/  LDL.LU R28, [R1+0x6cc] ;  /* 0x0006cc00011c7983 */ /* 0x002ea80000300800 */
[----:B------:R1:W2:Y:S04]  /*19580*/  @P5 LDG.E.U8 R54, desc[UR18][R40.64] ;  /* 0x0000001228365981 */ /* 0x0002a8000c1e1100 */
[----:B0-----:R-:W2:Y:S01]  /*19590*/  LDL.LU R41, [R1+0x6b8] ;  /* 0x0006b80001297983 */ /* 0x001ea20000300800 */
[----:B------:R-:W-:-:S02]  /*195a0*/  ISETP.GT.AND P3, PT, R65, 0x59, PT ;  /* 0x000000594100780c */ /* 0x000fc40003f64270 */
[----:B------:R-:W-:Y:S02]  /*195b0*/  IADD3 R16, P2, PT, R35, R16, RZ ;  /* 0x0000001023107210 */ /* 0x000fe40007f5e0ff */
[----:B------:R-:W-:-:S03]  /*195c0*/  PRMT R86, RZ, 0x7610, R86 ;  /* 0x00007610ff567816 */ /* 0x000fc60000000056 */
[----:B------:R0:W-:Y:S06]  /*195d0*/  STL [R1+0x6bc], R16 ;  /* 0x0006bc1001007387 */ /* 0x0001ec0000100800 */
[----:B-1----:R-:W-:Y:S02]  /*195e0*/  @P3 IMAD.MOV.U32 R40, RZ, RZ, R16 ;  /* 0x000000ffff283224 */ /* 0x002fe400078e0010 */
[----:B--2---:R-:W-:-:S05]  /*195f0*/  IMAD.X R41, R37, 0x1, R41, P2 ;  /* 0x0000000125297824 */ /* 0x004fca00010e0629 */
[----:B------:R1:W-:Y:S04]  /*19600*/  STL [R1+0x6b8], R41 ;  /* 0x0006b82901007387 */ /* 0x0003e80000100800 */
[----:B0-----:R-:W2:Y:S04]  /*19610*/  LDL.LU R16, [R1+0x6d4] ;  /* 0x0006d40001107983 */ /* 0x001ea80000300800 */
[----:B------:R0:W2:Y:S04]  /*19620*/  @P3 LDG.E.U8 R86, desc[UR18][R40.64] ;  /* 0x0000001228563981 */ /* 0x0000a8000c1e1100 */
[----:B------:R-:W2:Y:S04]  /*19630*/  LDL.LU R40, [R1+0x6c0] ;  /* 0x0006c00001287983 */ /* 0x000ea80000300800 */
[----:B-1----:R-:W0:Y:S01]  /*19640*/  LDL.LU R41, [R1+0x6c4] ;  /* 0x0006c40001297983 */ /* 0x002e220000300800 */
[----:B------:R-:W-:-:S02]  /*19650*/  ISETP.GT.AND P3, PT, R65, 0x5a, PT ;  /* 0x0000005a4100780c */ /* 0x000fc40003f64270 */
[----:B------:R-:W-:Y:S02]  /*19660*/  PRMT R99, RZ, 0x7610, R99 ;  /* 0x00007610ff637816 */ /* 0x000fe40000000063 */
[----:B0-----:R-:W-:-:S05]  /*19670*/  IADD3 R41, P2, PT, R35, R41, RZ ;  /* 0x0000002923297210 */ /* 0x001fca0007f5e0ff */
[----:B--2---:R-:W-:Y:S01]  /*19680*/  IMAD.X R40, R37, 0x1, R40, P2 ;  /* 0x0000000125287824 */ /* 0x004fe200010e0628 */
[----:B------:R0:W-:Y:S04]  /*19690*/  STL [R1+0x6c4], R41 ;  /* 0x0006c42901007387 */ /* 0x0001e80000100800 */
[----:B------:R1:W-:Y:S01]  /*196a0*/  STL [R1+0x6c0], R40 ;  /* 0x0006c02801007387 */ /* 0x0003e20000100800 */
[----:B0-----:R-:W-:-:S04]  /*196b0*/  @P3 LOP3.LUT R41, R41, R40, RZ, 0x3c, !PT ;  /* 0x0000002829293212 */ /* 0x001fc800078e3cff */
[----:B-1----:R-:W-:-:S04]  /*196c0*/  @P3 LOP3.LUT R40, R41, R40, RZ, 0x3c, !PT ;  /* 0x0000002829283212 */ /* 0x002fc800078e3cff */
        /* <DEDUP_REMOVED lines=246> */
[----:B-1----:R-:W2:Y:S01]  /*1a630*/  LDL.LU R41, [R1+0x768] ;  /* 0x0007680001297983 */ /* 0x002ea20000300800 */
[----:B------:R-:W-:-:S02]  /*1a640*/  ISETP.GT.AND P3, PT, R65, RZ, PT ;  /* 0x000000ff4100720c */ /* 0x000fc40003f64270 */
[----:B------:R-:W-:Y:S02]  /*1a650*/  IADD3 R2, P2, PT, R35, R2, RZ ;  /* 0x0000000223027210 */ /* 0x000fe40007f5e0ff */
[----:B------:R-:W-:-:S03]  /*1a660*/  PRMT R83, RZ, 0x7610, R83 ;  /* 0x00007610ff537816 */ /* 0x000fc60000000053 */
[----:B------:R-:W-:-:S06]  /*1a670*/  IMAD.X R3, R37, 0x1, R3, P2 ;  /* 0x0000000125037824 */ /* 0x000fcc00010e0603 */
[----:B------:R-:W3:Y:S01]  /*1a680*/  @P3 LDG.E.U8 R83, desc[UR18][R2.64] ;  /* 0x0000001202533981 */ /* 0x000ee2000c1e1100 */
        /* <DEDUP_REMOVED lines=131> */
[----:B------:R-:W-:Y:S06]  /*1aec0*/  STL [R1+0x7c4], R28 ;  /* 0x0007c41c01007387 */ /* 0x000fec0000100800 */
[----:B0-----:R-:W-:Y:S02]  /*1aed0*/  @P3 IMAD.MOV.U32 R40, RZ, RZ, R28 ;  /* 0x000000ffff283224 */ /* 0x001fe400078e001c */
[----:B--2---:R-:W-:-:S05]  /*1aee0*/  IMAD.X R41, R37, 0x1, R41, P2 ;  /* 0x0000000125297824 */ /* 0x004fca00010e0629 */
[----:B------:R0:W-:Y:S04]  /*1aef0*/  STL [R1+0x7c0], R41 ;  /* 0x0007c02901007387 */ /* 0x0001e80000100800 */
[----:B------:R1:W2:Y:S04]  /*1af00*/  @P3 LDG.E.U8 R76, desc[UR18][R40.64] ;  /* 0x00000012284c3981 */ /* 0x0002a8000c1e1100 */
[----:B0-----:R-:W2:Y:S01]  /*1af10*/  LDL.LU R41, [R1+0x11c] ;  /* 0x00011c0001297983 */ /* 0x001ea20000300800 */
[----:B------:R-:W-:Y:S02]  /*1af20*/  ISETP.GT.AND P4, PT, R65, 0x7f, PT ;  /* 0x0000007f4100780c */ /* 0x000fe40003f84270 */
[----:B------:R-:W-:-:S02]  /*1af30*/  IADD3 R16, P3, PT, R35, R16, RZ ;  /* 0x0000001023107210 */ /* 0x000fc40007f7e0ff */
[----:B------:R-:W-:-:S03]  /*1af40*/  PRMT R74, RZ, 0x7610, R74 ;  /* 0x00007610ff4a7816 */ /* 0x000fc6000000004a */
[----:B------:R0:W-:Y:S06]  /*1af50*/  STL [R1+0x120], R16 ;  /* 0x0001201001007387 */ /* 0x0001ec0000100800 */
[----:B-1----:R-:W-:Y:S01]  /*1af60*/  @P4 IMAD.MOV.U32 R40, RZ, RZ, R16 ;  /* 0x000000ffff284224 */ /* 0x002fe200078e0010 */
[----:B------:R-:W1:Y:S01]  /*1af70*/  S2R R28, SR_TID.X ;  /* 0x00000000001c7919 */ /* 0x000e620000002100 */
[----:B--2---:R-:W-:-:S05]  /*1af80*/  IMAD.X R41, R37, 0x1, R41, P3 ;  /* 0x0000000125297824 */ /* 0x004fca00018e0629 */
[----:B------:R2:W-:Y:S04]  /*1af90*/  STL [R1+0x11c], R41 ;  /* 0x00011c2901007387 */ /* 0x0005e80000100800 */
[----:B0-----:R-:W3:Y:S04]  /*1afa0*/  LDL.LU R16, [R1+0x1e8] ;  /* 0x0001e80001107983 */ /* 0x001ee80000300800 */
[----:B------:R0:W3:Y:S04]  /*1afb0*/  @P4 LDG.E.U8 R74, desc[UR18][R40.64] ;  /* 0x00000012284a4981 */ /* 0x0000e8000c1e1100 */
[----:B------:R-:W3:Y:S04]  /*1afc0*/  LDL.LU R40, [R1+0x124] ;  /* 0x0001240001287983 */ /* 0x000ee80000300800 */
[----:B--2---:R-:W0:Y:S01]  /*1afd0*/  LDL.LU R41, [R1+0x128] ;  /* 0x0001280001297983 */ /* 0x004e220000300800 */
[----:B-1----:R-:W-:Y:S01]  /*1afe0*/  LOP3.LUT R28, R28, 0x7f, RZ, 0xc0, !PT ;  /* 0x0000007f1c1c7812 */ /* 0x002fe200078ec0ff */
[----:B------:R-:W-:Y:S03]  /*1aff0*/  BAR.SYNC.DEFER_BLOCKING 0x0 ;  /* 0x0000000000007b1d */ /* 0x000fe60000010000 */
[----:B------:R-:W-:-:S02]  /*1b000*/  ISETP.GE.AND P2, PT, R28, R65, PT ;  /* 0x000000411c00720c */ /* 0x000fc40003f46270 */
[----:B------:R-:W-:Y:S02]  /*1b010*/  PRMT R73, RZ, 0x7610, R73 ;  /* 0x00007610ff497816 */ /* 0x000fe40000000049 */
[----:B0-----:R-:W-:-:S05]  /*1b020*/  IADD3 R41, P3, PT, R36, R41, RZ ;  /* 0x0000002924297210 */ /* 0x001fca0007f7e0ff */
[----:B---3--:R-:W-:Y:S01]  /*1b030*/  IMAD.X R40, R38, 0x1, R40, P3 ;  /* 0x0000000126287824 */ /* 0x008fe200018e0628 */
[----:B------:R0:W-:Y:S04]  /*1b040*/  STL [R1+0x128], R41 ;  /* 0x0001282901007387 */ /* 0x0001e80000100800 */
[----:B------:R1:W-:Y:S01]  /*1b050*/  STL [R1+0x124], R40 ;  /* 0x0001242801007387 */ /* 0x0003e20000100800 */
[----:B0-----:R-:W-:-:S04]  /*1b060*/  @!P2 LOP3.LUT R41, R41, R40, RZ, 0x3c, !PT ;  /* 0x000000282929a212 */ /* 0x001fc800078e3cff */
[----:B-1----:R-:W-:-:S04]  /*1b070*/  @!P2 LOP3.LUT R40, R41, R40, RZ, 0x3c, !PT ;  /* 0x000000282928a212 */ /* 0x002fc800078e3cff */
[----:B------:R-:W-:-:S05]  /*1b080*/  @!P2 LOP3.LUT R41, R41, R40, RZ, 0x3c, !PT ;  /* 0x000000282929a212 */ /* 0x000fca00078e3cff */
[----:B------:R0:W2:Y:S04]  /*1b090*/  @!P2 LDG.E.U8 R73, desc[UR18][R40.64] ;  /* 0x000000122849a981 */ /* 0x0000a8000c1e1100 */
[----:B------:R-:W3:Y:S04]  /*1b0a0*/  LDL.LU R40, [R1+0x164] ;  /* 0x0001640001287983 */ /* 0x000ee80000300800 */
[----:B------:R-:W0:Y:S01]  /*1b0b0*/  LDL.LU R41, [R1+0x168] ;  /* 0x0001680001297983 */ /* 0x000e220000300800 */
        /* <DEDUP_REMOVED lines=8> */
[----:B------:R0:W3:Y:S04]  /*1b140*/  @!P2 LDG.E.U8 R72, desc[UR18][R40.64] ;  /* 0x000000122848a981 */ /* 0x0000e8000c1e1100 */
[----:B------:R-:W2:Y:S04]  /*1b150*/  LDL.LU R40, [R1+0x1a4] ;  /* 0x0001a40001287983 */ /* 0x000ea80000300800 */
[----:B------:R-:W0:Y:S01]  /*1b160*/  LDL.LU R41, [R1+0x1a8] ;  /* 0x0001a80001297983 */ /* 0x000e220000300800 */
[----:B------:R-:W-:Y:S02]  /*1b170*/  PRMT R71, RZ, 0x7610, R71 ;  /* 0x00007610ff477816 */ /* 0x000fe40000000047 */
[----:B0-----:R-:W-:-:S05]  /*1b180*/  IADD3 R41, P3, PT, R36, R41, RZ ;  /* 0x0000002924297210 */ /* 0x001fca0007f7e0ff */
[----:B--2---:R-:W-:Y:S01]  /*1b190*/  IMAD.X R40, R38, 0x1, R40, P3 ;  /* 0x0000000126287824 */ /* 0x004fe200018e0628 */
[----:B------:R0:W-:Y:S04]  /*1b1a0*/  STL [R1+0x1a8], R41 ;  /* 0x0001a82901007387 */ /* 0x0001e80000100800 */
[----:B------:R1:W-:Y:S01]  /*1b1b0*/  STL [R1+0x1a4], R40 ;  /* 0x0001a42801007387 */ /* 0x0003e20000100800 */
[----:B0-----:R-:W-:-:S04]  /*1b1c0*/  @!P2 LOP3.LUT R41, R41, R40, RZ, 0x3c, !PT ;  /* 0x000000282929a212 */ /* 0x001fc800078e3cff */
[----:B-1----:R-:W-:-:S04]  /*1b1d0*/  @!P2 LOP3.LUT R40, R41, R40, RZ, 0x3c, !PT ;  /* 0x000000282928a212 */ /* 0x002fc800078e3cff */
[----:B------:R-:W-:-:S05]  /*1b1e0*/  @!P2 LOP3.LUT R41, R41, R40, RZ, 0x3c, !PT ;  /* 0x000000282929a212 */ /* 0x000fca00078e3cff */
[----:B------:R0:W2:Y:S04]  /*1b1f0*/  @!P2 LDG.E.U8 R71, desc[UR18][R40.64] ;  /* 0x000000122847a981 */ /* 0x0000a8000c1e1100 */
[----:B------:R-:W2:Y:S01]  /*1b200*/  LDL.LU R41, [R1+0x1e4] ;  /* 0x0001e40001297983 */ /* 0x000ea20000300800 */
[----:B------:R-:W-:Y:S02]  /*1b210*/  IADD3 R16, P3, PT, R36, R16, RZ ;  /* 0x0000001024107210 */ /* 0x000fe40007f7e0ff */
[----:B------:R-:W-:-:S03]  /*1b220*/  PRMT R70, RZ, 0x7610, R70 ;  /* 0x00007610ff467816 */ /* 0x000fc60000000046 */
[----:B0-----:R-:W-:Y:S01]  /*1b230*/  @!P2 IMAD.MOV.U32 R40, RZ, RZ, R16 ;  /* 0x000000ffff28a224 */ /* 0x001fe200078e0010 */
[----:B------:R0:W-:Y:S01]  /*1b240*/  STL [R1+0x1e8], R16 ;  /* 0x0001e81001007387 */ /* 0x0001e20000100800 */
[----:B--2---:R-:W-:-:S05]  /*1b250*/  IMAD.X R41, R38, 0x1, R41, P3 ;  /* 0x0000000126297824 */ /* 0x004fca00018e0629 */
[----:B------:R1:W-:Y:S04]  /*1b260*/  STL [R1+0x1e4], R41 ;  /* 0x0001e42901007387 */ /* 0x0003e80000100800 */
[----:B0-----:R-:W2:Y:S04]  /*1b270*/  LDL.LU R16, [R1+0x308] ;  /* 0x0003080001107983 */ /* 0x001ea80000300800 */
[----:B------:R0:W2:Y:S04]  /*1b280*/  @!P2 LDG.E.U8 R70, desc[UR18][R40.64] ;  /* 0x000000122846a981 */ /* 0x0000a8000c1e1100 */
[----:B------:R-:W2:Y:S04]  /*1b290*/  LDL.LU R40, [R1+0x224] ;  /* 0x0002240001287983 */ /* 0x000ea80000300800 */
[----:B-1----:R-:W0:Y:S01]  /*1b2a0*/  LDL.LU R41, [R1+0x240] ;  /* 0x0002400001297983 */ /* 0x002e220000300800 */
[----:B------:R-:W-:-:S02]  /*1b2b0*/  PRMT R69, RZ, 0x7610, R69 ;  /* 0x00007610ff457816 */ /* 0x000fc40000000045 */
        /* <DEDUP_REMOVED lines=41> */
[----:B------:R-:W-:-:S03]  /*1b550*/  PRMT R65, RZ, 0x7610, R65 ;  /* 0x00007610ff417816 */ /* 0x000fc60000000041 */
[----:B------:R1:W-:Y:S01]  /*1b560*/  STS.U8 [R28+UR9+0x8000], R83 ;  /* 0x008000531c007988 */ /* 0x0003e20008000009 */
[----:B0-----:R-:W-:-:S05]  /*1b570*/  IADD3 R41, P3, PT, R36, R41, RZ ;  /* 0x0000002924297210 */ /* 0x001fca0007f7e0ff */
[----:B--2---:R-:W-:Y:S01]  /*1b580*/  IMAD.X R40, R38, 0x1, R40, P3 ;  /* 0x0000000126287824 */ /* 0x004fe200018e0628 */
[----:B------:R0:W-:Y:S04]  /*1b590*/  STL [R1+0x348], R41 ;  /* 0x0003482901007387 */ /* 0x0001e80000100800 */
[----:B------:R2:W-:Y:S04]  /*1b5a0*/  STL [R1+0x344], R40 ;  /* 0x0003442801007387 */ /* 0x0005e80000100800 */
[----:B-1----:R-:W3:Y:S01]  /*1b5b0*/  LDL.LU R83, [R1+0x448] ;  /* 0x0004480001537983 */ /* 0x002ee20000300800 */
[----:B0-----:R-:W-:-:S04]  /*1b5c0*/  @!P2 LOP3.LUT R41, R41, R40, RZ, 0x3c, !PT ;  /* 0x000000282929a212 */ /* 0x001fc800078e3cff */
[----:B--2---:R-:W-:-:S04]  /*1b5d0*/  @!P2 LOP3.LUT R40, R41, R40, RZ, 0x3c, !PT ;  /* 0x000000282928a212 */ /* 0x004fc800078e3cff */
[----:B------:R-:W-:-:S05]  /*1b5e0*/  @!P2 LOP3.LUT R41, R41, R40, RZ, 0x3c, !PT ;  /* 0x000000282929a212 */ /* 0x000fca00078e3cff */
[----:B------:R0:W2:Y:S04]  /*1b5f0*/  @!P2 LDG.E.U8 R65, desc[UR18][R40.64] ;  /* 0x000000122841a981 */ /* 0x0000a8000c1e1100 */
[----:B------:R-:W2:Y:S04]  /*1b600*/  LDL.LU R40, [R1+0x384] ;  /* 0x0003840001287983 */ /* 0x000ea80000300800 */
[----:B------:R-:W0:Y:S04]  /*1b610*/  LDL.LU R41, [R1+0x388] ;  /* 0x0003880001297983 */ /* 0x000e280000300800 */
[----:B------:R1:W-:Y:S02]  /*1b620*/  STS.U8 [R28+UR9+0x8400], R64 ;  /* 0x008400401c007988 */ /* 0x0003e40008000009 */
[----:B-1----:R-:W-:-:S02]  /*1b630*/  PRMT R64, RZ, 0x7610, R64 ;  /* 0x00007610ff407816 */ /* 0x002fc40000000040 */
        /* <DEDUP_REMOVED lines=21> */
[----:B------:R-:W-:-:S03]  /*1b790*/  IADD3 R16, P3, PT, R36, R16, RZ ;  /* 0x0000001024107210 */ /* 0x000fc60007f7e0ff */
[----:B------:R1:W-:Y:S02]  /*1b7a0*/  STS.U8 [R28+UR9+0x8c00], R62 ;  /* 0x008c003e1c007988 */ /* 0x0003e40008000009 */
[----:B0-----:R-:W-:Y:S02]  /*1b7b0*/  @!P2 IMAD.MOV.U32 R40, RZ, RZ, R16 ;  /* 0x000000ffff28a224 */ /* 0x001fe400078e0010 */
[----:B------:R0:W-:Y:S01]  /*1b7c0*/  STL [R1+0x408], R16 ;  /* 0x0004081001007387 */ /* 0x0001e20000100800 */
[----:B-1----:R-:W-:Y:S01]  /*1b7d0*/  PRMT R62, RZ, 0x7610, R62 ;  /* 0x00007610ff3e7816 */ /* 0x002fe2000000003e */
[----:B--2---:R-:W-:-:S05]  /*1b7e0*/  IMAD.X R41, R38, 0x1, R41, P3 ;  /* 0x0000000126297824 */ /* 0x004fca00018e0629 */
[----:B------:R1:W-:Y:S04]  /*1b7f0*/  STL [R1+0x404], R41 ;  /* 0x0004042901007387 */ /* 0x0003e80000100800 */
[----:B0-----:R-:W2:Y:S04]  /*1b800*/  LDL.LU R16, [R1+0x500] ;  /* 0x0005000001107983 */ /* 0x001ea80000300800 */
[----:B------:R0:W2:Y:S04]  /*1b810*/  @!P2 LDG.E.U8 R62, desc[UR18][R40.64] ;  /* 0x00000012283ea981 */ /* 0x0000a8000c1e1100 */
[----:B-1----:R-:W2:Y:S01]  /*1b820*/  LDL.LU R41, [R1+0x444] ;  /* 0x0004440001297983 */ /* 0x002ea20000300800 */
[----:B---3--:R-:W-:-:S03]  /*1b830*/  IADD3 R83, P3, PT, R36, R83, RZ ;  /* 0x0000005324537210 */ /* 0x008fc60007f7e0ff */
[----:B------:R1:W-:Y:S02]  /*1b840*/  STS.U8 [R28+UR9+0x9000], R61 ;  /* 0x0090003d1c007988 */ /* 0x0003e40008000009 */
[----:B0-----:R-:W-:Y:S02]  /*1b850*/  @!P2 IMAD.MOV.U32 R40, RZ, RZ, R83 ;  /* 0x000000ffff28a224 */ /* 0x001fe400078e0053 */
[----:B------:R0:W-:Y:S01]  /*1b860*/  STL [R1+0x448], R83 ;  /* 0x0004485301007387 */ /* 0x0001e20000100800 */
[----:B-1----:R-:W-:Y:S01]  /*1b870*/  PRMT R61, RZ, 0x7610, R61 ;  /* 0x00007610ff3d7816 */ /* 0x002fe2000000003d */
[----:B--2---:R-:W-:-:S05]  /*1b880*/  IMAD.X R41, R38, 0x1, R41, P3 ;  /* 0x0000000126297824 */ /* 0x004fca00018e0629 */
[----:B------:R1:W-:Y:S04]  /*1b890*/  STL [R1+0x444], R41 ;  /* 0x0004442901007387 */ /* 0x0003e80000100800 */
[----:B0-----:R-:W2:Y:S04]  /*1b8a0*/  LDL.LU R83, [R1+0x130] ;  /* 0x0001300001537983 */ /* 0x001ea80000300800 */
[----:B------:R0:W3:Y:S04]  /*1b8b0*/  @!P2 LDG.E.U8 R61, desc[UR18][R40.64] ;  /* 0x00000012283da981 */ /* 0x0000e8000c1e1100 */
[----:B------:R-:W2:Y:S04]  /*1b8c0*/  LDL.LU R40, [R1+0x484] ;  /* 0x0004840001287983 */ /* 0x000ea80000300800 */
[----:B-1----:R-:W0:Y:S04]  /*1b8d0*/  LDL.LU R41, [R1+0x488] ;  /* 0x0004880001297983 */ /* 0x002e280000300800 */
        /* <DEDUP_REMOVED lines=111> */
[----:B0-----:R-:W0:Y:S01]  /*1bfd0*/  S2R R40, SR_TID.X ;  /* 0x0000000000287919 */ /* 0x001e220000002100 */
[----:B------:R-:W-:-:S05]  /*1bfe0*/  IADD3 R16, P3, PT, R36, R16, RZ ;  /* 0x0000001024107210 */ /* 0x000fca0007f7e0ff */
[----:B------:R-:W-:Y:S01]  /*1bff0*/  STL [R1+0x310], R16 ;  /* 0x0003101001007387 */ /* 0x000fe20000100800 */
[----:B0-----:R-:W-:-:S05]  /*1c000*/  LOP3.LUT R40, R40, 0x7f, RZ, 0xc0, !PT ;  /* 0x0000007f28287812 */ /* 0x001fca00078ec0ff */
[----:B------:R0:W-:Y:S02]  /*1c010*/  STS.U8 [R40+UR9+0xbc00], R50 ;  /* 0x00bc003228007988 */ /* 0x0001e40008000009 */
[----:B0-----:R-:W-:Y:S01]  /*1c020*/  PRMT R50, RZ, 0x7610, R50 ;  /* 0x00007610ff327816 */ /* 0x001fe20000000032 */
[----:B------:R-:W-:Y:S02]  /*1c030*/  @!P2 IMAD.MOV.U32 R40, RZ, RZ, R16 ;  /* 0x000000ffff28a224 */ /* 0x000fe400078e0010 */
[----:B--2---:R-:W-:-:S05]  /*1c040*/  IMAD.X R41, R38, 0x1, R41, P3 ;  /* 0x0000000126297824 */ /* 0x004fca00018e0629 */
[----:B------:R0:W-:Y:S04]  /*1c050*/  STL [R1+0x30c], R41 ;  /* 0x00030c2901007387 */ /* 0x0001e80000100800 */
[----:B------:R-:W2:Y:S04]  /*1c060*/  LDL.LU R16, [R1+0x410] ;  /* 0x0004100001107983 */ /* 0x000ea80000300800 */
[----:B------:R1:W2:Y:S04]  /*1c070*/  @!P2 LDG.E.U8 R50, desc[UR18][R40.64] ;  /* 0x000000122832a981 */ /* 0x0002a8000c1e1100 */
[----:B0-----:R-:W2:Y:S01]  /*1c080*/  LDL.LU R41, [R1+0x34c] ;  /* 0x00034c0001297983 */ /* 0x001ea20000300800 */
[----:B------:R-:W0:Y:S01]  /*1c090*/  S2R R28, SR_TID.X ;  /* 0x00000000001c7919 */ /* 0x000e220000002100 */
[----:B------:R-:W-:-:S05]  /*1c0a0*/  IADD3 R83, P3, PT, R36, R83, RZ ;  /* 0x0000005324537210 */ /* 0x000fca0007f7e0ff */
[----:B-1----:R-:W-:Y:S01]  /*1c0b0*/  @!P2 IMAD.MOV.U32 R40, RZ, RZ, R83 ;  /* 0x000000ffff28a224 */ /* 0x002fe200078e0053 */
[----:B------:R-:W-:Y:S01]  /*1c0c0*/  STL [R1+0x350], R83 ;  /* 0x0003505301007387 */ /* 0x000fe20000100800 */
[----:B0-----:R-:W-:-:S04]  /*1c0d0*/  LOP3.LUT R28, R28, 0x7f, RZ, 0xc0, !PT ;  /* 0x0000007f1c1c7812 */ /* 0x001fc800078ec0ff */
[----:B------:R-:W-:-:S05]  /*1c0e0*/  LOP3.LUT R28, R28, 0x10, RZ, 0x3c, !PT ;  /* 0x000000101c1c7812 */ /* 0x000fca00078e3cff */
[----:B------:R0:W-:Y:S02]  /*1c0f0*/  STS.U8 [R28+UR9+0x8080], R49 ;  /* 0x008080311c007988 */ /* 0x0001e40008000009 */
[----:B0-----:R-:W-:Y:S01]  /*1c100*/  PRMT R49, RZ, 0x7610, R49 ;  /* 0x00007610ff317816 */ /* 0x001fe20000000031 */
[----:B--2---:R-:W-:-:S05]  /*1c110*/  IMAD.X R41, R38, 0x1, R41, P3 ;  /* 0x0000000126297824 */ /* 0x004fca00018e0629 */
[----:B------:R0:W-:Y:S04]  /*1c120*/  STL [R1+0x34c], R41 ;  /* 0x00034c2901007387 */ /* 0x0001e80000100800 */
[----:B------:R-:W2:Y:S04]  /*1c130*/  LDL.LU R83, [R1+0x450] ;  /* 0x0004500001537983 */ /* 0x000ea80000300800 */
[----:B------:R1:W2:Y:S04]  /*1c140*/  @!P2 LDG.E.U8 R49, desc[UR18][R40.64] ;  /* 0x000000122831a981 */ /* 0x0002a8000c1e1100 */
[----:B------:R-:W2:Y:S04]  /*1c150*/  LDL.LU R40, [R1+0x38c] ;  /* 0x00038c0001287983 */ /* 0x000ea80000300800 */
[----:B0-----:R-:W1:Y:S04]  /*1c160*/  LDL.LU R41, [R1+0x390] ;  /* 0x0003900001297983 */ /* 0x001e680000300800 */
[----:B------:R0:W-:Y:S02]  /*1c170*/  STS.U8 [R28+UR9+0x8480], R48 ;  /* 0x008480301c007988 */ /* 0x0001e40008000009 */
[----:B0-----:R-:W-:-:S02]  /*1c180*/  PRMT R48, RZ, 0x7610, R48 ;  /* 0x00007610ff307816 */ /* 0x001fc40000000030 */
[----:B-1----:R-:W-:-:S05]  /*1c190*/  IADD3 R41, P3, PT, R36, R41, RZ ;  /* 0x0000002924297210 */ /* 0x002fca0007f7e0ff */
        /* <DEDUP_REMOVED lines=65> */
[----:B------:R-:W-:Y:S02]  /*1c5b0*/  STS.U8 [R28+UR9+0xa080], R82 ;  /* 0x00a080521c007988 */ /* 0x000fe40008000009 */
[----:B0-----:R-:W-:Y:S02]  /*1c5c0*/  @!P2 IMAD.MOV.U32 R40, RZ, RZ, R16 ;  /* 0x000000ffff28a224 */ /* 0x001fe400078e0010 */
[----:B------:R0:W-:Y:S01]  /*1c5d0*/  STL [R1+0x508], R16 ;  /* 0x0005081001007387 */ /* 0x0001e20000100800 */
[----:B--2---:R-:W-:-:S05]  /*1c5e0*/  IMAD.X R41, R38, 0x1, R41, P3 ;  /* 0x0000000126297824 */ /* 0x004fca00018e0629 */
[----:B------:R-:W-:Y:S04]  /*1c5f0*/  STL [R1+0x504], R41 ;  /* 0x0005042901007387 */ /* 0x000fe80000100800 */
[----:B0-----:R-:W2:Y:S04]  /*1c600*/  LDL.LU R16, [R1+0x1f8] ;  /* 0x0001f80001107983 */ /* 0x001ea80000300800 */
[----:B------:R-:W2:Y:S01]  /*1c610*/  LDL.LU R82, [R1+0x134] ;  /* 0x0001340001527983 */ /* 0x000ea20000300800 */
[----:B------:R-:W-:-:S03]  /*1c620*/  IADD3 R83, P3, PT, R36, R83, RZ ;  /* 0x0000005324537210 */ /* 0x000fc60007f7e0ff */
[----:B------:R0:W-:Y:S04]  /*1c630*/  STS.U8 [R28+UR9+0x9c80], R42 ;  /* 0x009c802a1c007988 */ /* 0x0001e80008000009 */
[----:B------:R1:W-:Y:S01]  /*1c640*/  STL [R1+0x138], R83 ;  /* 0x0001385301007387 */ /* 0x0003e20000100800 */
[----:B0-----:R-:W-:-:S06]  /*1c650*/  PRMT R42, RZ, 0x7610, R42 ;  /* 0x00007610ff2a7816 */ /* 0x001fcc000000002a */
[----:B------:R0:W3:Y:S02]  /*1c660*/  @!P2 LDG.E.U8 R42, desc[UR18][R40.64] ;  /* 0x00000012282aa981 */ /* 0x0000e4000c1e1100 */
[----:B0-----:R-:W-:Y:S01]  /*1c670*/  PRMT R41, RZ, 0x7610, R41 ;  /* 0x00007610ff297816 */ /* 0x001fe20000000029 */
[----:B--2---:R-:W-:-:S05]  /*1c680*/  IMAD.X R82, R38, 0x1, R82, P3 ;  /* 0x0000000126527824 */ /* 0x004fca00018e0652 */
[-C--:B-1----:R-:W-:Y:S01]  /*1c690*/  @!P2 LOP3.LUT R83, R83, R82.reuse, RZ, 0x3c, !PT ;  /* 0x000000525353a212 */ /* 0x082fe200078e3cff */
[----:B------:R0:W-:Y:S03]  /*1c6a0*/  STL [R1+0x134], R82 ;  /* 0x0001345201007387 */ /* 0x0001e60000100800 */
[----:B0-----:R-:W-:-:S04]  /*1c6b0*/  @!P2 LOP3.LUT R82, R83, R82, RZ, 0x3c, !PT ;  /* 0x000000525352a212 */ /* 0x001fc800078e3cff */
        /* <DEDUP_REMOVED lines=75> */
[----:B------:R0:W-:Y:S01]  /*1cb70*/  STS.U8 [R28+UR9+0xa480], R109 ;  /* 0x00a4806d1c007988 */ /* 0x0001e20008000009 */
[----:B-1----:R-:W-:-:S03]  /*1cb80*/  PRMT R90, RZ, 0x7610, R90 ;  /* 0x00007610ff5a7816 */ /* 0x002fc6000000005a */
[----:B0-----:R-:W3:Y:S04]  /*1cb90*/  LDL.LU R28, [R1+0x398] ;  /* 0x00039800011c7983 */ /* 0x001ee80000300800 */
[----:B------:R0:W-:Y:S01]  /*1cba0*/  STL [R1+0x318], R16 ;  /* 0x0003181001007387 */ /* 0x0001e20000100800 */
[----:B--2---:R-:W-:-:S05]  /*1cbb0*/  IMAD.X R83, R38, 0x1, R83, P3 ;  /* 0x0000000126537824 */ /* 0x004fca00018e0653 */
[----:B------:R1:W-:Y:S04]  /*1cbc0*/  STL [R1+0x314], R83 ;  /* 0x0003145301007387 */ /* 0x0003e80000100800 */
[----:B0-----:R-:W2:Y:S04]  /*1cbd0*/  LDL.LU R16, [R1+0x418] ;  /* 0x0004180001107983 */ /* 0x001ea80000300800 */
[----:B------:R0:W2:Y:S04]  /*1cbe0*/  @!P2 LDG.E.U8 R90, desc[UR18][R82.64] ;  /* 0x00000012525aa981 */ /* 0x0000a8000c1e1100 */
[----:B------:R-:W2:Y:S04]  /*1cbf0*/  LDL.LU R82, [R1+0x354] ;  /* 0x0003540001527983 */ /* 0x000ea80000300800 */
[----:B-1----:R-:W0:Y:S01]  /*1cc00*/  LDL.LU R83, [R1+0x358] ;  /* 0x0003580001537983 */ /* 0x002e220000300800 */
[----:B------:R-:W1:Y:S02]  /*1cc10*/  S2R R29, SR_TID.X ;  /* 0x00000000001d7919 */ /* 0x000e640000002100 */
[----:B-1----:R-:W-:-:S04]  /*1cc20*/  LOP3.LUT R29, R29, 0x7f, RZ, 0xc0, !PT ;  /* 0x0000007f1d1d7812 */ /* 0x002fc800078ec0ff */
[----:B------:R-:W-:-:S05]  /*1cc30*/  LOP3.LUT R29, R29, 0x20, RZ, 0x3c, !PT ;  /* 0x000000201d1d7812 */ /* 0x000fca00078e3cff */
[----:B------:R1:W-:Y:S02]  /*1cc40*/  STS.U8 [R29+UR9+0x8100], R91 ;  /* 0x0081005b1d007988 */ /* 0x0003e40008000009 */
[----:B-1----:R-:W-:Y:S02]  /*1cc50*/  PRMT R91, RZ, 0x7610, R91 ;  /* 0x00007610ff5b7816 */ /* 0x002fe4000000005b */
        /* <DEDUP_REMOVED lines=165> */
[----:B0-----:R-:W-:Y:S01]  /*1d6b0*/  @!P2 IMAD.MOV.U32 R82, RZ, RZ, R16 ;  /* 0x000000ffff52a224 */ /* 0x001fe200078e0010 */
[----:B-1----:R-:W-:Y:S01]  /*1d6c0*/  PRMT R95, RZ, 0x7610, R95 ;  /* 0x00007610ff5f7816 */ /* 0x002fe2000000005f */
[----:B------:R-:W3:Y:S04]  /*1d6d0*/  LDL.LU R29, [R1+0x3a0] ;  /* 0x0003a000011d7983 */ /* 0x000ee80000300800 */
[----:B------:R0:W-:Y:S01]  /*1d6e0*/  STL [R1+0x320], R16 ;  /* 0x0003201001007387 */ /* 0x0001e20000100800 */
[----:B------:R-:W1:Y:S01]  /*1d6f0*/  S2R R30, SR_TID.X ;  /* 0x00000000001e7919 */ /* 0x000e620000002100 */
[----:B--2---:R-:W-:-:S05]  /*1d700*/  IMAD.X R83, R38, 0x1, R83, P3 ;  /* 0x0000000126537824 */ /* 0x004fca00018e0653 */
[----:B------:R2:W-:Y:S04]  /*1d710*/  STL [R1+0x31c], R83 ;  /* 0x00031c5301007387 */ /* 0x0005e80000100800 */
[----:B0-----:R-:W3:Y:S04]  /*1d720*/  LDL.LU R16, [R1+0x3e0] ;  /* 0x0003e00001107983 */ /* 0x001ee80000300800 */
[----:B------:R0:W3:Y:S04]  /*1d730*/  @!P2 LDG.E.U8 R95, desc[UR18][R82.64] ;  /* 0x00000012525fa981 */ /* 0x0000e8000c1e1100 */
[----:B--2---:R-:W2:Y:S01]  /*1d740*/  LDL.LU R83, [R1+0x35c] ;  /* 0x00035c0001537983 */ /* 0x004ea20000300800 */
[----:B-1----:R-:W-:-:S02]  /*1d750*/  LOP3.LUT R30, R30, 0x7f, RZ, 0xc0, !PT ;  /* 0x0000007f1e1e7812 */ /* 0x002fc400078ec0ff */
[----:B------:R-:W-:Y:S02]  /*1d760*/  IADD3 R28, P3, PT, R36, R28, RZ ;  /* 0x0000001c241c7210 */ /* 0x000fe40007f7e0ff */
[----:B------:R-:W-:-:S03]  /*1d770*/  LOP3.LUT R30, R30, 0x30, RZ, 0x3c, !PT ;  /* 0x000000301e1e7812 */ /* 0x000fc600078e3cff */
[----:B0-----:R-:W-:Y:S02]  /*1d780*/  @!P2 IMAD.MOV.U32 R82, RZ, RZ, R28 ;  /* 0x000000ffff52a224 */ /* 0x001fe400078e001c */
[----:B------:R0:W-:Y:S04]  /*1d790*/  STS.U8 [R30+UR9+0x8180], R94 ;  /* 0x0081805e1e007988 */ /* 0x0001e80008000009 */
[----:B------:R1:W-:Y:S01]  /*1d7a0*/  STL [R1+0x360], R28 ;  /* 0x0003601c01007387 */ /* 0x0003e20000100800 */
[----:B0-----:R-:W-:Y:S01]  /*1d7b0*/  PRMT R94, RZ, 0x7610, R94 ;  /* 0x00007610ff5e7816 */ /* 0x001fe2000000005e */
[----:B--2---:R-:W-:-:S05]  /*1d7c0*/  IMAD.X R83, R38, 0x1, R83, P3 ;  /* 0x0000000126537824 */ /* 0x004fca00018e0653 */
[----:B------:R0:W-:Y:S04]  /*1d7d0*/  STL [R1+0x35c], R83 ;  /* 0x00035c5301007387 */ /* 0x0001e80000100800 */
[----:B-1----:R-:W2:Y:S04]  /*1d7e0*/  LDL.LU R28, [R1+0x420] ;  /* 0x00042000011c7983 */ /* 0x002ea80000300800 */
[----:B------:R1:W2:Y:S04]  /*1d7f0*/  @!P2 LDG.E.U8 R94, desc[UR18][R82.64] ;  /* 0x00000012525ea981 */ /* 0x0002a8000c1e1100 */
[----:B0-----:R-:W2:Y:S01]  /*1d800*/  LDL.LU R83, [R1+0x39c] ;  /* 0x00039c0001537983 */ /* 0x001ea20000300800 */
[----:B---3--:R-:W-:-:S03]  /*1d810*/  IADD3 R29, P3, PT, R36, R29, RZ ;  /* 0x0000001d241d7210 */ /* 0x008fc60007f7e0ff */
[----:B------:R0:W-:Y:S02]  /*1d820*/  STS.U8 [R30+UR9+0x8580], R93 ;  /* 0x0085805d1e007988 */ /* 0x0001e40008000009 */
[----:B-1----:R-:W-:Y:S02]  /*1d830*/  @!P2 IMAD.MOV.U32 R82, RZ, RZ, R29 ;  /* 0x000000ffff52a224 */ /* 0x002fe400078e001d */
[----:B------:R1:W-:Y:S01]  /*1d840*/  STL [R1+0x3a0], R29 ;  /* 0x0003a01d01007387 */ /* 0x0003e20000100800 */
[----:B0-----:R-:W-:Y:S01]  /*1d850*/  PRMT R93, RZ, 0x7610, R93 ;  /* 0x00007610ff5d7816 */ /* 0x001fe2000000005d */
[----:B--2---:R-:W-:-:S05]  /*1d860*/  IMAD.X R83, R38, 0x1, R83, P3 ;  /* 0x0000000126537824 */ /* 0x004fca00018e0653 */
[----:B------:R0:W-:Y:S04]  /*1d870*/  STL [R1+0x39c], R83 ;  /* 0x00039c5301007387 */ /* 0x0001e80000100800 */
[----:B-1----:R-:W2:Y:S04]  /*1d880*/  LDL.LU R29, [R1+0x460] ;  /* 0x00046000011d7983 */ /* 0x002ea80000300800 */
[----:B------:R1:W3:Y:S04]  /*1d890*/  @!P2 LDG.E.U8 R93, desc[UR18][R82.64] ;  /* 0x00000012525da981 */ /* 0x0002e8000c1e1100 */
[----:B0-----:R-:W2:Y:S01]  /*1d8a0*/  LDL.LU R83, [R1+0x3dc] ;  /* 0x0003dc0001537983 */ /* 0x001ea20000300800 */
[----:B------:R-:W-:-:S02]  /*1d8b0*/  IADD3 R16, P3, PT, R36, R16, RZ ;  /* 0x0000001024107210 */ /* 0x000fc40007f7e0ff */
[----:B------:R-:W-:-:S03]  /*1d8c0*/  PRMT R109, RZ, 0x7610, R109 ;  /* 0x00007610ff6d7816 */ /* 0x000fc6000000006d */
[----:B-1----:R-:W-:Y:S01]  /*1d8d0*/  @!P2 IMAD.MOV.U32 R82, RZ, RZ, R16 ;  /* 0x000000ffff52a224 */ /* 0x002fe200078e0010 */
[----:B------:R0:W-:Y:S01]  /*1d8e0*/  STL [R1+0x3e0], R16 ;  /* 0x0003e01001007387 */ /* 0x0001e20000100800 */
        /* <DEDUP_REMOVED lines=26> */
[----:B------:R1:W-:Y:S04]  /*1da90*/  STS.U8 [R30+UR9+0x9580], R147 ;  /* 0x009580931e007988 */ /* 0x0003e80008000009 */
[----:B------:R3:W-:Y:S01]  /*1daa0*/  STS.U8 [R30+UR9+0x9980], R149 ;  /* 0x009980951e007988 */ /* 0x0007e20008000009 */
[----:B-1----:R-:W-:-:S02]  /*1dab0*/  PRMT R147, RZ, 0x7610, R147 ;  /* 0x00007610ff937816 */ /* 0x002fc40000000093 */
[----:B---3--:R-:W-:Y:S02]  /*1dac0*/  PRMT R149, RZ, 0x7610, R149 ;  /* 0x00007610ff957816 */ /* 0x008fe40000000095 */
[----:B0-----:R-:W-:-:S05]  /*1dad0*/  IADD3 R83, P3, PT, R36, R83, RZ ;  /* 0x0000005324537210 */ /* 0x001fca0007f7e0ff */
[----:B--2---:R-:W-:Y:S01]  /*1dae0*/  IMAD.X R82, R38, 0x1, R82, P3 ;  /* 0x0000000126527824 */ /* 0x004fe200018e0652 */
[----:B------:R0:W-:Y:S01]  /*1daf0*/  STL [R1+0x4a0], R83 ;  /* 0x0004a05301007387 */ /* 0x0001e20000100800 */
[----:B------:R-:W-:-:S03]  /*1db00*/  IADD3 R16, P3, PT, R36, R16, RZ ;  /* 0x0000001024107210 */ /* 0x000fc60007f7e0ff */
[----:B------:R1:W-:Y:S01]  /*1db10*/  STL [R1+0x49c], R82 ;  /* 0x00049c5201007387 */ /* 0x0003e20000100800 */
[----:B0-----:R-:W-:-:S04]  /*1db20*/  @!P2 LOP3.LUT R83, R83, R82, RZ, 0x3c, !PT ;  /* 0x000000525353a212 */ /* 0x001fc800078e3cff */
[----:B-1----:R-:W-:Y:S01]  /*1db30*/  @!P2 LOP3.LUT R82, R83, R82, RZ, 0x3c, !PT ;  /* 0x000000525352a212 */ /* 0x002fe200078e3cff */
[----:B------:R-:W-:-:S03]  /*1db40*/  IMAD.X R28, R38, 0x1, R28, P3 ;  /* 0x00000001261c7824 */ /* 0x000fc600018e061c */
[----:B------:R-:W-:Y:S01]  /*1db50*/  @!P2 LOP3.LUT R83, R83, R82, RZ, 0x3c, !PT ;  /* 0x000000525353a212 */ /* 0x000fe200078e3cff */
[----:B------:R0:W-:Y:S04]  /*1db60*/  STL [R1+0x4e0], R16 ;  /* 0x0004e01001007387 */ /* 0x0001e80000100800 */
[----:B------:R1:W2:Y:S04]  /*1db70*/  @!P2 LDG.E.U8 R147, desc[UR18][R82.64] ;  /* 0x000000125293a981 */ /* 0x0002a8000c1e1100 */
[----:B------:R3:W-:Y:S01]  /*1db80*/  STL [R1+0x4dc], R28 ;  /* 0x0004dc1c01007387 */ /* 0x0007e20000100800 */
[----:B-1----:R-:W-:-:S02]  /*1db90*/  @!P2 IMAD.MOV.U32 R82, RZ, RZ, R16 ;  /* 0x000000ffff52a224 */ /* 0x002fc400078e0010 */
[----:B------:R-:W-:Y:S01]  /*1dba0*/  @!P2 IMAD.MOV.U32 R83, RZ, RZ, R28 ;  /* 0x000000ffff53a224 */ /* 0x000fe200078e001c */
[----:B0-----:R-:W2:Y:S04]  /*1dbb0*/  LDL.LU R16, [R1+0x188] ;  /* 0x0001880001107983 */ /* 0x001ea80000300800 */
[----:B---3--:R-:W3:Y:S04]  /*1dbc0*/  LDL.LU R28, [R1+0x1c8] ;  /* 0x0001c800011c7983 */ /* 0x008ee80000300800 */
        /* <DEDUP_REMOVED lines=27> */
[----:B------:R-:W-:Y:S01]  /*1dd80*/  STL [R1+0x188], R16 ;  /* 0x0001881001007387 */ /* 0x000fe20000100800 */
[----:B-1----:R-:W-:-:S03]  /*1dd90*/  PRMT R144, RZ, 0x7610, R144 ;  /* 0x00007610ff907816 */ /* 0x002fc60000000090 */
[----:B------:R0:W-:Y:S02]  /*1dda0*/  STS.U8 [R30+UR9+0xa980], R137 ;  /* 0x00a980891e007988 */ /* 0x0001e40008000009 */
[----:B0-----:R-:W-:Y:S01]  /*1ddb0*/  PRMT R137, RZ, 0x7610, R137 ;  /* 0x00007610ff897816 */ /* 0x001fe20000000089 */
[----:B--2---:R-:W-:Y:S01]  /*1ddc0*/  IMAD.X R83, R38, 0x1, R83, P3 ;  /* 0x0000000126537824 */ /* 0x004fe200018e0653 */
[----:B---3--:R-:W-:-:S04]  /*1ddd0*/  IADD3 R28, P3, PT, R36, R28, RZ ;  /* 0x0000001c241c7210 */ /* 0x008fc80007f7e0ff */
[----:B------:R0:W2:Y:S01]  /*1dde0*/  @!P2 LDG.E.U8 R144, desc[UR18][R82.64] ;  /* 0x000000125290a981 */ /* 0x0000a2000c1e1100 */
[----:B------:R-:W-:-:S03]  /*1ddf0*/  IMAD.X R29, R38, 0x1, R29, P3 ;  /* 0x00000001261d7824 */ /* 0x000fc600018e061d */
[----:B------:R1:W-:Y:S04]  /*1de00*/  STL [R1+0x184], R83 ;  /* 0x0001845301007387 */ /* 0x0003e80000100800 */
[----:B------:R-:W3:Y:S01]  /*1de10*/  LDL.LU R16, [R1+0x90] ;  /* 0x0000900001107983 */ /* 0x000ee20000300800 */
[----:B0-----:R-:W-:-:S03]  /*1de20*/  @!P2 IMAD.MOV.U32 R82, RZ, RZ, R28 ;  /* 0x000000ffff52a224 */ /* 0x001fc600078e001c */
[----:B------:R-:W-:Y:S01]  /*1de30*/  STL [R1+0x1c8], R28 ;  /* 0x0001c81c01007387 */ /* 0x000fe20000100800 */
[----:B-1----:R-:W-:-:S03]  /*1de40*/  @!P2 IMAD.MOV.U32 R83, RZ, RZ, R29 ;  /* 0x000000ffff53a224 */ /* 0x002fc600078e001d */
[----:B------:R0:W-:Y:S04]  /*1de50*/  STL [R1+0x1c4], R29 ;  /* 0x0001c41d01007387 */ /* 0x0001e80000100800 */
[----:B------:R1:W2:Y:S04]  /*1de60*/  @!P2 LDG.E.U8 R137, desc[UR18][R82.64] ;  /* 0x000000125289a981 */ /* 0x0002a8000c1e1100 */
[----:B0-----:R-:W2:Y:S04]  /*1de70*/  LDL.LU R29, [R1+0x40] ;  /* 0x00004000011d7983 */ /* 0x001ea80000300800 */
[----:B------:R-:W2:Y:S04]  /*1de80*/  LDL.LU R28, [R1+0x28] ;  /* 0x00002800011c7983 */ /* 0x000ea80000300800 */
[----:B------:R-:W2:Y:S04]  /*1de90*/  LDL.LU R82, [R1+0x204] ;  /* 0x0002040001527983 */ /* 0x000ea80000300800 */
[----:B------:R-:W1:Y:S04]  /*1dea0*/  LDL.LU R83, [R1+0x208] ;  /* 0x0002080001537983 */ /* 0x000e680000300800 */
        /* <DEDUP_REMOVED lines=36> */
[----:B------:R1:W-:Y:S04]  /*1e0f0*/  STS.U8 [R30+UR9+0x9180], R31 ;  /* 0x0091801f1e007988 */ /* 0x0003e80008000009 */
[----:B------:R-:W-:Y:S04]  /*1e100*/  STS.U8 [R30+UR9+0xb980], R84 ;  /* 0x00b980541e007988 */ /* 0x000fe80008000009 */
[----:B------:R0:W-:Y:S01]  /*1e110*/  STS.U8 [R30+UR9+0xbd80], R39 ;  /* 0x00bd80271e007988 */ /* 0x0001e20008000009 */
[----:B-1----:R-:W1:Y:S01]  /*1e120*/  S2R R31, SR_TID.X ;  /* 0x00000000001f7919 */ /* 0x002e620000002100 */
[----:B0-----:R-:W-:-:S05]  /*1e130*/  IADD3 R83, P3, PT, R36, R83, RZ ;  /* 0x0000005324537210 */ /* 0x001fca0007f7e0ff */
[----:B--2---:R-:W-:Y:S01]  /*1e140*/  IMAD.X R82, R38, 0x1, R82, P3 ;  /* 0x0000000126527824 */ /* 0x004fe200018e0652 */
[----:B------:R-:W-:Y:S04]  /*1e150*/  STL [R1+0x2e8], R83 ;  /* 0x0002e85301007387 */ /* 0x000fe80000100800 */
[----:B------:R-:W-:Y:S04]  /*1e160*/  STL [R1+0x2e4], R82 ;  /* 0x0002e45201007387 */ /* 0x000fe80000100800 */
[----:B------:R-:W2:Y:S01]  /*1e170*/  LDL.LU R30, [R1+0x50] ;  /* 0x00005000011e7983 */ /* 0x000ea20000300800 */
[----:B-1----:R-:W-:-:S04]  /*1e180*/  LOP3.LUT R31, R31, 0x7f, RZ, 0xc0, !PT ;  /* 0x0000007f1f1f7812 */ /* 0x002fc800078ec0ff */
[----:B------:R-:W-:-:S05]  /*1e190*/  LOP3.LUT R31, R31, 0x40, RZ, 0x3c, !PT ;  /* 0x000000401f1f7812 */ /* 0x000fca00078e3cff */
[----:B---3--:R0:W-:Y:S04]  /*1e1a0*/  STS.U8 [R31+UR9+0x8200], R16 ;  /* 0x008200101f007988 */ /* 0x0081e80008000009 */
[----:B------:R1:W-:Y:S04]  /*1e1b0*/  STS.U8 [R31+UR9+0x8600], R17 ;  /* 0x008600111f007988 */ /* 0x0003e80008000009 */
[----:B------:R3:W-:Y:S04]  /*1e1c0*/  STS.U8 [R31+UR9+0x8a00], R12 ;  /* 0x008a000c1f007988 */ /* 0x0007e80008000009 */
[----:B0-----:R-:W5:Y:S04]  /*1e1d0*/  LDL.LU R16, [R1+0xa34] ;  /* 0x000a340001107983 */ /* 0x001f680000300800 */
[----:B-1----:R-:W5:Y:S04]  /*1e1e0*/  LDL.LU R17, [R1+0xa30] ;  /* 0x000a300001117983 */ /* 0x002f680000300800 */
[----:B------:R0:W-:Y:S04]  /*1e1f0*/  STS.U8 [R31+UR9+0x9e00], R32 ;  /* 0x009e00201f007988 */ /* 0x0001e80008000009 */
[----:B---3--:R-:W5:Y:S04]  /*1e200*/  LDL.LU R12, [R1+0xa2c] ;  /* 0x000a2c00010c7983 */ /* 0x008f680000300800 */
[----:B------:R1:W-:Y:S01]  /*1e210*/  STS.U8 [R31+UR9+0x8e00], R13 ;  /* 0x008e000d1f007988 */ /* 0x0003e20008000009 */
[----:B0-----:R-:W0:Y:S03]  /*1e220*/  S2R R32, SR_TID.X ;  /* 0x0000000000207919 */ /* 0x001e260000002100 */
[----:B------:R3:W-:Y:S04]  /*1e230*/  STS.U8 [R31+UR9+0xa200], R162 ;  /* 0x00a200a21f007988 */ /* 0x0007e80008000009 */
[----:B-1----:R-:W5:Y:S04]  /*1e240*/  LDL.LU R13, [R1+0xa28] ;  /* 0x000a2800010d7983 */ /* 0x002f680000300800 */
[----:B------:R1:W-:Y:S04]  /*1e250*/  STS.U8 [R31+UR9+0xa600], R155 ;  /* 0x00a6009b1f007988 */ /* 0x0003e80008000009 */
[----:B---3--:R-:W3:Y:S04]  /*1e260*/  LDL.LU R162, [R1+0x88] ;  /* 0x0000880001a27983 */ /* 0x008ee80000300800 */
[----:B-1----:R-:W3:Y:S01]  /*1e270*/  LDL.LU R155, [R1+0x8c] ;  /* 0x00008c00019b7983 */ /* 0x002ee20000300800 */
[----:B0-----:R-:W-:-:S04]  /*1e280*/  LOP3.LUT R32, R32, 0x7f, RZ, 0xc0, !PT ;  /* 0x0000007f20207812 */ /* 0x001fc800078ec0ff */
[----:B------:R-:W-:Y:S01]  /*1e290*/  LOP3.LUT R32, R32, 0x50, RZ, 0x3c, !PT ;  /* 0x0000005020207812 */ /* 0x000fe200078e3cff */
[----:B------:R-:W-:Y:S04]  /*1e2a0*/  STS.U8 [R31+UR9+0x9600], R29 ;  /* 0x0096001d1f007988 */ /* 0x000fe80008000009 */
[----:B------:R-:W-:Y:S04]  /*1e2b0*/  STS.U8 [R31+UR9+0x9a00], R28 ;  /* 0x009a001c1f007988 */ /* 0x000fe80008000009 */
[----:B----4-:R-:W-:Y:S04]  /*1e2c0*/  STS.U8 [R31+UR9+0xaa00], R143 ;  /* 0x00aa008f1f007988 */ /* 0x010fe80008000009 */
[----:B------:R-:W-:Y:S04]  /*1e2d0*/  STS.U8 [R31+UR9+0xae00], R134 ;  /* 0x00ae00861f007988 */ /* 0x000fe80008000009 */
[----:B------:R-:W-:Y:S04]  /*1e2e0*/  STS.U8 [R31+UR9+0xb200], R127 ;  /* 0x00b2007f1f007988 */ /* 0x000fe80008000009 */
[----:B------:R-:W-:Y:S04]  /*1e2f0*/  STS.U8 [R31+UR9+0xb600], R117 ;  /* 0x00b600751f007988 */ /* 0x000fe80008000009 */
[----:B------:R-:W-:Y:S04]  /*1e300*/  STS.U8 [R31+UR9+0xba00], R81 ;  /* 0x00ba00511f007988 */ /* 0x000fe80008000009 */
[----:B------:R-:W-:Y:S04]  /*1e310*/  STS.U8 [R31+UR9+0xbe00], R80 ;  /* 0x00be00501f007988 */ /* 0x000fe80008000009 */
[----:B--2---:R-:W-:Y:S04]  /*1e320*/  STS.U8 [R31+UR9+0x9200], R30 ;  /* 0x0092001e1f007988 */ /* 0x004fe80008000009 */
[----:B------:R0:W-:Y:S04]  /*1e330*/  STS.U8 [R32+UR9+0x8680], R6 ;  /* 0x0086800620007988 */ /* 0x0001e80008000009 */
[----:B------:R1:W-:Y:S04]  /*1e340*/  STS.U8 [R32+UR9+0x8a80], R7 ;  /* 0x008a800720007988 */ /* 0x0003e80008000009 */
[----:B------:R2:W-:Y:S04]  /*1e350*/  STS.U8 [R32+UR9+0x8e80], R4 ;  /* 0x008e800420007988 */ /* 0x0005e80008000009 */
[----:B0-----:R-:W5:Y:S04]  /*1e360*/  LDL.LU R6, [R1+0xa24] ;  /* 0x000a240001067983 */ /* 0x001f680000300800 */
[----:B-1----:R-:W5:Y:S04]  /*1e370*/  LDL.LU R7, [R1+0xa20] ;  /* 0x000a200001077983 */ /* 0x002f680000300800 */
[----:B--2---:R-:W5:Y:S04]  /*1e380*/  LDL.LU R4, [R1+0xa1c] ;  /* 0x000a1c0001047983 */ /* 0x004f680000300800 */
[----:B------:R0:W-:Y:S04]  /*1e390*/  STS.U8 [R32+UR9+0x9280], R5 ;  /* 0x0092800520007988 */ /* 0x0001e80008000009 */
[----:B------:R1:W-:Y:S04]  /*1e3a0*/  STS.U8 [R32+UR9+0x9680], R19 ;  /* 0x0096801320007988 */ /* 0x0003e80008000009 */
[----:B0-----:R-:W5:Y:S04]  /*1e3b0*/  LDL.LU R5, [R1+0xa18] ;  /* 0x000a180001057983 */ /* 0x001f680000300800 */
[----:B-1----:R-:W2:Y:S04]  /*1e3c0*/  LDL.LU R19, [R1+0xa14] ;  /* 0x000a140001137983 */ /* 0x002ea80000300800 */
[----:B------:R0:W-:Y:S02]  /*1e3d0*/  STS.U8 [R32+UR9+0x9e80], R33 ;  /* 0x009e802120007988 */ /* 0x0001e40008000009 */
[----:B0-----:R-:W0:Y:S02]  /*1e3e0*/  S2R R33, SR_TID.X ;  /* 0x0000000000217919 */ /* 0x001e240000002100 */
[----:B------:R1:W-:Y:S04]  /*1e3f0*/  STS.U8 [R32+UR9+0x9a80], R26 ;  /* 0x009a801a20007988 */ /* 0x0003e80008000009 */
[----:B---3--:R-:W-:Y:S04]  /*1e400*/  STS.U8 [R32+UR9+0x8280], R155 ;  /* 0x0082809b20007988 */ /* 0x008fe80008000009 */
[----:B------:R-:W-:Y:S04]  /*1e410*/  STS.U8 [R32+UR9+0xa280], R161 ;  /* 0x00a280a120007988 */ /* 0x000fe80008000009 */
[----:B------:R-:W-:Y:S04]  /*1e420*/  STS.U8 [R32+UR9+0xa680], R154 ;  /* 0x00a6809a20007988 */ /* 0x000fe80008000009 */
[----:B------:R-:W-:Y:S04]  /*1e430*/  STS.U8 [R32+UR9+0xaa80], R141 ;  /* 0x00aa808d20007988 */ /* 0x000fe80008000009 */
[----:B------:R-:W-:Y:S04]  /*1e440*/  STS.U8 [R32+UR9+0xae80], R133 ;  /* 0x00ae808520007988 */ /* 0x000fe80008000009 */
[----:B------:R-:W-:Y:S01]  /*1e450*/  STS.U8 [R32+UR9+0xb280], R124 ;  /* 0x00b2807c20007988 */ /* 0x000fe20008000009 */
[----:B0-----:R-:W-:-:S03]  /*1e460*/  LOP3.LUT R33, R33, 0x7f, RZ, 0xc0, !PT ;  /* 0x0000007f21217812 */ /* 0x001fc600078ec0ff */
[----:B------:R-:W-:Y:S01]  /*1e470*/  STS.U8 [R32+UR9+0xb680], R115 ;  /* 0x00b6807320007988 */ /* 0x000fe20008000009 */
[----:B------:R-:W-:-:S03]  /*1e480*/  LOP3.LUT R33, R33, 0x60, RZ, 0x3c, !PT ;  /* 0x0000006021217812 */ /* 0x000fc600078e3cff */
[----:B------:R-:W-:Y:S04]  /*1e490*/  STS.U8 [R32+UR9+0xba80], R79 ;  /* 0x00ba804f20007988 */ /* 0x000fe80008000009 */
[----:B------:R-:W-:Y:S04]  /*1e4a0*/  STS.U8 [R32+UR9+0xbe80], R78 ;  /* 0x00be804e20007988 */ /* 0x000fe80008000009 */
[----:B------:R0:W-:Y:S04]  /*1e4b0*/  STS.U8 [R33+UR9+0x9f00], R34 ;  /* 0x009f002221007988 */ /* 0x0001e80008000009 */
[----:B------:R3:W-:Y:S04]  /*1e4c0*/  STS.U8 [R33+UR9+0x8300], R162 ;  /* 0x008300a221007988 */ /* 0x0007e80008000009 */
[----:B-1----:R-:W5:Y:S01]  /*1e4d0*/  LDL.LU R26, [R1+0xa10] ;  /* 0x000a1000011a7983 */ /* 0x002f620000300800 */
[----:B0-----:R-:W0:Y:S01]  /*1e4e0*/  S2R R34, SR_TID.X ;  /* 0x0000000000227919 */ /* 0x001e220000002100 */
[----:B---3--:R-:W1:Y:S02]  /*1e4f0*/  S2R R162, SR_TID.X ;  /* 0x0000000000a27919 */ /* 0x008e640000002100 */
[----:B------:R3:W-:Y:S04]  /*1e500*/  STS.U8 [R33+UR9+0x8700], R27 ;  /* 0x0087001b21007988 */ /* 0x0007e80008000009 */
[----:B------:R4:W-:Y:S04]  /*1e510*/  STS.U8 [R33+UR9+0x8b00], R24 ;  /* 0x008b001821007988 */ /* 0x0009e80008000009 */
[----:B------:R4:W-:Y:S04]  /*1e520*/  STS.U8 [R33+UR9+0x8f00], R25 ;  /* 0x008f001921007988 */ /* 0x0009e80008000009 */
[----:B---3--:R-:W5:Y:S04]  /*1e530*/  LDL.LU R27, [R1+0xa0c] ;  /* 0x000a0c00011b7983 */ /* 0x008f680000300800 */
[----:B----4-:R-:W5:Y:S04]  /*1e540*/  LDL.LU R24, [R1+0xa08] ;  /* 0x000a080001187983 */ /* 0x010f680000300800 */
[----:B------:R-:W5:Y:S01]  /*1e550*/  LDL.LU R25, [R1+0xa04] ;  /* 0x000a040001197983 */ /* 0x000f620000300800 */
[----:B0-----:R-:W-:-:S04]  /*1e560*/  LOP3.LUT R34, R34, 0x7f, RZ, 0xc0, !PT ;  /* 0x0000007f22227812 */ /* 0x001fc800078ec0ff */
[----:B------:R-:W-:Y:S02]  /*1e570*/  LOP3.LUT R34, R34, 0x70, RZ, 0x3c, !PT ;  /* 0x0000007022227812 */ /* 0x000fe400078e3cff */
[----:B-1----:R-:W-:Y:S01]  /*1e580*/  LOP3.LUT R162, R162, 0x7f, RZ, 0xc0, !PT ;  /* 0x0000007fa2a27812 */ /* 0x002fe200078ec0ff */
[----:B------:R0:W-:Y:S04]  /*1e590*/  STS.U8 [R33+UR9+0x9300], R22 ;  /* 0x0093001621007988 */ /* 0x0001e80008000009 */
[----:B------:R1:W-:Y:S04]  /*1e5a0*/  STS.U8 [R33+UR9+0x9700], R23 ;  /* 0x0097001721007988 */ /* 0x0003e80008000009 */
[----:B------:R3:W-:Y:S04]  /*1e5b0*/  STS.U8 [R33+UR9+0x9b00], R18 ;  /* 0x009b001221007988 */ /* 0x0007e80008000009 */
        /* <DEDUP_REMOVED lines=8> */
[----:B0-----:R-:W5:Y:S04]  /*1e640*/  LDL.LU R22, [R1+0xa00] ;  /* 0x000a000001167983 */ /* 0x001f680000300800 */
        /* <DEDUP_REMOVED lines=15> */
[----:B-1----:R-:W5:Y:S04]  /*1e740*/  LDL.LU R23, [R1+0x9fc] ;  /* 0x0009fc0001177983 */ /* 0x002f680000300800 */
[----:B---3--:R-:W5:Y:S04]  /*1e750*/  LDL.LU R18, [R1+0x9f8] ;  /* 0x0009f80001127983 */ /* 0x008f680000300800 */
[----:B--2---:R0:W-:Y:S04]  /*1e760*/  STS.U8 [R34+UR9+0x8380], R19 ;  /* 0x0083801322007988 */ /* 0x0041e80008000009 */
[----:B------:R-:W-:Y:S04]  /*1e770*/  STS.U8 [R162+UR9+0xc000], R73 ;  /* 0x00c00049a2007988 */ /* 0x000fe80008000009 */
[----:B------:R-:W-:Y:S04]  /*1e780*/  STS.U8 [R162+UR9+0xc400], R72 ;  /* 0x00c40048a2007988 */ /* 0x000fe80008000009 */
[----:B0-----:R-:W5:Y:S04]  /*1e790*/  LDL.LU R19, [R1+0x9f4] ;  /* 0x0009f40001137983 */ /* 0x001f680000300800 */
[----:B------:R-:W-:Y:S04]  /*1e7a0*/  STS.U8 [R162+UR9+0xc800], R71 ;  /* 0x00c80047a2007988 */ /* 0x000fe80008000009 */
[----:B------:R-:W5:Y:S04]  /*1e7b0*/  LDL.LU R14, [R1+0x9f0] ;  /* 0x0009f000010e7983 */ /* 0x000f680000300800 */
        /* <DEDUP_REMOVED lines=13> */
[----:B------:R-:W-:Y:S04]  /*1e890*/  STS.U8 [R162+UR9+0xe800], R63 ;  /* 0x00e8003fa2007988 */ /* 0x000fe80008000009 */
[----:B------:R-:W2:Y:S04]  /*1e8a0*/  LDL.LU R134, [R1+0x14c] ;  /* 0x00014c0001867983 */ /* 0x000ea80000300800 */
[----:B------:R-:W-:Y:S04]  /*1e8b0*/  STS.U8 [R162+UR9+0xec00], R62 ;  /* 0x00ec003ea2007988 */ /* 0x000fe80008000009 */
[----:B------:R-:W3:Y:S04]  /*1e8c0*/  LDL.LU R133, [R1+0x150] ;  /* 0x0001500001857983 */ /* 0x000ee80000300800 */
[----:B------:R-:W-:Y:S04]  /*1e8d0*/  STS.U8 [R162+UR9+0xf000], R61 ;  /* 0x00f0003da2007988 */ /* 0x000fe80008000009 */
[----:B------:R-:W4:Y:S04]  /*1e8e0*/  LDL.LU R131, [R1+0x154] ;  /* 0x0001540001837983 */ /* 0x000f280000300800 */
[----:B------:R-:W-:Y:S04]  /*1e8f0*/  STS.U8 [R162+UR9+0xf400], R60 ;  /* 0x00f4003ca2007988 */ /* 0x000fe80008000009 */
[----:B------:R-:W4:Y:S04]  /*1e900*/  LDL.LU R128, [R1+0x158] ;  /* 0x0001580001807983 */ /* 0x000f280000300800 */
[----:B------:R0:W-:Y:S04]  /*1e910*/  STS.U8 [R162+UR9+0xf800], R59 ;  /* 0x00f8003ba2007988 */ /* 0x0001e80008000009 */
[----:B------:R-:W4:Y:S04]  /*1e920*/  LDL.LU R127, [R1+0x15c] ;  /* 0x00015c00017f7983 */ /* 0x000f280000300800 */
[----:B0-----:R-:W4:Y:S01]  /*1e930*/  LDL.LU R59, [R1+0x160] ;  /* 0x00016000013b7983 */ /* 0x001f220000300800 */
[----:B------:R-:W0:Y:S01]  /*1e940*/  S2R R28, SR_TID.X ;  /* 0x00000000001c7919 */ /* 0x000e220000002100 */
[----:B------:R-:W1:Y:S01]  /*1e950*/  S2R R29, SR_TID.X ;  /* 0x00000000001d7919 */ /* 0x000e620000002100 */
[----:B------:R-:W1:Y:S01]  /*1e960*/  S2R R30, SR_TID.X ;  /* 0x00000000001e7919 */ /* 0x000e620000002100 */
        /* <DEDUP_REMOVED lines=8> */
[----:B------:R-:W-:Y:S02]  /*1e9f0*/  LOP3.LUT R28, R28, 0x10, RZ, 0x3c, !PT ;  /* 0x000000101c1c7812 */ /* 0x000fe400078e3cff */
[----:B-1----:R-:W-:Y:S01]  /*1ea00*/  LOP3.LUT R29, R29, 0x7f, RZ, 0xc0, !PT ;  /* 0x0000007f1d1d7812 */ /* 0x002fe200078ec0ff */
[----:B------:R-:W-:Y:S01]  /*1ea10*/  STS.U8 [R162+UR9+0xfc00], R58 ;  /* 0x00fc003aa2007988 */ /* 0x000fe20008000009 */
[----:B------:R-:W-:Y:S02]  /*1ea20*/  LOP3.LUT R30, R30, 0x7f, RZ, 0xc0, !PT ;  /* 0x0000007f1e1e7812 */ /* 0x000fe400078ec0ff */
[----:B------:R-:W-:Y:S01]  /*1ea30*/  LOP3.LUT R29, R29, 0x20, RZ, 0x3c, !PT ;  /* 0x000000201d1d7812 */ /* 0x000fe200078e3cff */
[----:B------:R0:W-:Y:S01]  /*1ea40*/  STS.U8 [R28+UR9+0xe480], R48 ;  /* 0x00e480301c007988 */ /* 0x0001e20008000009 */
[----:B------:R-:W-:-:S03]  /*1ea50*/  LOP3.LUT R30, R30, 0x30, RZ, 0x3c, !PT ;  /* 0x000000301e1e7812 */ /* 0x000fc600078e3cff */
        /* <DEDUP_REMOVED lines=31> */
[----:B------:R0:W-:Y:S01]  /*1ec50*/  STS.U8 [R30+UR9+0xc980], R100 ;  /* 0x00c980641e007988 */ /* 0x0001e20008000009 */
[----:B---3--:R-:W-:-:S05]  /*1ec60*/  IADD3 R133, P5, PT, R36, R133, RZ ;  /* 0x0000008524857210 */ /* 0x008fca0007fbe0ff */
[----:B--2---:R-:W-:Y:S01]  /*1ec70*/  IMAD.X R134, R38, 0x1, R134, P5 ;  /* 0x0000000126867824 */ /* 0x004fe200028e0686 */
[----:B------:R-:W-:Y:S01]  /*1ec80*/  STL [R1+0x150], R133 ;  /* 0x0001508501007387 */ /* 0x000fe20000100800 */
[----:B----4-:R-:W-:-:S05]  /*1ec90*/  IADD3 R128, P4, PT, R36, R128, RZ ;  /* 0x0000008024807210 */ /* 0x010fca0007f9e0ff */
[----:B------:R-:W-:Y:S01]  /*1eca0*/  IMAD.X R131, R38, 0x1, R131, P4 ;  /* 0x0000000126837824 */ /* 0x000fe200020e0683 */
[----:B------:R-:W-:-:S05]  /*1ecb0*/  IADD3 R59, P3, PT, R36, R59, RZ ;  /* 0x0000003b243b7210 */ /* 0x000fca0007f7e0ff */
[----:B------:R2:W-:Y:S01]  /*1ecc0*/  STL [R1+0x160], R59 ;  /* 0x0001603b01007387 */ /* 0x0005e20000100800 */
[----:B------:R-:W-:-:S03]  /*1ecd0*/  IMAD.X R127, R38, 0x1, R127, P3 ;  /* 0x00000001267f7824 */ /* 0x000fc600018e067f */
[----:B------:R-:W-:Y:S04]  /*1ece0*/  STL [R1+0x158], R128 ;  /* 0x0001588001007387 */ /* 0x000fe80000100800 */
[----:B------:R-:W-:Y:S04]  /*1ecf0*/  STL [R1+0x14c], R134 ;  /* 0x00014c8601007387 */ /* 0x000fe80000100800 */
[----:B------:R-:W-:Y:S04]  /*1ed00*/  STL [R1+0x154], R131 ;  /* 0x0001548301007387 */ /* 0x000fe80000100800 */
[----:B0-----:R-:W3:Y:S04]  /*1ed10*/  LDL.LU R48, [R1+0x1d0] ;  /* 0x0001d00001307983 */ /* 0x001ee80000300800 */
[----:B------:R-:W4:Y:S04]  /*1ed20*/  LDL.LU R58, [R1+0x1d8] ;  /* 0x0001d800013a7983 */ /* 0x000f280000300800 */
[----:B------:R-:W-:Y:S04]  /*1ed30*/  STL [R1+0x15c], R127 ;  /* 0x00015c7f01007387 */ /* 0x000fe80000100800 */
[----:B-1----:R-:W4:Y:S04]  /*1ed40*/  LDL.LU R49, [R1+0x1cc] ;  /* 0x0001cc0001317983 */ /* 0x002f280000300800 */
[----:B------:R-:W4:Y:S04]  /*1ed50*/  LDL.LU R100, [R1+0x1d4] ;  /* 0x0001d40001647983 */ /* 0x000f280000300800 */
[----:B------:R-:W4:Y:S01]  /*1ed60*/  LDL.LU R55, [R1+0x1dc] ;  /* 0x0001dc0001377983 */ /* 0x000f220000300800 */
[----:B------:R-:W-:Y:S01]  /*1ed70*/  PRMT R39, RZ, 0x7610, R39 ;  /* 0x00007610ff277816 */ /* 0x000fe20000000027 */
[----:B------:R-:W-:-:S02]  /*1ed80*/  @!P2 IMAD.MOV.U32 R42, RZ, RZ, R133 ;  /* 0x000000ffff2aa224 */ /* 0x000fc400078e0085 */
[----:B------:R-:W-:Y:S01]  /*1ed90*/  @!P2 IMAD.MOV.U32 R43, RZ, RZ, R134 ;  /* 0x000000ffff2ba224 */ /* 0x000fe200078e0086 */
[----:B------:R-:W-:Y:S02]  /*1eda0*/  PRMT R40, RZ, 0x7610, R40 ;  /* 0x00007610ff287816 */ /* 0x000fe40000000028 */
[C---:B------:R-:W-:Y:S02]  /*1edb0*/  IADD3 R121, P5, PT, R36.reuse, R121, RZ ;  /* 0x0000007924797210 */ /* 0x040fe40007fbe0ff */
[----:B------:R0:W4:Y:S01]  /*1edc0*/  @!P2 LDG.E.U8 R39, desc[UR18][R42.64] ;  /* 0x000000122a27a981 */ /* 0x000122000c1e1100 */
[C---:B------:R-:W-:Y:S02]  /*1edd0*/  IADD3 R117, P4, PT, R36.reuse, R117, RZ ;  /* 0x0000007524757210 */ /* 0x040fe40007f9e0ff */
[----:B------:R-:W-:Y:S01]  /*1ede0*/  IADD3 R114, P3, PT, R36, R114, RZ ;  /* 0x0000007224727210 */ /* 0x000fe20007f7e0ff */
[----:B------:R-:W-:Y:S02]  /*1edf0*/  IMAD.X R124, R38, 0x1, R124, P5 ;  /* 0x00000001267c7824 */ /* 0x000fe400028e067c */
[----:B0-----:R-:W-:-:S02]  /*1ee00*/  @!P2 IMAD.MOV.U32 R42, RZ, RZ, R128 ;  /* 0x000000ffff2aa224 */ /* 0x001fc400078e0080 */
[----:B------:R-:W-:Y:S02]  /*1ee10*/  @!P2 IMAD.MOV.U32 R43, RZ, RZ, R131 ;  /* 0x000000ffff2ba224 */ /* 0x000fe400078e0083 */
[----:B------:R-:W-:-:S03]  /*1ee20*/  IMAD.X R120, R38, 0x1, R120, P4 ;  /* 0x0000000126787824 */ /* 0x000fc600020e0678 */
[----:B------:R0:W4:Y:S01]  /*1ee30*/  @!P2 LDG.E.U8 R40, desc[UR18][R42.64] ;  /* 0x000000122a28a981 */ /* 0x000122000c1e1100 */
[----:B------:R-:W-:Y:S01]  /*1ee40*/  IMAD.X R115, R38, 0x1, R115, P3 ;  /* 0x0000000126737824 */ /* 0x000fe200018e0673 */
[----:B------:R-:W-:Y:S01]  /*1ee50*/  PRMT R41, RZ, 0x7610, R41 ;  /* 0x00007610ff297816 */ /* 0x000fe20000000029 */
[----:B0-----:R-:W-:Y:S02]  /*1ee60*/  @!P2 IMAD.MOV.U32 R42, RZ, RZ, R59 ;  /* 0x000000ffff2aa224 */ /* 0x001fe400078e003b */
[----:B--2---:R-:W2:Y:S04]  /*1ee70*/  LDL.LU R59, [R1+0x220] ;  /* 0x00022000013b7983 */ /* 0x004ea80000300800 */
[----:B------:R-:W-:Y:S04]  /*1ee80*/  STL [R1+0x190], R121 ;  /* 0x0001907901007387 */ /* 0x000fe80000100800 */
[----:B------:R-:W-:Y:S04]  /*1ee90*/  STL [R1+0x1a0], R114 ;  /* 0x0001a07201007387 */ /* 0x000fe80000100800 */
[----:B------:R-:W-:Y:S04]  /*1eea0*/  STL [R1+0x198], R117 ;  /* 0x0001987501007387 */ /* 0x000fe80000100800 */
[----:B------:R-:W-:Y:S01]  /*1eeb0*/  STL [R1+0x18c], R124 ;  /* 0x00018c7c01007387 */ /* 0x000fe20000100800 */
[----:B------:R-:W-:-:S03]  /*1eec0*/  @!P2 IMAD.MOV.U32 R43, RZ, RZ, R127 ;  /* 0x000000ffff2ba224 */ /* 0x000fc600078e007f */
[----:B------:R-:W-:Y:S04]  /*1eed0*/  STL [R1+0x194], R120 ;  /* 0x0001947801007387 */ /* 0x000fe80000100800 */
[----:B------:R-:W2:Y:S04]  /*1eee0*/  LDL.LU R52, [R1+0x210] ;  /* 0x0002100001347983 */ /* 0x000ea80000300800 */
[----:B------:R0:W-:Y:S01]  /*1eef0*/  STS.U8 [R30+UR9+0xc180], R102 ;  /* 0x00c180661e007988 */ /* 0x0001e20008000009 */
[----:B------:R-:W-:-:S03]  /*1ef00*/  @!P2 IMAD.MOV.U32 R46, RZ, RZ, R121 ;  /* 0x000000ffff2ea224 */ /* 0x000fc600078e0079 */
[----:B------:R1:W2:Y:S04]  /*1ef10*/  @!P2 LDG.E.U8 R41, desc[UR18][R42.64] ;  /* 0x000000122a29a981 */ /* 0x0002a8000c1e1100 */
[----:B0-----:R-:W2:Y:S04]  /*1ef20*/  LDL.LU R102, [R1+0x218] ;  /* 0x0002180001667983 */ /* 0x001ea80000300800 */
[----:B------:R-:W-:Y:S01]  /*1ef30*/  STL [R1+0x19c], R115 ;  /* 0x00019c7301007387 */ /* 0x000fe20000100800 */
[----:B-1----:R-:W-:-:S03]  /*1ef40*/  PRMT R42, RZ, 0x7610, R42 ;  /* 0x00007610ff2a7816 */ /* 0x002fc6000000002a */
[----:B------:R-:W2:Y:S01]  /*1ef50*/  LDL.LU R53, [R1+0x20c] ;  /* 0x00020c0001357983 */ /* 0x000ea20000300800 */
[----:B------:R-:W-:-:S03]  /*1ef60*/  @!P2 IMAD.MOV.U32 R47, RZ, RZ, R124 ;  /* 0x000000ffff2fa224 */ /* 0x000fc600078e007c */
[----:B------:R-:W2:Y:S01]  /*1ef70*/  LDL.LU R103, [R1+0x214] ;  /* 0x0002140001677983 */ /* 0x000ea20000300800 */
[----:B------:R-:W-:-:S03]  /*1ef80*/  PRMT R43, RZ, 0x7610, R43 ;  /* 0x00007610ff2b7816 */ /* 0x000fc6000000002b */
[----:B------:R0:W-:Y:S04]  /*1ef90*/  STS.U8 [R30+UR9+0xcd80], R99 ;  /* 0x00cd80631e007988 */ /* 0x0001e80008000009 */
[----:B------:R1:W2:Y:S04]  /*1efa0*/  @!P2 LDG.E.U8 R42, desc[UR18][R46.64] ;  /* 0x000000122e2aa981 */ /* 0x0002a8000c1e1100 */
[----:B0-----:R-:W2:Y:S01]  /*1efb0*/  LDL.LU R99, [R1+0x21c] ;  /* 0x00021c0001637983 */ /* 0x001ea20000300800 */
[----:B-1----:R-:W-:Y:S02]  /*1efc0*/  @!P2 IMAD.MOV.U32 R46, RZ, RZ, R117 ;  /* 0x000000ffff2ea224 */ /* 0x002fe400078e0075 */
[----:B------:R-:W-:Y:S01]  /*1efd0*/  @!P2 IMAD.MOV.U32 R47, RZ, RZ, R120 ;  /* 0x000000ffff2fa224 */ /* 0x000fe200078e0078 */
[----:B------:R-:W-:-:S02]  /*1efe0*/  PRMT R44, RZ, 0x7610, R44 ;  /* 0x00007610ff2c7816 */ /* 0x000fc4000000002c */
[----:B------:R-:W-:Y:S02]  /*1eff0*/  IADD3 R113, P3, PT, R36, R113, RZ ;  /* 0x0000007124717210 */ /* 0x000fe40007f7e0ff */
[----:B------:R0:W2:Y:S01]  /*1f000*/  @!P2 LDG.E.U8 R43, desc[UR18][R46.64] ;  /* 0x000000122e2ba981 */ /* 0x0000a2000c1e1100 */
[----:B------:R-:W-:-:S03]  /*1f010*/  PRMT R45, RZ, 0x7610, R45 ;  /* 0x00007610ff2d7816 */ /* 0x000fc6000000002d */
[----:B------:R1:W-:Y:S01]  /*1f020*/  STS.U8 [R30+UR9+0xd180], R98 ;  /* 0x00d180621e007988 */ /* 0x0003e20008000009 */
[----:B0-----:R-:W-:Y:S02]  /*1f030*/  @!P2 IMAD.MOV.U32 R46, RZ, RZ, R114 ;  /* 0x000000ffff2ea224 */ /* 0x001fe400078e0072 */
[----:B------:R-:W-:Y:S01]  /*1f040*/  @!P2 IMAD.MOV.U32 R47, RZ, RZ, R115 ;  /* 0x000000ffff2fa224 */ /* 0x000fe200078e0073 */
[----:B-1----:R-:W2:Y:S04]  /*1f050*/  LDL.LU R98, [R1+0x280] ;  /* 0x0002800001627983 */ /* 0x002ea80000300800 */
[----:B------:R0:W2:Y:S02]  /*1f060*/  @!P2 LDG.E.U8 R44, desc[UR18][R46.64] ;  /* 0x000000122e2ca981 */ /* 0x0000a4000c1e1100 */
[----:B0-----:R-:W-:-:S02]  /*1f070*/  PRMT R46, RZ, 0x7610, R46 ;  /* 0x00007610ff2e7816 */ /* 0x001fc4000000002e */
[C---:B---3--:R-:W-:Y:S02]  /*1f080*/  IADD3 R48, P5, PT, R36.reuse, R48, RZ ;  /* 0x0000003024307210 */ /* 0x048fe40007fbe0ff */
[----:B----4-:R-:W-:-:S03]  /*1f090*/  IADD3 R58, P4, PT, R36, R58, RZ ;  /* 0x0000003a243a7210 */ /* 0x010fc60007f9e0ff */
[----:B------:R0:W-:Y:S04]  /*1f0a0*/  STL [R1+0x1d0], R48 ;  /* 0x0001d03001007387 */ /* 0x0001e80000100800 */
[----:B------:R-:W-:Y:S01]  /*1f0b0*/  STL [R1+0x1e0], R113 ;  /* 0x0001e07101007387 */ /* 0x000fe20000100800 */
[----:B------:R-:W-:-:S03]  /*1f0c0*/  IMAD.X R49, R38, 0x1, R49, P5 ;  /* 0x0000000126317824 */ /* 0x000fc600028e0631 */
[----:B------:R-:W-:Y:S01]  /*1f0d0*/  STL [R1+0x1d8], R58 ;  /* 0x0001d83a01007387 */ /* 0x000fe20000100800 */
[----:B------:R-:W-:-:S03]  /*1f0e0*/  IMAD.X R100, R38, 0x1, R100, P4 ;  /* 0x0000000126647824 */ /* 0x000fc600020e0664 */
[----:B------:R1:W-:Y:S04]  /*1f0f0*/  STL [R1+0x1cc], R49 ;  /* 0x0001cc3101007387 */ /* 0x0003e80000100800 */
[----:B------:R0:W3:Y:S01]  /*1f100*/  @!P2 LDG.E.U8 R45, desc[UR18][R48.64] ;  /* 0x00000012302da981 */ /* 0x0000e2000c1e1100 */
[----:B------:R-:W-:-:S03]  /*1f110*/  IMAD.X R55, R38, 0x1, R55, P3 ;  /* 0x0000000126377824 */ /* 0x000fc600018e0637 */
[----:B------:R-:W-:Y:S04]  /*1f120*/  STL [R1+0x1d4], R100 ;  /* 0x0001d46401007387 */ /* 0x000fe80000100800 */
[----:B------:R-:W4:Y:S01]  /*1f130*/  LDL.LU R54, [R1+0x270] ;  /* 0x0002700001367983 */ /* 0x000f220000300800 */
[----:B0-----:R-:W-:Y:S02]  /*1f140*/  @!P2 IMAD.MOV.U32 R48, RZ, RZ, R58 ;  /* 0x000000ffff30a224 */ /* 0x001fe400078e003a */
[----:B-1----:R-:W-:Y:S01]  /*1f150*/  @!P2 IMAD.MOV.U32 R49, RZ, RZ, R100 ;  /* 0x000000ffff31a224 */ /* 0x002fe200078e0064 */
[----:B------:R-:W3:Y:S04]  /*1f160*/  LDL.LU R105, [R1+0x278] ;  /* 0x0002780001697983 */ /* 0x000ee80000300800 */
[----:B------:R0:W3:Y:S04]  /*1f170*/  @!P2 LDG.E.U8 R46, desc[UR18][R48.64] ;  /* 0x00000012302ea981 */ /* 0x0000e8000c1e1100 */
[----:B------:R1:W-:Y:S01]  /*1f180*/  STL [R1+0x1dc], R55 ;  /* 0x0001dc3701007387 */ /* 0x0003e20000100800 */
[----:B0-----:R-:W-:-:S03]  /*1f190*/  @!P2 IMAD.MOV.U32 R49, RZ, RZ, R55 ;  /* 0x000000ffff31a224 */ /* 0x001fc600078e0037 */
[----:B-1----:R-:W3:Y:S04]  /*1f1a0*/  LDL.LU R55, [R1+0x26c] ;  /* 0x00026c0001377983 */ /* 0x002ee80000300800 */
[----:B------:R-:W3:Y:S04]  /*1f1b0*/  LDL.LU R106, [R1+0x274] ;  /* 0x00027400016a7983 */ /* 0x000ee80000300800 */
[----:B------:R-:W3:Y:S01]  /*1f1c0*/  LDL.LU R100, [R1+0x27c] ;  /* 0x00027c0001647983 */ /* 0x000ee20000300800 */
[----:B------:R-:W-:Y:S01]  /*1f1d0*/  PRMT R47, RZ, 0x7610, R47 ;  /* 0x00007610ff2f7816 */ /* 0x000fe2000000002f */
[----:B------:R-:W-:Y:S01]  /*1f1e0*/  @!P2 IMAD.MOV.U32 R48, RZ, RZ, R113 ;  /* 0x000000ffff30a224 */ /* 0x000fe200078e0071 */
[----:B--2---:R-:W-:Y:S01]  /*1f1f0*/  IADD3 R59, P3, PT, R36, R59, RZ ;  /* 0x0000003b243b7210 */ /* 0x004fe20007f7e0ff */
[----:B------:R0:W-:Y:S04]  /*1f200*/  STS.U8 [R30+UR9+0xc580], R101 ;  /* 0x00c580651e007988 */ /* 0x0001e80008000009 */
[----:B------:R1:W2:Y:S04]  /*1f210*/  @!P2 LDG.E.U8 R47, desc[UR18][R48.64] ;  /* 0x00000012302fa981 */ /* 0x0002a8000c1e1100 */
[----:B0-----:R-:W2:Y:S01]  /*1f220*/  LDL.LU R101, [R1+0x2c0] ;  /* 0x0002c00001657983 */ /* 0x001ea20000300800 */
[----:B-1----:R-:W-:-:S02]  /*1f230*/  PRMT R48, RZ, 0x7610, R48 ;  /* 0x00007610ff307816 */ /* 0x002fc40000000030 */
[----:B------:R-:W-:Y:S02]  /*1f240*/  IADD3 R52, P5, PT, R36, R52, RZ ;  /* 0x0000003424347210 */ /* 0x000fe40007fbe0ff */
[----:B------:R-:W-:-:S03]  /*1f250*/  PRMT R49, RZ, 0x7610, R49 ;  /* 0x00007610ff317816 */ /* 0x000fc60000000031 */
[----:B------:R0:W-:Y:S01]  /*1f260*/  STL [R1+0x210], R52 ;  /* 0x0002103401007387 */ /* 0x0001e20000100800 */
[----:B------:R-:W-:-:S03]  /*1f270*/  IADD3 R102, P4, PT, R36, R102, RZ ;  /* 0x0000006624667210 */ /* 0x000fc60007f9e0ff */
[----:B------:R-:W-:Y:S01]  /*1f280*/  STL [R1+0x220], R59 ;  /* 0x0002203b01007387 */ /* 0x000fe20000100800 */
[----:B------:R-:W-:-:S03]  /*1f290*/  IMAD.X R53, R38, 0x1, R53, P5 ;  /* 0x0000000126357824 */ /* 0x000fc600028e0635 */
[----:B------:R-:W-:Y:S01]  /*1f2a0*/  STL [R1+0x218], R102 ;  /* 0x0002186601007387 */ /* 0x000fe20000100800 */
[----:B------:R-:W-:-:S03]  /*1f2b0*/  IMAD.X R103, R38, 0x1, R103, P4 ;  /* 0x0000000126677824 */ /* 0x000fc600020e0667 */
[----:B------:R1:W-:Y:S04]  /*1f2c0*/  STL [R1+0x20c], R53 ;  /* 0x00020c3501007387 */ /* 0x0003e80000100800 */
[----:B------:R0:W2:Y:S04]  /*1f2d0*/  @!P2 LDG.E.U8 R48, desc[UR18][R52.64] ;  /* 0x000000123430a981 */ /* 0x0000a8000c1e1100 */
[----:B------:R1:W-:Y:S04]  /*1f2e0*/  STL [R1+0x214], R103 ;  /* 0x0002146701007387 */ /* 0x0003e80000100800 */
[----:B------:R-:W2:Y:S01]  /*1f2f0*/  LDL.LU R58, [R1+0x2b0] ;  /* 0x0002b000013a7983 */ /* 0x000ea20000300800 */
[----:B------:R-:W-:-:S02]  /*1f300*/  IMAD.X R99, R38, 0x1, R99, P3 ;  /* 0x0000000126637824 */ /* 0x000fc400018e0663 */
[----:B0-----:R-:W-:Y:S01]  /*1f310*/  @!P2 IMAD.MOV.U32 R52, RZ, RZ, R102 ;  /* 0x000000ffff34a224 */ /* 0x001fe200078e0066 */
[----:B------:R-:W2:Y:S01]  /*1f320*/  LDL.LU R104, [R1+0x2b8] ;  /* 0x0002b80001687983 */ /* 0x000ea20000300800 */
[----:B-1----:R-:W-:-:S03]  /*1f330*/  @!P2 IMAD.MOV.U32 R53, RZ, RZ, R103 ;  /* 0x000000ffff35a224 */ /* 0x002fc600078e0067 */
[----:B------:R0:W-:Y:S04]  /*1f340*/  STL [R1+0x21c], R99 ;  /* 0x00021c6301007387 */ /* 0x0001e80000100800 */
[----:B------:R1:W2:Y:S02]  /*1f350*/  @!P2 LDG.E.U8 R49, desc[UR18][R52.64] ;  /* 0x000000123431a981 */ /* 0x0002a4000c1e1100 */
[----:B-1----:R-:W-:Y:S02]  /*1f360*/  @!P2 IMAD.MOV.U32 R52, RZ, RZ, R59 ;  /* 0x000000ffff34a224 */ /* 0x002fe400078e003b */
[----:B------:R-:W2:Y:S04]  /*1f370*/  LDL.LU R59, [R1+0x2ac] ;  /* 0x0002ac00013b7983 */ /* 0x000ea80000300800 */
[----:B------:R-:W2:Y:S04]  /*1f380*/  LDL.LU R107, [R1+0x2b4] ;  /* 0x0002b400016b7983 */ /* 0x000ea80000300800 */
[----:B------:R-:W2:Y:S01]  /*1f390*/  LDL.LU R103, [R1+0x2bc] ;  /* 0x0002bc0001677983 */ /* 0x000ea20000300800 */
[----:B------:R-:W-:-:S03]  /*1f3a0*/  IADD3 R98, P3, PT, R36, R98, RZ ;  /* 0x0000006224627210 */ /* 0x000fc60007f7e0ff */
[----:B------:R-:W2:Y:S01]  /*1f3b0*/  LDL.LU R102, [R1+0x300] ;  /* 0x0003000001667983 */ /* 0x000ea20000300800 */
[----:B------:R-:W-:Y:S01]  /*1f3c0*/  @!P2 IMAD.MOV.U32 R53, RZ, RZ, R99 ;  /* 0x000000ffff35a224 */ /* 0x000fe200078e0063 */
[----:B------:R-:W-:Y:S02]  /*1f3d0*/  PRMT R51, RZ, 0x7610, R51 ;  /* 0x00007610ff337816 */ /* 0x000fe40000000033 */
[----:B------:R1:W-:Y:S01]  /*1f3e0*/  STS.U8 [R30+UR9+0xe980], R109 ;  /* 0x00e9806d1e007988 */ /* 0x0003e20008000009 */
[C---:B----4-:R-:W-:Y:S02]  /*1f3f0*/  IADD3 R54, P5, PT, R36.reuse, R54, RZ ;  /* 0x0000003624367210 */ /* 0x050fe40007fbe0ff */
[----:B---3--:R-:W-:-:S03]  /*1f400*/  IADD3 R105, P4, PT, R36, R105, RZ ;  /* 0x0000006924697210 */ /* 0x008fc60007f9e0ff */
[----:B------:R-:W-:Y:S04]  /*1f410*/  STL [R1+0x270], R54 ;  /* 0x0002703601007387 */ /* 0x000fe80000100800 */
[----:B------:R-:W-:Y:S04]  /*1f420*/  STL [R1+0x280], R98 ;  /* 0x0002806201007387 */ /* 0x000fe80000100800 */
[----:B------:R-:W-:Y:S01]  /*1f430*/  STL [R1+0x278], R105 ;  /* 0x0002786901007387 */ /* 0x000fe20000100800 */
[C---:B------:R-:W-:Y:S02]  /*1f440*/  IMAD.X R55, R38.reuse, 0x1, R55, P5 ;  /* 0x0000000126377824 */ /* 0x040fe400028e0637 */
[----:B------:R-:W-:-:S03]  /*1f450*/  IMAD.X R106, R38, 0x1, R106, P4 ;  /* 0x00000001266a7824 */ /* 0x000fc600020e066a */
[----:B------:R3:W-:Y:S01]  /*1f460*/  STL [R1+0x26c], R55 ;  /* 0x00026c3701007387 */ /* 0x0007e20000100800 */
[----:B------:R-:W-:-:S03]  /*1f470*/  IMAD.X R100, R38, 0x1, R100, P3 ;  /* 0x0000000126647824 */ /* 0x000fc600018e0664 */
[----:B------:R4:W-:Y:S04]  /*1f480*/  STL [R1+0x274], R106 ;  /* 0x0002746a01007387 */ /* 0x0009e80000100800 */
[----:B0-----:R-:W2:Y:S04]  /*1f490*/  LDL.LU R99, [R1+0x2f0] ;  /* 0x0002f00001637983 */ /* 0x001ea80000300800 */
[----:B------:R-:W2:Y:S04]  /*1f4a0*/  LDL.LU R108, [R1+0x2f8] ;  /* 0x0002f800016c7983 */ /* 0x000ea80000300800 */
[----:B------:R0:W-:Y:S04]  /*1f4b0*/  STL [R1+0x27c], R100 ;  /* 0x00027c6401007387 */ /* 0x0001e80000100800 */
[----:B-1----:R-:W2:Y:S04]  /*1f4c0*/  LDL.LU R109, [R1+0x2ec] ;  /* 0x0002ec00016d7983 */ /* 0x002ea80000300800 */
[----:B------:R-:W2:Y:S04]  /*1f4d0*/  LDL.LU R113, [R1+0x2f4] ;  /* 0x0002f40001717983 */ /* 0x000ea80000300800 */
[----:B------:R3:W2:Y:S02]  /*1f4e0*/  @!P2 LDG.E.U8 R51, desc[UR18][R54.64] ;  /* 0x000000123633a981 */ /* 0x0006a4000c1e1100 */
[----:B---3--:R-:W-:-:S02]  /*1f4f0*/  @!P2 IMAD.MOV.U32 R55, RZ, RZ, R106 ;  /* 0x000000ffff37a224 */ /* 0x008fc400078e006a */
[----:B----4-:R-:W3:Y:S01]  /*1f500*/  LDL.LU R106, [R1+0x2fc] ;  /* 0x0002fc00016a7983 */ /* 0x010ee20000300800 */
[----:B------:R-:W-:Y:S01]  /*1f510*/  PRMT R50, RZ, 0x7610, R50 ;  /* 0x00007610ff327816 */ /* 0x000fe20000000032 */
[----:B------:R-:W-:-:S05]  /*1f520*/  @!P2 IMAD.MOV.U32 R54, RZ, RZ, R105 ;  /* 0x000000ffff36a224 */ /* 0x000fca00078e0069 */
[----:B------:R1:W4:Y:S01]  /*1f530*/  @!P2 LDG.E.U8 R50, desc[UR18][R52.64] ;  /* 0x000000123432a981 */ /* 0x000322000c1e1100 */
[----:B--2---:R-:W-:Y:S02]  /*1f540*/  IADD3 R101, P3, PT, R36, R101, RZ ;  /* 0x0000006524657210 */ /* 0x004fe40007f7e0ff */
[----:B-1----:R-:W-:Y:S02]  /*1f550*/  PRMT R52, RZ, 0x7610, R52 ;  /* 0x00007610ff347816 */ /* 0x002fe40000000034 */
[----:B------:R-:W-:-:S04]  /*1f560*/  PRMT R53, RZ, 0x7610, R53 ;  /* 0x00007610ff357816 */ /* 0x000fc80000000035 */
[----:B------:R1:W2:Y:S01]  /*1f570*/  @!P2 LDG.E.U8 R52, desc[UR18][R54.64] ;  /* 0x000000123634a981 */ /* 0x0002a2000c1e1100 */
[C---:B------:R-:W-:Y:S02]  /*1f580*/  IADD3 R58, P5, PT, R36.reuse, R58, RZ ;  /* 0x0000003a243a7210 */ /* 0x040fe40007fbe0ff */
[----:B------:R-:W-:Y:S01]  /*1f590*/  IADD3 R104, P4, PT, R36, R104, RZ ;  /* 0x0000006824687210 */ /* 0x000fe20007f9e0ff */
[----:B-1----:R-:W-:Y:S02]  /*1f5a0*/  @!P2 IMAD.MOV.U32 R54, RZ, RZ, R98 ;  /* 0x000000ffff36a224 */ /* 0x002fe400078e0062 */
[----:B------:R-:W-:Y:S02]  /*1f5b0*/  @!P2 IMAD.MOV.U32 R55, RZ, RZ, R100 ;  /* 0x000000ffff37a224 */ /* 0x000fe400078e0064 */
[----:B0-----:R-:W2:Y:S04]  /*1f5c0*/  LDL.LU R100, [R1+0x338] ;  /* 0x0003380001647983 */ /* 0x001ea80000300800 */
[----:B------:R0:W-:Y:S04]  /*1f5d0*/  STL [R1+0x2b0], R58 ;  /* 0x0002b03a01007387 */ /* 0x0001e80000100800 */
[----:B------:R1:W4:Y:S01]  /*1f5e0*/  @!P2 LDG.E.U8 R53, desc[UR18][R54.64] ;  /* 0x000000123635a981 */ /* 0x000322000c1e1100 */
[----:B------:R-:W-:-:S03]  /*1f5f0*/  IMAD.X R59, R38, 0x1, R59, P5 ;  /* 0x00000001263b7824 */ /* 0x000fc600028e063b */
[----:B------:R-:W-:Y:S01]  /*1f600*/  STL [R1+0x2c0], R101 ;  /* 0x0002c06501007387 */ /* 0x000fe20000100800 */
[----:B------:R-:W-:-:S03]  /*1f610*/  IMAD.X R107, R38, 0x1, R107, P4 ;  /* 0x00000001266b7824 */ /* 0x000fc600020e066b */
[----:B------:R-:W-:Y:S01]  /*1f620*/  STL [R1+0x2b8], R104 ;  /* 0x0002b86801007387 */ /* 0x000fe20000100800 */
[----:B-1----:R-:W-:Y:S01]  /*1f630*/  PRMT R54, RZ, 0x7610, R54 ;  /* 0x00007610ff367816 */ /* 0x002fe20000000036 */
[----:B------:R-:W-:Y:S02]  /*1f640*/  IMAD.X R103, R38, 0x1, R103, P3 ;  /* 0x0000000126677824 */ /* 0x000fe400018e0667 */
[----:B------:R1:W-:Y:S04]  /*1f650*/  STL [R1+0x2ac], R59 ;  /* 0x0002ac3b01007387 */ /* 0x0003e80000100800 */
[----:B------:R0:W-:Y:S01]  /*1f660*/  STL [R1+0x2b4], R107 ;  /* 0x0002b46b01007387 */ /* 0x0001e20000100800 */
[----:B------:R-:W-:-:S03]  /*1f670*/  PRMT R55, RZ, 0x7610, R55 ;  /* 0x00007610ff377816 */ /* 0x000fc60000000037 */
[----:B------:R-:W4:Y:S04]  /*1f680*/  LDL.LU R98, [R1+0x328] ;  /* 0x0003280001627983 */ /* 0x000f280000300800 */
[----:B------:R-:W4:Y:S04]  /*1f690*/  LDL.LU R105, [R1+0x330] ;  /* 0x0003300001697983 */ /* 0x000f280000300800 */
[----:B------:R0:W4:Y:S04]  /*1f6a0*/  @!P2 LDG.E.U8 R54, desc[UR18][R58.64] ;  /* 0x000000123a36a981 */ /* 0x000128000c1e1100 */
[----:B------:R1:W-:Y:S01]  /*1f6b0*/  STL [R1+0x2bc], R103 ;  /* 0x0002bc6701007387 */ /* 0x0003e20000100800 */
[----:B0-----:R-:W-:-:S02]  /*1f6c0*/  @!P2 IMAD.MOV.U32 R58, RZ, RZ, R104 ;  /* 0x000000ffff3aa224 */ /* 0x001fc400078e0068 */
[----:B-1----:R-:W-:Y:S01]  /*1f6d0*/  @!P2 IMAD.MOV.U32 R59, RZ, RZ, R107 ;  /* 0x000000ffff3ba224 */ /* 0x002fe200078e006b */
[----:B------:R-:W4:Y:S04]  /*1f6e0*/  LDL.LU R104, [R1+0x324] ;  /* 0x0003240001687983 */ /* 0x000f280000300800 */
[----:B------:R-:W4:Y:S04]  /*1f6f0*/  LDL.LU R107, [R1+0x32c] ;  /* 0x00032c00016b7983 */ /* 0x000f280000300800 */
[----:B------:R0:W4:Y:S02]  /*1f700*/  @!P2 LDG.E.U8 R55, desc[UR18][R58.64] ;  /* 0x000000123a37a981 */ /* 0x000124000c1e1100 */
[----:B0-----:R-:W-:-:S02]  /*1f710*/  @!P2 IMAD.MOV.U32 R59, RZ, RZ, R103 ;  /* 0x000000ffff3ba224 */ /* 0x001fc400078e0067 */
[----:B------:R-:W4:Y:S01]  /*1f720*/  LDL.LU R103, [R1+0x334] ;  /* 0x0003340001677983 */ /* 0x000f220000300800 */
[----:B------:R-:W-:Y:S01]  /*1f730*/  PRMT R56, RZ, 0x7610, R56 ;  /* 0x00007610ff387816 */ /* 0x000fe20000000038 */
[----:B------:R-:W-:Y:S01]  /*1f740*/  @!P2 IMAD.MOV.U32 R58, RZ, RZ, R101 ;  /* 0x000000ffff3aa224 */ /* 0x000fe200078e0065 */
[----:B------:R-:W-:Y:S01]  /*1f750*/  IADD3 R102, P3, PT, R36, R102, RZ ;  /* 0x0000006624667210 */ /* 0x000fe20007f7e0ff */
[----:B------:R-:W4:Y:S01]  /*1f760*/  LDL.LU R101, [R1+0x370] ;  /* 0x0003700001657983 */ /* 0x000f220000300800 */
[----:B------:R-:W-:-:S03]  /*1f770*/  PRMT R57, RZ, 0x7610, R57 ;  /* 0x00007610ff397816 */ /* 0x000fc60000000039 */
[----:B------:R0:W4:Y:S01]  /*1f780*/  @!P2 LDG.E.U8 R56, desc[UR18][R58.64] ;  /* 0x000000123a38a981 */ /* 0x000122000c1e1100 */
[----:B------:R-:W-:Y:S02]  /*1f790*/  PRMT R60, RZ, 0x7610, R60 ;  /* 0x00007610ff3c7816 */ /* 0x000fe4000000003c */
[C---:B------:R-:W-:Y:S02]  /*1f7a0*/  IADD3 R99, P5, PT, R36.reuse, R99, RZ ;  /* 0x0000006324637210 */ /* 0x040fe40007fbe0ff */
[----:B------:R-:W-:-:S03]  /*1f7b0*/  IADD3 R108, P4, PT, R36, R108, RZ ;  /* 0x0000006c246c7210 */ /* 0x000fc60007f9e0ff */
[----:B------:R1:W-:Y:S01]  /*1f7c0*/  STL [R1+0x2f0], R99 ;  /* 0x0002f06301007387 */ /* 0x0003e20000100800 */
[----:B0-----:R-:W-:-:S03]  /*1f7d0*/  @!P2 IMAD.MOV.U32 R58, RZ, RZ, R99 ;  /* 0x000000ffff3aa224 */ /* 0x001fc600078e0063 */
[----:B------:R-:W-:Y:S01]  /*1f7e0*/  STL [R1+0x300], R102 ;  /* 0x0003006601007387 */ /* 0x000fe20000100800 */
[----:B------:R-:W-:-:S03]  /*1f7f0*/  IMAD.X R109, R38, 0x1, R109, P5 ;  /* 0x00000001266d7824 */ /* 0x000fc600028e066d */
[----:B------:R-:W-:Y:S01]  /*1f800*/  STL [R1+0x2f8], R108 ;  /* 0x0002f86c01007387 */ /* 0x000fe20000100800 */
[----:B------:R-:W-:-:S03]  /*1f810*/  IMAD.X R113, R38, 0x1, R113, P4 ;  /* 0x0000000126717824 */ /* 0x000fc600020e0671 */
[----:B------:R0:W-:Y:S01]  /*1f820*/  STL [R1+0x2ec], R109 ;  /* 0x0002ec6d01007387 */ /* 0x0001e20000100800 */
[----:B------:R-:W-:-:S03]  /*1f830*/  @!P2 IMAD.MOV.U32 R59, RZ, RZ, R109 ;  /* 0x000000ffff3ba224 */ /* 0x000fc600078e006d */
[----:B------:R3:W-:Y:S04]  /*1f840*/  STL [R1+0x2f4], R113 ;  /* 0x0002f47101007387 */ /* 0x0007e80000100800 */
[----:B-1----:R-:W4:Y:S04]  /*1f850*/  LDL.LU R99, [R1+0x340] ;  /* 0x0003400001637983 */ /* 0x002f280000300800 */
[----:B0-----:R-:W4:Y:S01]  /*1f860*/  LDL.LU R109, [R1+0x368] ;  /* 0x00036800016d7983 */ /* 0x001f220000300800 */
[----:B---3--:R-:W-:-:S03]  /*1f870*/  IMAD.X R106, R38, 0x1, R106, P3 ;  /* 0x00000001266a7824 */ /* 0x008fc600018e066a */
[----:B------:R0:W3:Y:S04]  /*1f880*/  @!P2 LDG.E.U8 R57, desc[UR18][R58.64] ;  /* 0x000000123a39a981 */ /* 0x0000e8000c1e1100 */
[----:B------:R1:W-:Y:S01]  /*1f890*/  STL [R1+0x2fc], R106 ;  /* 0x0002fc6a01007387 */ /* 0x0003e20000100800 */
[----:B0-----:R-:W-:Y:S02]  /*1f8a0*/  @!P2 IMAD.MOV.U32 R58, RZ, RZ, R108 ;  /* 0x000000ffff3aa224 */ /* 0x001fe400078e006c */
[----:B------:R-:W-:Y:S01]  /*1f8b0*/  @!P2 IMAD.MOV.U32 R59, RZ, RZ, R113 ;  /* 0x000000ffff3ba224 */ /* 0x000fe200078e0071 */
[----:B------:R-:W3:Y:S04]  /*1f8c0*/  LDL.LU R108, [R1+0x33c] ;  /* 0x00033c00016c7983 */ /* 0x000ee80000300800 */
[----:B------:R-:W3:Y:S04]  /*1f8d0*/  LDL.LU R113, [R1+0x364] ;  /* 0x0003640001717983 */ /* 0x000ee80000300800 */
[----:B------:R0:W3:Y:S02]  /*1f8e0*/  @!P2 LDG.E.U8 R60, desc[UR18][R58.64] ;  /* 0x000000123a3ca981 */ /* 0x0000e4000c1e1100 */
[----:B0-----:R-:W-:-:S02]  /*1f8f0*/  @!P2 IMAD.MOV.U32 R59, RZ, RZ, R106 ;  /* 0x000000ffff3ba224 */ /* 0x001fc400078e006a */
[----:B-1----:R-:W3:Y:S01]  /*1f900*/  LDL.LU R106, [R1+0x36c] ;  /* 0x00036c00016a7983 */ /* 0x002ee20000300800 */
[----:B------:R-:W-:Y:S01]  /*1f910*/  PRMT R61, RZ, 0x7610, R61 ;  /* 0x00007610ff3d7816 */ /* 0x000fe2000000003d */
[----:B------:R-:W-:Y:S01]  /*1f920*/  @!P2 IMAD.MOV.U32 R58, RZ, RZ, R102 ;  /* 0x000000ffff3aa224 */ /* 0x000fe200078e0066 */
[----:B--2---:R-:W-:Y:S01]  /*1f930*/  IADD3 R100, P3, PT, R36, R100, RZ ;  /* 0x0000006424647210 */ /* 0x004fe20007f7e0ff */
[----:B------:R-:W2:Y:S01]  /*1f940*/  LDL.LU R102, [R1+0x3a8] ;  /* 0x0003a80001667983 */ /* 0x000ea20000300800 */
[----:B------:R-:W-:-:S03]  /*1f950*/  PRMT R62, RZ, 0x7610, R62 ;  /* 0x00007610ff3e7816 */ /* 0x000fc6000000003e */
[----:B------:R0:W2:Y:S01]  /*1f960*/  @!P2 LDG.E.U8 R61, desc[UR18][R58.64] ;  /* 0x000000123a3da981 */ /* 0x0000a2000c1e1100 */
[----:B------:R-:W-:Y:S02]  /*1f970*/  PRMT R63, RZ, 0x7610, R63 ;  /* 0x00007610ff3f7816 */ /* 0x000fe4000000003f */
[C---:B----4-:R-:W-:Y:S02]  /*1f980*/  IADD3 R98, P5, PT, R36.reuse, R98, RZ ;  /* 0x0000006224627210 */ /* 0x050fe40007fbe0ff */
[----:B------:R-:W-:-:S03]  /*1f990*/  IADD3 R105, P4, PT, R36, R105, RZ ;  /* 0x0000006924697210 */ /* 0x000fc60007f9e0ff */
[----:B------:R1:W-:Y:S01]  /*1f9a0*/  STL [R1+0x328], R98 ;  /* 0x0003286201007387 */ /* 0x0003e20000100800 */
[----:B0-----:R-:W-:-:S03]  /*1f9b0*/  @!P2 IMAD.MOV.U32 R58, RZ, RZ, R98 ;  /* 0x000000ffff3aa224 */ /* 0x001fc600078e0062 */
[----:B------:R-:W-:Y:S04]  /*1f9c0*/  STL [R1+0x338], R100 ;  /* 0x0003386401007387 */ /* 0x000fe80000100800 */
[----:B------:R-:W-:Y:S01]  /*1f9d0*/  STL [R1+0x330], R105 ;  /* 0x0003306901007387 */ /* 0x000fe20000100800 */
[C---:B------:R-:W-:Y:S02]  /*1f9e0*/  IMAD.X R104, R38.reuse, 0x1, R104, P5 ;  /* 0x0000000126687824 */ /* 0x040fe400028e0668 */
[----:B------:R-:W-:-:S03]  /*1f9f0*/  IMAD.X R107, R38, 0x1, R107, P4 ;  /* 0x00000001266b7824 */ /* 0x000fc600020e066b */
[----:B------:R0:W-:Y:S01]  /*1fa00*/  STL [R1+0x324], R104 ;  /* 0x0003246801007387 */ /* 0x0001e20000100800 */
[----:B------:R-:W-:-:S03]  /*1fa10*/  @!P2 IMAD.MOV.U32 R59, RZ, RZ, R104 ;  /* 0x000000ffff3ba224 */ /* 0x000fc600078e0068 */
[----:B------:R4:W-:Y:S04]  /*1fa20*/  STL [R1+0x32c], R107 ;  /* 0x00032c6b01007387 */ /* 0x0009e80000100800 */
[----:B-1----:R-:W2:Y:S04]  /*1fa30*/  LDL.LU R98, [R1+0x378] ;  /* 0x0003780001627983 */ /* 0x002ea80000300800 */
[----:B0-----:R-:W2:Y:S01]  /*1fa40*/  LDL.LU R104, [R1+0x380] ;  /* 0x0003800001687983 */ /* 0x001ea20000300800 */
[----:B------:R-:W-:-:S03]  /*1fa50*/  IMAD.X R103, R38, 0x1, R103, P3 ;  /* 0x0000000126677824 */ /* 0x000fc600018e0667 */
[----:B------:R0:W2:Y:S04]  /*1fa60*/  @!P2 LDG.E.U8 R62, desc[UR18][R58.64] ;  /* 0x000000123a3ea981 */ /* 0x0000a8000c1e1100 */
[----:B------:R1:W-:Y:S01]  /*1fa70*/  STL [R1+0x334], R103 ;  /* 0x0003346701007387 */ /* 0x0003e20000100800 */
[----:B0-----:R-:W-:-:S03]  /*1fa80*/  @!P2 IMAD.MOV.U32 R58, RZ, RZ, R105 ;  /* 0x000000ffff3aa224 */ /* 0x001fc600078e0069 */
[----:B------:R-:W2:Y:S01]  /*1fa90*/  LDL.LU R105, [R1+0x374] ;  /* 0x0003740001697983 */ /* 0x000ea20000300800 */
[----:B------:R-:W-:-:S03]  /*1faa0*/  @!P2 IMAD.MOV.U32 R59, RZ, RZ, R107 ;  /* 0x000000ffff3ba224 */ /* 0x000fc600078e006b */
[----:B----4-:R-:W4:Y:S04]  /*1fab0*/  LDL.LU R107, [R1+0x37c] ;  /* 0x00037c00016b7983 */ /* 0x010f280000300800 */
[----:B------:R0:W4:Y:S01]  /*1fac0*/  @!P2 LDG.E.U8 R63, desc[UR18][R58.64] ;  /* 0x000000123a3fa981 */ /* 0x000122000c1e1100 */
[----:B------:R-:W-:Y:S02]  /*1fad0*/  PRMT R64, RZ, 0x7610, R64 ;  /* 0x00007610ff407816 */ /* 0x000fe40000000040 */
[----:B------:R-:W-:Y:S01]  /*1fae0*/  IADD3 R101, P3, PT, R36, R101, RZ ;  /* 0x0000006524657210 */ /* 0x000fe20007f7e0ff */
[----:B0-----:R-:W-:Y:S02]  /*1faf0*/  @!P2 IMAD.MOV.U32 R59, RZ, RZ, R103 ;  /* 0x000000ffff3ba224 */ /* 0x001fe400078e0067 */
[----:B-1----:R-:W4:Y:S01]  /*1fb00*/  LDL.LU R103, [R1+0x3a4] ;  /* 0x0003a40001677983 */ /* 0x002f220000300800 */
[----:B------:R-:W-:-:S03]  /*1fb10*/  @!P2 IMAD.MOV.U32 R58, RZ, RZ, R100 ;  /* 0x000000ffff3aa224 */ /* 0x000fc600078e0064 */
        /* <DEDUP_REMOVED lines=8> */
[----:B------:R-:W-:Y:S04]  /*1fba0*/  STL [R1+0x370], R101 ;  /* 0x0003706501007387 */ /* 0x000fe80000100800 */
[----:B------:R-:W-:Y:S01]  /*1fbb0*/  STL [R1+0x368], R109 ;  /* 0x0003686d01007387 */ /* 0x000fe20000100800 */
[C---:B---3--:R-:W-:Y:S02]  /*1fbc0*/  IMAD.X R108, R38.reuse, 0x1, R108, P5 ;  /* 0x00000001266c7824 */ /* 0x048fe400028e066c */
[----:B------:R-:W-:-:S03]  /*1fbd0*/  IMAD.X R113, R38, 0x1, R113, P4 ;  /* 0x0000000126717824 */ /* 0x000fc600020e0671 */
[----:B------:R0:W-:Y:S01]  /*1fbe0*/  STL [R1+0x33c], R108 ;  /* 0x00033c6c01007387 */ /* 0x0001e20000100800 */
[----:B------:R-:W-:-:S03]  /*1fbf0*/  @!P2 IMAD.MOV.U32 R59, RZ, RZ, R108 ;  /* 0x000000ffff3ba224 */ /* 0x000fc600078e006c */
[----:B------:R3:W-:Y:S04]  /*1fc00*/  STL [R1+0x364], R113 ;  /* 0x0003647101007387 */ /* 0x0007e80000100800 */
[----:B-1----:R-:W4:Y:S04]  /*1fc10*/  LDL.LU R99, [R1+0x3b0] ;  /* 0x0003b00001637983 */ /* 0x002f280000300800 */
[----:B0-----:R-:W4:Y:S01]  /*1fc20*/  LDL.LU R108, [R1+0x3b8] ;  /* 0x0003b800016c7983 */ /* 0x001f220000300800 */
[----:B------:R-:W-:-:S03]  /*1fc30*/  IMAD.X R106, R38, 0x1, R106, P3 ;  /* 0x00000001266a7824 */ /* 0x000fc600018e066a */
[----:B------:R0:W4:Y:S04]  /*1fc40*/  @!P2 LDG.E.U8 R65, desc[UR18][R58.64] ;  /* 0x000000123a41a981 */ /* 0x000128000c1e1100 */
[----:B------:R1:W-:Y:S01]  /*1fc50*/  STL [R1+0x36c], R106 ;  /* 0x00036c6a01007387 */ /* 0x0003e20000100800 */
[----:B0-----:R-:W-:Y:S02]  /*1fc60*/  @!P2 IMAD.MOV.U32 R58, RZ, RZ, R109 ;  /* 0x000000ffff3aa224 */ /* 0x001fe400078e006d */
[----:B------:R-:W-:Y:S01]  /*1fc70*/  @!P2 IMAD.MOV.U32 R59, RZ, RZ, R113 ;  /* 0x000000ffff3ba224 */ /* 0x000fe200078e0071 */
[----:B------:R-:W4:Y:S04]  /*1fc80*/  LDL.LU R109, [R1+0x3ac] ;  /* 0x0003ac00016d7983 */ /* 0x000f280000300800 */
[----:B---3--:R-:W3:Y:S04]  /*1fc90*/  LDL.LU R113, [R1+0x3b4] ;  /* 0x0003b40001717983 */ /* 0x008ee80000300800 */
        /* <DEDUP_REMOVED lines=10> */
[C---:B------:R-:W-:Y:S02]  /*1fd40*/  IADD3 R98, P5, PT, R36.reuse, R98, RZ ;  /* 0x0000006224627210 */ /* 0x040fe40007fbe0ff */
[----:B------:R-:W-:-:S03]  /*1fd50*/  IADD3 R104, P4, PT, R36, R104, RZ ;  /* 0x0000006824687210 */ /* 0x000fc60007f9e0ff */
[----:B0-----:R-:W-:Y:S01]  /*1fd60*/  @!P2 IMAD.MOV.U32 R58, RZ, RZ, R98 ;  /* 0x000000ffff3aa224 */ /* 0x001fe200078e0062 */
[----:B------:R0:W-:Y:S04]  /*1fd70*/  STL [R1+0x378], R98 ;  /* 0x0003786201007387 */ /* 0x0001e80000100800 */
[----:B------:R-:W-:Y:S01]  /*1fd80*/  STL [R1+0x3a8], R102 ;  /* 0x0003a86601007387 */ /* 0x000fe20000100800 */
[----:B------:R-:W-:-:S04]  /*1fd90*/  IMAD.X R105, R38, 0x1, R105, P5 ;  /* 0x0000000126697824 */ /* 0x000fc800028e0669 */
[----:B------:R-:W-:Y:S02]  /*1fda0*/  @!P2 IMAD.MOV.U32 R59, RZ, RZ, R105 ;  /* 0x000000ffff3ba224 */ /* 0x000fe400078e0069 */
[C---:B----4-:R-:W-:Y:S01]  /*1fdb0*/  IMAD.X R107, R38.reuse, 0x1, R107, P4 ;  /* 0x00000001266b7824 */ /* 0x050fe200020e066b */
[----:B------:R-:W-:Y:S04]  /*1fdc0*/  STL [R1+0x380], R104 ;  /* 0x0003806801007387 */ /* 0x000fe80000100800 */
[----:B------:R1:W4:Y:S04]  /*1fdd0*/  @!P2 LDG.E.U8 R68, desc[UR18][R58.64] ;  /* 0x000000123a44a981 */ /* 0x000328000c1e1100 */
[----:B------:R0:W-:Y:S04]  /*1fde0*/  STL [R1+0x374], R105 ;  /* 0x0003746901007387 */ /* 0x0001e80000100800 */
[----:B------:R0:W-:Y:S01]  /*1fdf0*/  STL [R1+0x37c], R107 ;  /* 0x00037c6b01007387 */ /* 0x0001e20000100800 */
[----:B------:R-:W-:-:S02]  /*1fe00*/  IMAD.X R103, R38, 0x1, R103, P3 ;  /* 0x0000000126677824 */ /* 0x000fc400018e0667 */
[----:B-1----:R-:W-:Y:S01]  /*1fe10*/  @!P2 IMAD.MOV.U32 R58, RZ, RZ, R104 ;  /* 0x000000ffff3aa224 */ /* 0x002fe200078e0068 */
[----:B0-----:R-:W4:Y:S01]  /*1fe20*/  LDL.LU R98, [R1+0x3e8] ;  /* 0x0003e80001627983 */ /* 0x001f220000300800 */
[----:B------:R-:W-:-:S03]  /*1fe30*/  @!P2 IMAD.MOV.U32 R59, RZ, RZ, R107 ;  /* 0x000000ffff3ba224 */ /* 0x000fc600078e006b */
[----:B------:R-:W4:Y:S04]  /*1fe40*/  LDL.LU R105, [R1+0x3f0] ;  /* 0x0003f00001697983 */ /* 0x000f280000300800 */
[----:B------:R0:W4:Y:S04]  /*1fe50*/  @!P2 LDG.E.U8 R69, desc[UR18][R58.64] ;  /* 0x000000123a45a981 */ /* 0x000128000c1e1100 */
[----:B------:R1:W-:Y:S01]  /*1fe60*/  STL [R1+0x3a4], R103 ;  /* 0x0003a46701007387 */ /* 0x0003e20000100800 */
[----:B0-----:R-:W-:-:S03]  /*1fe70*/  @!P2 IMAD.MOV.U32 R58, RZ, RZ, R102 ;  /* 0x000000ffff3aa224 */ /* 0x001fc600078e0066 */
[----:B------:R-:W4:Y:S04]  /*1fe80*/  LDL.LU R102, [R1+0x3e4] ;  /* 0x0003e40001667983 */ /* 0x000f280000300800 */
[----:B------:R-:W4:Y:S01]  /*1fe90*/  LDL.LU R107, [R1+0x3ec] ;  /* 0x0003ec00016b7983 */ /* 0x000f220000300800 */
[----:B------:R-:W-:-:S03]  /*1fea0*/  @!P2 IMAD.MOV.U32 R59, RZ, RZ, R103 ;  /* 0x000000ffff3ba224 */ /* 0x000fc600078e0067 */
[----:B-1----:R-:W4:Y:S01]  /*1feb0*/  LDL.LU R103, [R1+0x3f4] ;  /* 0x0003f40001677983 */ /* 0x002f220000300800 */
[----:B------:R-:W-:Y:S02]  /*1fec0*/  PRMT R70, RZ, 0x7610, R70 ;  /* 0x00007610ff467816 */ /* 0x000fe40000000046 */
        /* <DEDUP_REMOVED lines=11> */
[C---:B------:R-:W-:Y:S02]  /*1ff80*/  IMAD.X R109, R38.reuse, 0x1, R109, P5 ;  /* 0x00000001266d7824 */ /* 0x040fe400028e066d */
[----:B---3--:R-:W-:-:S03]  /*1ff90*/  IMAD.X R113, R38, 0x1, R113, P4 ;  /* 0x0000000126717824 */ /* 0x008fc600020e0671 */
        /* <DEDUP_REMOVED lines=32> */
[----:B------:R-:W-:Y:S02]  /*201a0*/  @!P2 IMAD.MOV.U32 R59, RZ, RZ, R102 ;  /* 0x000000ffff3ba224 */ /* 0x000fe400078e0066 */
[----:B------:R-:W-:Y:S01]  /*201b0*/  IMAD.X R103, R38, 0x1, R103, P3 ;  /* 0x0000000126677824 */ /* 0x000fe200018e0667 */
[----:B------:R4:W-:Y:S04]  /*201c0*/  STL [R1+0x3ec], R107 ;  /* 0x0003ec6b01007387 */ /* 0x0009e80000100800 */
[----:B-1----:R-:W2:Y:S04]  /*201d0*/  LDL.LU R98, [R1+0x438] ;  /* 0x0004380001627983 */ /* 0x002ea80000300800 */
[----:B------:R1:W2:Y:S04]  /*201e0*/  @!P2 LDG.E.U8 R74, desc[UR18][R58.64] ;  /* 0x000000123a4aa981 */ /* 0x0002a8000c1e1100 */
[----:B0-----:R-:W2:Y:S04]  /*201f0*/  LDL.LU R102, [R1+0x440] ;  /* 0x0004400001667983 */ /* 0x001ea80000300800 */
[----:B------:R0:W-:Y:S01]  /*20200*/  STL [R1+0x3f4], R103 ;  /* 0x0003f46701007387 */ /* 0x0001e20000100800 */
[----:B-1----:R-:W-:-:S02]  /*20210*/  @!P2 IMAD.MOV.U32 R58, RZ, RZ, R105 ;  /* 0x000000ffff3aa224 */ /* 0x002fc400078e0069 */
[----:B------:R-:W-:Y:S02]  /*20220*/  @!P2 IMAD.MOV.U32 R59, RZ, RZ, R107 ;  /* 0x000000ffff3ba224 */ /* 0x000fe400078e006b */
[----:B----4-:R-:W4:Y:S04]  /*20230*/  LDL.LU R107, [R1+0x434] ;  /* 0x00043400016b7983 */ /* 0x010f280000300800 */
[----:B------:R1:W4:Y:S04]  /*20240*/  @!P2 LDG.E.U8 R75, desc[UR18][R58.64] ;  /* 0x000000123a4ba981 */ /* 0x000328000c1e1100 */
[----:B------:R-:W4:Y:S01]  /*20250*/  LDL.LU R105, [R1+0x43c] ;  /* 0x00043c0001697983 */ /* 0x000f220000300800 */
[----:B-1----:R-:W-:-:S03]  /*20260*/  @!P2 IMAD.MOV.U32 R59, RZ, RZ, R103 ;  /* 0x000000ffff3ba224 */ /* 0x002fc600078e0067 */
[----:B0-----:R-:W4:Y:S01]  /*20270*/  LDL.LU R103, [R1+0x464] ;  /* 0x0004640001677983 */ /* 0x001f220000300800 */
[----:B------:R-:W-:Y:S01]  /*20280*/  @!P2 IMAD.MOV.U32 R58, RZ, RZ, R101 ;  /* 0x000000ffff3aa224 */ /* 0x000fe200078e0065 */
[----:B------:R-:W-:Y:S02]  /*20290*/  IADD3 R104, P3, PT, R36, R104, RZ ;  /* 0x0000006824687210 */ /* 0x000fe40007f7e0ff */
[----:B------:R-:W4:Y:S01]  /*202a0*/  LDL.LU R101, [R1+0x4e8] ;  /* 0x0004e80001657983 */ /* 0x000f220000300800 */
[----:B------:R-:W-:-:S03]  /*202b0*/  PRMT R77, RZ, 0x7610, R77 ;  /* 0x00007610ff4d7816 */ /* 0x000fc6000000004d */
[----:B------:R0:W4:Y:S01]  /*202c0*/  @!P2 LDG.E.U8 R76, desc[UR18][R58.64] ;  /* 0x000000123a4ca981 */ /* 0x000122000c1e1100 */
[-C--:B------:R-:W-:Y:S02]  /*202d0*/  @!P2 LOP3.LUT R83, R83, R82.reuse, RZ, 0x3c, !PT ;  /* 0x000000525353a212 */ /* 0x080fe400078e3cff */
[----:B------:R-:W-:Y:S02]  /*202e0*/  PRMT R78, RZ, 0x7610, R78 ;  /* 0x00007610ff4e7816 */ /* 0x000fe4000000004e */
[C---:B------:R-:W-:Y:S02]  /*202f0*/  @!P2 LOP3.LUT R82, R83.reuse, R82, RZ, 0x3c, !PT ;  /* 0x000000525352a212 */ /* 0x040fe400078e3cff */
[----:B------:R-:W-:Y:S02]  /*20300*/  PRMT R84, RZ, 0x7610, R84 ;  /* 0x00007610ff547816 */ /* 0x000fe40000000054 */
[----:B------:R-:W-:-:S05]  /*20310*/  @!P2 LOP3.LUT R83, R83, R82, RZ, 0x3c, !PT ;  /* 0x000000525353a212 */ /* 0x000fca00078e3cff */
[----:B------:R-:W4:Y:S01]  /*20320*/  @!P2 LDG.E.U8 R84, desc[UR18][R82.64] ;  /* 0x000000125254a981 */ /* 0x000f22000c1e1100 */
[C---:B------:R-:W-:Y:S02]  /*20330*/  IADD3 R99, P5, PT, R36.reuse, R99, RZ ;  /* 0x0000006324637210 */ /* 0x040fe40007fbe0ff */
[----:B------:R-:W-:-:S03]  /*20340*/  IADD3 R109, P4, PT, R36, R109, RZ ;  /* 0x0000006d246d7210 */ /* 0x000fc60007f9e0ff */
[----:B------:R-:W-:Y:S01]  /*20350*/  STL [R1+0x400], R99 ;  /* 0x0004006301007387 */ /* 0x000fe20000100800 */
[----:B0-----:R-:W-:-:S03]  /*20360*/  @!P2 IMAD.MOV.U32 R58, RZ, RZ, R99 ;  /* 0x000000ffff3aa224 */ /* 0x001fc600078e0063 */
[----:B------:R-:W-:Y:S04]  /*20370*/  STL [R1+0x430], R104 ;  /* 0x0004306801007387 */ /* 0x000fe80000100800 */
[----:B------:R-:W-:Y:S01]  /*20380*/  STL [R1+0x428], R109 ;  /* 0x0004286d01007387 */ /* 0x000fe20000100800 */
[C---:B------:R-:W-:Y:S02]  /*20390*/  IMAD.X R108, R38.reuse, 0x1, R108, P5 ;  /* 0x00000001266c7824 */ /* 0x040fe400028e066c */
[----:B---3--:R-:W-:-:S03]  /*203a0*/  IMAD.X R113, R38, 0x1, R113, P4 ;  /* 0x0000000126717824 */ /* 0x008fc600020e0671 */
[----:B------:R0:W-:Y:S01]  /*203b0*/  STL [R1+0x3fc], R108 ;  /* 0x0003fc6c01007387 */ /* 0x0001e20000100800 */
[----:B------:R-:W-:-:S03]  /*203c0*/  @!P2 IMAD.MOV.U32 R59, RZ, RZ, R108 ;  /* 0x000000ffff3ba224 */ /* 0x000fc600078e006c */
[----:B------:R-:W-:Y:S04]  /*203d0*/  STL [R1+0x424], R113 ;  /* 0x0004247101007387 */ /* 0x000fe80000100800 */
[----:B------:R1:W3:Y:S04]  /*203e0*/  @!P2 LDG.E.U8 R77, desc[UR18][R58.64] ;  /* 0x000000123a4da981 */ /* 0x0002e8000c1e1100 */
[----:B0-----:R-:W3:Y:S01]  /*203f0*/  LDL.LU R108, [R1+0x470] ;  /* 0x00047000016c7983 */ /* 0x001ee20000300800 */
[----:B------:R-:W-:-:S03]  /*20400*/  IMAD.X R106, R38, 0x1, R106, P3 ;  /* 0x00000001266a7824 */ /* 0x000fc600018e066a */
[----:B------:R-:W3:Y:S01]  /*20410*/  LDL.LU R99, [R1+0x4a8] ;  /* 0x0004a80001637983 */ /* 0x000ee20000300800 */
[----:B-1----:R-:W-:Y:S02]  /*20420*/  @!P2 IMAD.MOV.U32 R58, RZ, RZ, R109 ;  /* 0x000000ffff3aa224 */ /* 0x002fe400078e006d */
[----:B------:R-:W-:Y:S01]  /*20430*/  @!P2 IMAD.MOV.U32 R59, RZ, RZ, R113 ;  /* 0x000000ffff3ba224 */ /* 0x000fe200078e0071 */
[----:B------:R0:W-:Y:S04]  /*20440*/  STL [R1+0x42c], R106 ;  /* 0x00042c6a01007387 */ /* 0x0001e80000100800 */
[----:B------:R-:W3:Y:S04]  /*20450*/  LDL.LU R109, [R1+0x46c] ;  /* 0x00046c00016d7983 */ /* 0x000ee80000300800 */
[----:B------:R1:W3:Y:S02]  /*20460*/  @!P2 LDG.E.U8 R78, desc[UR18][R58.64] ;  /* 0x000000123a4ea981 */ /* 0x0002e4000c1e1100 */
[----:B-1----:R-:W-:-:S02]  /*20470*/  @!P2 IMAD.MOV.U32 R59, RZ, RZ, R106 ;  /* 0x000000ffff3ba224 */ /* 0x002fc400078e006a */
[----:B------:R-:W-:Y:S01]  /*20480*/  @!P2 IMAD.MOV.U32 R58, RZ, RZ, R104 ;  /* 0x000000ffff3aa224 */ /* 0x000fe200078e0068 */
[----:B0-----:R-:W3:Y:S04]  /*20490*/  LDL.LU R106, [R1+0x4a4] ;  /* 0x0004a400016a7983 */ /* 0x001ee80000300800 */
[----:B------:R-:W3:Y:S01]  /*204a0*/  LDL.LU R104, [R1+0x4e4] ;  /* 0x0004e40001687983 */ /* 0x000ee20000300800 */
[----:B------:R-:W-:Y:S02]  /*204b0*/  PRMT R79, RZ, 0x7610, R79 ;  /* 0x00007610ff4f7816 */ /* 0x000fe4000000004f */
[----:B--2---:R-:W-:Y:S02]  /*204c0*/  IADD3 R100, P3, PT, R36, R100, RZ ;  /* 0x0000006424647210 */ /* 0x004fe40007f7e0ff */
[----:B------:R-:W-:-:S02]  /*204d0*/  PRMT R80, RZ, 0x7610, R80 ;  /* 0x00007610ff507816 */ /* 0x000fc40000000050 */
[----:B------:R0:W2:Y:S01]  /*204e0*/  @!P2 LDG.E.U8 R79, desc[UR18][R58.64] ;  /* 0x000000123a4fa981 */ /* 0x0000a2000c1e1100 */
[----:B------:R-:W-:Y:S02]  /*204f0*/  PRMT R81, RZ, 0x7610, R81 ;  /* 0x00007610ff517816 */ /* 0x000fe40000000051 */
[----:B------:R-:W-:Y:S02]  /*20500*/  PRMT R82, RZ, 0x7610, R82 ;  /* 0x00007610ff527816 */ /* 0x000fe40000000052 */
[C---:B------:R-:W-:Y:S02]  /*20510*/  IADD3 R98, P5, PT, R36.reuse, R98, RZ ;  /* 0x0000006224627210 */ /* 0x040fe40007fbe0ff */
[----:B------:R-:W-:-:S03]  /*20520*/  IADD3 R102, P4, PT, R36, R102, RZ ;  /* 0x0000006624667210 */ /* 0x000fc60007f9e0ff */
[----:B------:R1:W-:Y:S01]  /*20530*/  STL [R1+0x438], R98 ;  /* 0x0004386201007387 */ /* 0x0003e20000100800 */
[----:B0-----:R-:W-:-:S03]  /*20540*/  @!P2 IMAD.MOV.U32 R58, RZ, RZ, R98 ;  /* 0x000000ffff3aa224 */ /* 0x001fc600078e0062 */
[----:B------:R-:W-:Y:S01]  /*20550*/  STL [R1+0x468], R100 ;  /* 0x0004686401007387 */ /* 0x000fe20000100800 */
[----:B----4-:R-:W-:-:S03]  /*20560*/  IMAD.X R107, R38, 0x1, R107, P5 ;  /* 0x00000001266b7824 */ /* 0x010fc600028e066b */
[----:B------:R-:W-:Y:S01]  /*20570*/  STL [R1+0x440], R102 ;  /* 0x0004406601007387 */ /* 0x000fe20000100800 */
[----:B------:R-:W-:Y:S02]  /*20580*/  @!P2 IMAD.MOV.U32 R59, RZ, RZ, R107 ;  /* 0x000000ffff3ba224 */ /* 0x000fe400078e006b */
[C---:B------:R-:W-:Y:S01]  /*20590*/  IMAD.X R105, R38.reuse, 0x1, R105, P4 ;  /* 0x0000000126697824 */ /* 0x040fe200020e0669 */
[----:B------:R-:W-:Y:S04]  /*205a0*/  STL [R1+0x434], R107 ;  /* 0x0004346b01007387 */ /* 0x000fe80000100800 */
[----:B------:R0:W-:Y:S01]  /*205b0*/  STL [R1+0x43c], R105 ;  /* 0x00043c6901007387 */ /* 0x0001e20000100800 */
[----:B------:R-:W-:-:S03]  /*205c0*/  IMAD.X R103, R38, 0x1, R103, P3 ;  /* 0x0000000126677824 */ /* 0x000fc600018e0667 */
[----:B-1----:R-:W4:Y:S04]  /*205d0*/  LDL.LU R98, [R1+0x4b0] ;  /* 0x0004b00001627983 */ /* 0x002f280000300800 */
[----:B------:R1:W2:Y:S04]  /*205e0*/  @!P2 LDG.E.U8 R80, desc[UR18][R58.64] ;  /* 0x000000123a50a981 */ /* 0x0002a8000c1e1100 */
[----:B------:R0:W-:Y:S01]  /*205f0*/  STL [R1+0x464], R103 ;  /* 0x0004646701007387 */ /* 0x0001e20000100800 */
[----:B-1----:R-:W-:Y:S02]  /*20600*/  @!P2 IMAD.MOV.U32 R58, RZ, RZ, R102 ;  /* 0x000000ffff3aa224 */ /* 0x002fe400078e0066 */
[----:B------:R-:W-:-:S02]  /*20610*/  @!P2 IMAD.MOV.U32 R59, RZ, RZ, R105 ;  /* 0x000000ffff3ba224 */ /* 0x000fc400078e0069 */
[----:B0-----:R-:W2:Y:S04]  /*20620*/  LDL.LU R105, [R1+0x520] ;  /* 0x0005200001697983 */ /* 0x001ea80000300800 */
[----:B------:R-:W2:Y:S04]  /*20630*/  LDL.LU R102, [R1+0x478] ;  /* 0x0004780001667983 */ /* 0x000ea80000300800 */
[----:B------:R0:W2:Y:S04]  /*20640*/  @!P2 LDG.E.U8 R81, desc[UR18][R58.64] ;  /* 0x000000123a51a981 */ /* 0x0000a8000c1e1100 */
[----:B------:R-:W2:Y:S01]  /*20650*/  LDL.LU R107, [R1+0x51c] ;  /* 0x00051c00016b7983 */ /* 0x000ea20000300800 */
[----:B0-----:R-:W-:-:S02]  /*20660*/  @!P2 IMAD.MOV.U32 R59, RZ, RZ, R103 ;  /* 0x000000ffff3ba224 */ /* 0x001fc400078e0067 */
[----:B------:R-:W-:Y:S01]  /*20670*/  @!P2 IMAD.MOV.U32 R58, RZ, RZ, R100 ;  /* 0x000000ffff3aa224 */ /* 0x000fe200078e0064 */
[----:B------:R-:W2:Y:S04]  /*20680*/  LDL.LU R103, [R1+0x474] ;  /* 0x0004740001677983 */ /* 0x000ea80000300800 */
[----:B------:R-:W2:Y:S01]  /*20690*/  LDL.LU R100, [R1+0x4ac] ;  /* 0x0004ac0001647983 */ /* 0x000ea20000300800 */
[----:B------:R-:W-:Y:S02]  /*206a0*/  IADD3 R101, P3, PT, R36, R101, RZ ;  /* 0x0000006524657210 */ /* 0x000fe40007f7e0ff */
[----:B------:R-:W-:Y:S01]  /*206b0*/  PRMT R83, RZ, 0x7610, R83 ;  /* 0x00007610ff537816 */ /* 0x000fe20000000053 */
[----:B------:R0:W2:Y:S04]  /*206c0*/  @!P2 LDG.E.U8 R82, desc[UR18][R58.64] ;  /* 0x000000123a52a981 */ /* 0x0000a8000c1e1100 */
        /* <DEDUP_REMOVED lines=10> */
[----:B------:R1:W-:Y:S02]  /*20770*/  STS.U8 [R31+UR9+0xda00], R84 ;  /* 0x00da00541f007988 */ /* 0x0003e40008000009 */
[----:B-1----:R-:W-:-:S02]  /*20780*/  PRMT R84, RZ, 0x7610, R84 ;  /* 0x00007610ff547816 */ /* 0x002fc40000000054 */
[----:B------:R-:W-:Y:S01]  /*20790*/  STS.U8 [R31+UR9+0xd600], R116 ;  /* 0x00d600741f007988 */ /* 0x000fe20008000009 */
[C---:B---3--:R-:W-:Y:S02]  /*207a0*/  IADD3 R108, P5, PT, R36.reuse, R108, RZ ;  /* 0x0000006c246c7210 */ /* 0x048fe40007fbe0ff */
[----:B------:R-:W-:-:S03]  /*207b0*/  IADD3 R99, P4, PT, R36, R99, RZ ;  /* 0x0000006324637210 */ /* 0x000fc60007f9e0ff */
[----:B0-----:R-:W-:Y:S01]  /*207c0*/  @!P2 IMAD.MOV.U32 R58, RZ, RZ, R108 ;  /* 0x000000ffff3aa224 */ /* 0x001fe200078e006c */
[----:B------:R-:W-:Y:S01]  /*207d0*/  STL [R1+0x470], R108 ;  /* 0x0004706c01007387 */ /* 0x000fe20000100800 */
[----:B------:R-:W-:-:S03]  /*207e0*/  IMAD.X R109, R38, 0x1, R109, P5 ;  /* 0x00000001266d7824 */ /* 0x000fc600028e066d */
[----:B------:R-:W-:Y:S01]  /*207f0*/  STL [R1+0x4e8], R101 ;  /* 0x0004e86501007387 */ /* 0x000fe20000100800 */
[----:B------:R-:W-:-:S03]  /*20800*/  @!P2 IMAD.MOV.U32 R59, RZ, RZ, R109 ;  /* 0x000000ffff3ba224 */ /* 0x000fc600078e006d */
[----:B------:R0:W-:Y:S04]  /*20810*/  STL [R1+0x4a8], R99 ;  /* 0x0004a86301007387 */ /* 0x0001e80000100800 */
[----:B------:R-:W-:Y:S04]  /*20820*/  STL [R1+0x46c], R109 ;  /* 0x00046c6d01007387 */ /* 0x000fe80000100800 */
[----:B------:R1:W3:Y:S01]  /*20830*/  @!P2 LDG.E.U8 R83, desc[UR18][R58.64] ;  /* 0x000000123a53a981 */ /* 0x0002e2000c1e1100 */
[C---:B------:R-:W-:Y:S02]  /*20840*/  IMAD.X R106, R38.reuse, 0x1, R106, P4 ;  /* 0x00000001266a7824 */ /* 0x040fe400020e066a */
[----:B------:R-:W-:-:S03]  /*20850*/  IMAD.X R104, R38, 0x1, R104, P3 ;  /* 0x0000000126687824 */ /* 0x000fc600018e0668 */
[----:B------:R0:W-:Y:S01]  /*20860*/  STL [R1+0x4a4], R106 ;  /* 0x0004a46a01007387 */ /* 0x0001e20000100800 */
[----:B-1----:R-:W-:Y:S02]  /*20870*/  @!P2 IMAD.MOV.U32 R58, RZ, RZ, R99 ;  /* 0x000000ffff3aa224 */ /* 0x002fe400078e0063 */
[----:B------:R-:W-:Y:S01]  /*20880*/  @!P2 IMAD.MOV.U32 R59, RZ, RZ, R106 ;  /* 0x000000ffff3ba224 */ /* 0x000fe200078e006a */
[----:B------:R1:W-:Y:S04]  /*20890*/  STL [R1+0x4e4], R104 ;  /* 0x0004e46801007387 */ /* 0x0003e80000100800 */
[----:B0-----:R-:W3:Y:S04]  /*208a0*/  LDL.LU R99, [R1+0x4f0] ;  /* 0x0004f00001637983 */ /* 0x001ee80000300800 */
[----:B------:R-:W3:Y:S04]  /*208b0*/  LDL.LU R115, [R1+0x248] ;  /* 0x0002480001737983 */ /* 0x000ee80000300800 */
[----:B------:R0:W3:Y:S04]  /*208c0*/  @!P2 LDG.E.U8 R84, desc[UR18][R58.64] ;  /* 0x000000123a54a981 */ /* 0x0000e8000c1e1100 */
[----:B------:R-:W3:Y:S01]  /*208d0*/  LDL.LU R113, [R1+0x4b8] ;  /* 0x0004b80001717983 */ /* 0x000ee20000300800 */
[----:B0-----:R-:W-:-:S03]  /*208e0*/  @!P2 IMAD.MOV.U32 R58, RZ, RZ, R101 ;  /* 0x000000ffff3aa224 */ /* 0x001fc600078e0065 */
[----:B------:R-:W3:Y:S04]  /*208f0*/  LDL.LU R101, [R1+0x4ec] ;  /* 0x0004ec0001657983 */ /* 0x000ee80000300800 */
[----:B------:R-:W3:Y:S01]  /*20900*/  LDL.LU R116, [R1+0x244] ;  /* 0x0002440001747983 */ /* 0x000ee20000300800 */
[----:B------:R-:W-:-:S03]  /*20910*/  @!P2 IMAD.MOV.U32 R59, RZ, RZ, R104 ;  /* 0x000000ffff3ba224 */ /* 0x000fc600078e0068 */
[----:B------:R-:W3:Y:S04]  /*20920*/  LDL.LU R114, [R1+0x4b4] ;  /* 0x0004b40001727983 */ /* 0x000ee80000300800 */
[----:B------:R-:W3:Y:S04]  /*20930*/  LDL.LU R108, [R1+0x4f8] ;  /* 0x0004f800016c7983 */ /* 0x000ee80000300800 */
[----:B------:R-:W3:Y:S04]  /*20940*/  LDL.LU R106, [R1+0x23c] ;  /* 0x00023c00016a7983 */ /* 0x000ee80000300800 */
[----:B-1----:R-:W3:Y:S01]  /*20950*/  LDL.LU R104, [R1+0x480] ;  /* 0x0004800001687983 */ /* 0x002ee20000300800 */
[----:B------:R-:W-:-:S02]  /*20960*/  PRMT R85, RZ, 0x7610, R85 ;  /* 0x00007610ff557816 */ /* 0x000fc40000000055 */
[----:B------:R-:W-:-:S04]  /*20970*/  PRMT R87, RZ, 0x7610, R87 ;  /* 0x00007610ff577816 */ /* 0x000fc80000000057 */
[----:B------:R0:W3:Y:S01]  /*20980*/  @!P2 LDG.E.U8 R85, desc[UR18][R58.64] ;  /* 0x000000123a55a981 */ /* 0x0000e2000c1e1100 */
[----:B------:R-:W-:Y:S02]  /*20990*/  PRMT R86, RZ, 0x7610, R86 ;  /* 0x00007610ff567816 */ /* 0x000fe40000000056 */
[C---:B----4-:R-:W-:Y:S02]  /*209a0*/  IADD3 R98, P4, PT, R36.reuse, R98, RZ ;  /* 0x0000006224627210 */ /* 0x050fe40007f9e0ff */
[C---:B--2---:R-:W-:Y:S02]  /*209b0*/  IADD3 R105, P3, PT, R36.reuse, R105, RZ ;  /* 0x0000006924697210 */ /* 0x044fe40007f7e0ff */
[----:B------:R-:W-:-:S03]  /*209c0*/  IADD3 R102, P5, PT, R36, R102, RZ ;  /* 0x0000006624667210 */ /* 0x000fc60007fbe0ff */
[----:B------:R-:W-:Y:S04]  /*209d0*/  STL [R1+0x520], R105 ;  /* 0x0005206901007387 */ /* 0x000fe80000100800 */
[----:B------:R-:W-:Y:S01]  /*209e0*/  STL [R1+0x4b0], R98 ;  /* 0x0004b06201007387 */ /* 0x000fe20000100800 */
[----:B------:R-:W-:-:S03]  /*209f0*/  IMAD.X R107, R38, 0x1, R107, P3 ;  /* 0x00000001266b7824 */ /* 0x000fc600018e066b */
[----:B------:R-:W-:Y:S04]  /*20a00*/  STL [R1+0x478], R102 ;  /* 0x0004786601007387 */ /* 0x000fe80000100800 */
[----:B------:R1:W-:Y:S01]  /*20a10*/  STL [R1+0x51c], R107 ;  /* 0x00051c6b01007387 */ /* 0x0003e20000100800 */
[C---:B------:R-:W-:Y:S02]  /*20a20*/  IMAD.X R103, R38.reuse, 0x1, R103, P5 ;  /* 0x0000000126677824 */ /* 0x040fe400028e0667 */
[----:B------:R-:W-:-:S03]  /*20a30*/  IMAD.X R100, R38, 0x1, R100, P4 ;  /* 0x0000000126647824 */ /* 0x000fc600020e0664 */
[----:B------:R2:W-:Y:S04]  /*20a40*/  STL [R1+0x474], R103 ;  /* 0x0004746701007387 */ /* 0x0005e80000100800 */
[----:B------:R4:W-:Y:S04]  /*20a50*/  STL [R1+0x4ac], R100 ;  /* 0x0004ac6401007387 */ /* 0x0009e80000100800 */
[----:B------:R-:W3:Y:S01]  /*20a60*/  LDL.LU R109, [R1+0x4f4] ;  /* 0x0004f400016d7983 */ /* 0x000ee20000300800 */
[----:B0-----:R-:W-:Y:S02]  /*20a70*/  @!P2 IMAD.MOV.U32 R58, RZ, RZ, R105 ;  /* 0x000000ffff3aa224 */ /* 0x001fe400078e0069 */
[----:B------:R-:W-:-:S02]  /*20a80*/  @!P2 IMAD.MOV.U32 R59, RZ, RZ, R107 ;  /* 0x000000ffff3ba224 */ /* 0x000fc400078e006b */
[----:B-1----:R-:W3:Y:S04]  /*20a90*/  LDL.LU R107, [R1+0x238] ;  /* 0x00023800016b7983 */ /* 0x002ee80000300800 */
[----:B------:R0:W3:Y:S04]  /*20aa0*/  @!P2 LDG.E.U8 R87, desc[UR18][R58.64] ;  /* 0x000000123a57a981 */ /* 0x0000e8000c1e1100 */
[----:B------:R-:W3:Y:S01]  /*20ab0*/  LDL.LU R105, [R1+0x47c] ;  /* 0x00047c0001697983 */ /* 0x000ee20000300800 */
[----:B0-----:R-:W-:Y:S02]  /*20ac0*/  @!P2 IMAD.MOV.U32 R58, RZ, RZ, R102 ;  /* 0x000000ffff3aa224 */ /* 0x001fe400078e0066 */
[----:B------:R-:W-:-:S02]  /*20ad0*/  @!P2 IMAD.MOV.U32 R59, RZ, RZ, R103 ;  /* 0x000000ffff3ba224 */ /* 0x000fc400078e0067 */
[----:B--2---:R-:W2:Y:S01]  /*20ae0*/  LDL.LU R103, [R1+0x4bc] ;  /* 0x0004bc0001677983 */ /* 0x004ea20000300800 */
[----:B------:R-:W-:-:S03]  /*20af0*/  PRMT R88, RZ, 0x7610, R88 ;  /* 0x00007610ff587816 */ /* 0x000fc60000000058 */
[----:B------:R-:W2:Y:S04]  /*20b00*/  LDL.LU R102, [R1+0x4c0] ;  /* 0x0004c00001667983 */ /* 0x000ea80000300800 */
[----:B------:R0:W2:Y:S02]  /*20b10*/  @!P2 LDG.E.U8 R86, desc[UR18][R58.64] ;  /* 0x000000123a56a981 */ /* 0x0000a4000c1e1100 */
[----:B0-----:R-:W-:Y:S02]  /*20b20*/  @!P2 IMAD.MOV.U32 R59, RZ, RZ, R100 ;  /* 0x000000ffff3ba224 */ /* 0x001fe400078e0064 */
[----:B------:R-:W-:Y:S01]  /*20b30*/  @!P2 IMAD.MOV.U32 R58, RZ, RZ, R98 ;  /* 0x000000ffff3aa224 */ /* 0x000fe200078e0062 */
[----:B----4-:R-:W4:Y:S04]  /*20b40*/  LDL.LU R100, [R1+0x234] ;  /* 0x0002340001647983 */ /* 0x010f280000300800 */
[----:B------:R-:W4:Y:S04]  /*20b50*/  LDL.LU R98, [R1+0x230] ;  /* 0x0002300001627983 */ /* 0x000f280000300800 */
[----:B------:R0:W4:Y:S01]  /*20b60*/  @!P2 LDG.E.U8 R88, desc[UR18][R58.64] ;  /* 0x000000123a58a981 */ /* 0x000122000c1e1100 */
[----:B---3--:R-:W-:-:S02]  /*20b70*/  IADD3 R99, P4, PT, R36, R99, RZ ;  /* 0x0000006324637210 */ /* 0x008fc40007f9e0ff */
[----:B------:R-:W-:-:S03]  /*20b80*/  IADD3 R115, P3, PT, R36, R115, RZ ;  /* 0x0000007324737210 */ /* 0x000fc60007f7e0ff */
[----:B------:R-:W-:Y:S01]  /*20b90*/  STL [R1+0x4f0], R99 ;  /* 0x0004f06301007387 */ /* 0x000fe20000100800 */
[----:B------:R-:W-:-:S03]  /*20ba0*/  IADD3 R113, P5, PT, R36, R113, RZ ;  /* 0x0000007124717210 */ /* 0x000fc60007fbe0ff */
[----:B------:R-:W-:Y:S01]  /*20bb0*/  STL [R1+0x248], R115 ;  /* 0x0002487301007387 */ /* 0x000fe20000100800 */
[----:B------:R-:W-:-:S03]  /*20bc0*/  IMAD.X R101, R38, 0x1, R101, P4 ;  /* 0x0000000126657824 */ /* 0x000fc600020e0665 */
[----:B------:R-:W-:Y:S01]  /*20bd0*/  STL [R1+0x4b8], R113 ;  /* 0x0004b87101007387 */ /* 0x000fe20000100800 */
[----:B------:R-:W-:-:S03]  /*20be0*/  IMAD.X R116, R38, 0x1, R116, P3 ;  /* 0x0000000126747824 */ /* 0x000fc600018e0674 */
[----:B------:R1:W-:Y:S01]  /*20bf0*/  STL [R1+0x4ec], R101 ;  /* 0x0004ec6501007387 */ /* 0x0003e20000100800 */
[----:B0-----:R-:W-:-:S03]  /*20c00*/  @!P2 IMAD.MOV.U32 R59, RZ, RZ, R101 ;  /* 0x000000ffff3ba224 */ /* 0x001fc600078e0065 */
[----:B------:R0:W-:Y:S01]  /*20c10*/  STL [R1+0x244], R116 ;  /* 0x0002447401007387 */ /* 0x0001e20000100800 */
[----:B------:R-:W-:-:S03]  /*20c20*/  @!P2 IMAD.MOV.U32 R58, RZ, RZ, R99 ;  /* 0x000000ffff3aa224 */ /* 0x000fc600078e0063 */
[----:B-1----:R-:W3:Y:S04]  /*20c30*/  LDL.LU R101, [R1+0x228] ;  /* 0x0002280001657983 */ /* 0x002ee80000300800 */
[----:B------:R-:W3:Y:S01]  /*20c40*/  LDL.LU R99, [R1+0x22c] ;  /* 0x00022c0001637983 */ /* 0x000ee20000300800 */
[----:B------:R-:W-:Y:S02]  /*20c50*/  PRMT R90, RZ, 0x7610, R90 ;  /* 0x00007610ff5a7816 */ /* 0x000fe4000000005a */
[----:B------:R-:W-:Y:S01]  /*20c60*/  PRMT R91, RZ, 0x7610, R91 ;  /* 0x00007610ff5b7816 */ /* 0x000fe2000000005b */
[----:B------:R-:W-:-:S03]  /*20c70*/  IMAD.X R114, R38, 0x1, R114, P5 ;  /* 0x0000000126727824 */ /* 0x000fc600028e0672 */
[----:B------:R1:W3:Y:S01]  /*20c80*/  @!P2 LDG.E.U8 R90, desc[UR18][R58.64] ;  /* 0x000000123a5aa981 */ /* 0x0002e2000c1e1100 */
[C---:B------:R-:W-:Y:S02]  /*20c90*/  IADD3 R108, P4, PT, R36.reuse, R108, RZ ;  /* 0x0000006c246c7210 */ /* 0x040fe40007f9e0ff */
[----:B------:R-:W-:Y:S01]  /*20ca0*/  PRMT R89, RZ, 0x7610, R89 ;  /* 0x00007610ff597816 */ /* 0x000fe20000000059 */
[----:B-1----:R-:W-:Y:S02]  /*20cb0*/  @!P2 IMAD.MOV.U32 R58, RZ, RZ, R115 ;  /* 0x000000ffff3aa224 */ /* 0x002fe400078e0073 */
[----:B------:R-:W-:Y:S01]  /*20cc0*/  @!P2 IMAD.MOV.U32 R59, RZ, RZ, R116 ;  /* 0x000000ffff3ba224 */ /* 0x000fe200078e0074 */
[----:B------:R-:W-:-:S04]  /*20cd0*/  IADD3 R106, P3, PT, R36, R106, RZ ;  /* 0x0000006a246a7210 */ /* 0x000fc80007f7e0ff */
[----:B------:R1:W3:Y:S01]  /*20ce0*/  @!P2 LDG.E.U8 R91, desc[UR18][R58.64] ;  /* 0x000000123a5ba981 */ /* 0x0002e2000c1e1100 */
[----:B------:R-:W-:Y:S01]  /*20cf0*/  PRMT R93, RZ, 0x7610, R93 ;  /* 0x00007610ff5d7816 */ /* 0x000fe2000000005d */
[----:B-1----:R-:W-:Y:S02]  /*20d00*/  @!P2 IMAD.MOV.U32 R58, RZ, RZ, R113 ;  /* 0x000000ffff3aa224 */ /* 0x002fe400078e0071 */
[----:B------:R-:W-:Y:S01]  /*20d10*/  @!P2 IMAD.MOV.U32 R59, RZ, RZ, R114 ;  /* 0x000000ffff3ba224 */ /* 0x000fe200078e0072 */
[----:B------:R-:W-:-:S04]  /*20d20*/  IADD3 R104, P5, PT, R36, R104, RZ ;  /* 0x0000006824687210 */ /* 0x000fc80007fbe0ff */
[----:B------:R1:W3:Y:S01]  /*20d30*/  @!P2 LDG.E.U8 R89, desc[UR18][R58.64] ;  /* 0x000000123a59a981 */ /* 0x0002e2000c1e1100 */
[----:B------:R-:W-:Y:S01]  /*20d40*/  PRMT R94, RZ, 0x7610, R94 ;  /* 0x00007610ff5e7816 */ /* 0x000fe2000000005e */
[----:B-1----:R-:W-:Y:S01]  /*20d50*/  @!P2 IMAD.MOV.U32 R58, RZ, RZ, R108 ;  /* 0x000000ffff3aa224 */ /* 0x002fe200078e006c */
[----:B------:R-:W-:Y:S02]  /*20d60*/  PRMT R92, RZ, 0x7610, R92 ;  /* 0x00007610ff5c7816 */ /* 0x000fe4000000005c */
[----:B------:R-:W-:Y:S01]  /*20d70*/  PRMT R96, RZ, 0x7610, R96 ;  /* 0x00007610ff607816 */ /* 0x000fe20000000060 */
[----:B------:R-:W-:-:S04]  /*20d80*/  IMAD.X R109, R38, 0x1, R109, P4 ;  /* 0x00000001266d7824 */ /* 0x000fc800020e066d */
[----:B------:R-:W-:Y:S02]  /*20d90*/  @!P2 IMAD.MOV.U32 R59, RZ, RZ, R109 ;  /* 0x000000ffff3ba224 */ /* 0x000fe400078e006d */
[----:B------:R-:W-:-:S03]  /*20da0*/  IMAD.X R107, R38, 0x1, R107, P3 ;  /* 0x00000001266b7824 */ /* 0x000fc600018e066b */
[----:B------:R1:W3:Y:S01]  /*20db0*/  @!P2 LDG.E.U8 R93, desc[UR18][R58.64] ;  /* 0x000000123a5da981 */ /* 0x0002e2000c1e1100 */
[----:B------:R-:W-:Y:S02]  /*20dc0*/  IMAD.X R105, R38, 0x1, R105, P5 ;  /* 0x0000000126697824 */ /* 0x000fe400028e0669 */
[----:B-1----:R-:W-:Y:S02]  /*20dd0*/  @!P2 IMAD.MOV.U32 R58, RZ, RZ, R106 ;  /* 0x000000ffff3aa224 */ /* 0x002fe400078e006a */
[----:B------:R-:W-:-:S05]  /*20de0*/  @!P2 IMAD.MOV.U32 R59, RZ, RZ, R107 ;  /* 0x000000ffff3ba224 */ /* 0x000fca00078e006b */
[----:B------:R1:W3:Y:S01]  /*20df0*/  @!P2 LDG.E.U8 R94, desc[UR18][R58.64] ;  /* 0x000000123a5ea981 */ /* 0x0002e2000c1e1100 */
[----:B--2---:R-:W-:-:S05]  /*20e00*/  IADD3 R102, P5, PT, R36, R102, RZ ;  /* 0x0000006624667210 */ /* 0x004fca0007fbe0ff */
[----:B------:R-:W-:Y:S02]  /*20e10*/  IMAD.X R103, R38, 0x1, R103, P5 ;  /* 0x0000000126677824 */ /* 0x000fe400028e0667 */
[----:B-1----:R-:W-:Y:S02]  /*20e20*/  @!P2 IMAD.MOV.U32 R58, RZ, RZ, R104 ;  /* 0x000000ffff3aa224 */ /* 0x002fe400078e0068 */
[----:B------:R-:W-:-:S05]  /*20e30*/  @!P2 IMAD.MOV.U32 R59, RZ, RZ, R105 ;  /* 0x000000ffff3ba224 */ /* 0x000fca00078e0069 */
[----:B------:R1:W2:Y:S01]  /*20e40*/  @!P2 LDG.E.U8 R92, desc[UR18][R58.64] ;  /* 0x000000123a5ca981 */ /* 0x0002a2000c1e1100 */
[C---:B----4-:R-:W-:Y:S02]  /*20e50*/  IADD3 R100, P4, PT, R36.reuse, R100, RZ ;  /* 0x0000006424647210 */ /* 0x050fe40007f9e0ff */
[----:B------:R-:W-:Y:S02]  /*20e60*/  PRMT R97, RZ, 0x7610, R97 ;  /* 0x00007610ff617816 */ /* 0x000fe40000000061 */
[----:B------:R-:W-:Y:S01]  /*20e70*/  IADD3 R98, P3, PT, R36, R98, RZ ;  /* 0x0000006224627210 */ /* 0x000fe20007f7e0ff */
[----:B-1----:R-:W-:Y:S02]  /*20e80*/  @!P2 IMAD.MOV.U32 R58, RZ, RZ, R102 ;  /* 0x000000ffff3aa224 */ /* 0x002fe400078e0066 */
[----:B------:R-:W-:-:S05]  /*20e90*/  @!P2 IMAD.MOV.U32 R59, RZ, RZ, R103 ;  /* 0x000000ffff3ba224 */ /* 0x000fca00078e0067 */
[----:B------:R1:W4:Y:S01]  /*20ea0*/  @!P2 LDG.E.U8 R96, desc[UR18][R58.64] ;  /* 0x000000123a60a981 */ /* 0x000322000c1e1100 */
[----:B------:R-:W-:Y:S01]  /*20eb0*/  PRMT R95, RZ, 0x7610, R95 ;  /* 0x00007610ff5f7816 */ /* 0x000fe2000000005f */
[----:B-1----:R-:W-:Y:S02]  /*20ec0*/  @!P2 IMAD.MOV.U32 R58, RZ, RZ, R100 ;  /* 0x000000ffff3aa224 */ /* 0x002fe400078e0064 */
[----:B---3--:R-:W-:-:S04]  /*20ed0*/  IMAD.X R101, R38, 0x1, R101, P4 ;  /* 0x0000000126657824 */ /* 0x008fc800020e0665 */
[----:B------:R-:W-:Y:S02]  /*20ee0*/  @!P2 IMAD.MOV.U32 R59, RZ, RZ, R101 ;  /* 0x000000ffff3ba224 */ /* 0x000fe400078e0065 */
[----:B------:R-:W-:-:S03]  /*20ef0*/  IMAD.X R99, R38, 0x1, R99, P3 ;  /* 0x0000000126637824 */ /* 0x000fc600018e0663 */
[----:B------:R1:W3:Y:S02]  /*20f00*/  @!P2 LDG.E.U8 R97, desc[UR18][R58.64] ;  /* 0x000000123a61a981 */ /* 0x0002e4000c1e1100 */
[----:B-1----:R-:W-:Y:S02]  /*20f10*/  @!P2 IMAD.MOV.U32 R58, RZ, RZ, R98 ;  /* 0x000000ffff3aa224 */ /* 0x002fe400078e0062 */
[----:B------:R-:W-:-:S05]  /*20f20*/  @!P2 IMAD.MOV.U32 R59, RZ, RZ, R99 ;  /* 0x000000ffff3ba224 */ /* 0x000fca00078e0063 */
[----:B------:R-:W3:Y:S04]  /*20f30*/  @!P2 LDG.E.U8 R95, desc[UR18][R58.64] ;  /* 0x000000123a5fa981 */ /* 0x000ee8000c1e1100 */
[----:B------:R0:W-:Y:S04]  /*20f40*/  STL [R1+0x4b4], R114 ;  /* 0x0004b47201007387 */ /* 0x0001e80000100800 */
[----:B------:R0:W-:Y:S04]  /*20f50*/  STS.U8 [R31+UR9+0xc200], R153 ;  /* 0x00c200991f007988 */ /* 0x0001e80008000009 */
[----:B------:R0:W-:Y:S04]  /*20f60*/  STS.U8 [R31+UR9+0xc600], R144 ;  /* 0x00c600901f007988 */ /* 0x0001e80008000009 */
[----:B------:R0:W-:Y:S04]  /*20f70*/  STS.U8 [R31+UR9+0xca00], R137 ;  /* 0x00ca00891f007988 */ /* 0x0001e80008000009 */
[----:B------:R0:W-:Y:S04]  /*20f80*/  STS.U8 [R31+UR9+0xce00], R129 ;  /* 0x00ce00811f007988 */ /* 0x0001e80008000009 */
[----:B------:R0:W-:Y:S04]  /*20f90*/  STS.U8 [R31+UR9+0xd200], R122 ;  /* 0x00d2007a1f007988 */ /* 0x0001e80008000009 */
[----:B------:R0:W-:Y:S04]  /*20fa0*/  STL [R1+0x4f8], R108 ;  /* 0x0004f86c01007387 */ /* 0x0001e80000100800 */
        /* <DEDUP_REMOVED lines=56> */
[----:B--2---:R0:W-:Y:S04]  /*21330*/  STS.U8 [R34+UR9+0xf380], R92 ;  /* 0x00f3805c22007988 */ /* 0x0041e80008000009 */
[----:B----4-:R0:W-:Y:S04]  /*21340*/  STS.U8 [R34+UR9+0xf780], R96 ;  /* 0x00f7806022007988 */ /* 0x0101e80008000009 */
[----:B------:R0:W-:Y:S04]  /*21350*/  STL [R1+0x238], R107 ;  /* 0x0002386b01007387 */ /* 0x0001e80000100800 */
[----:B------:R0:W-:Y:S04]  /*21360*/  STL [R1+0x47c], R105 ;  /* 0x00047c6901007387 */ /* 0x0001e80000100800 */
[----:B------:R0:W-:Y:S04]  /*21370*/  STL [R1+0x4c0], R102 ;  /* 0x0004c06601007387 */ /* 0x0001e80000100800 */
[----:B------:R0:W-:Y:S04]  /*21380*/  STL [R1+0x230], R98 ;  /* 0x0002306201007387 */ /* 0x0001e80000100800 */
[----:B---3--:R0:W-:Y:S04]  /*21390*/  STS.U8 [R34+UR9+0xfb80], R97 ;  /* 0x00fb806122007988 */ /* 0x0081e80008000009 */
[----:B------:R0:W-:Y:S04]  /*213a0*/  STL [R1+0x234], R100 ;  /* 0x0002346401007387 */ /* 0x0001e80000100800 */
[----:B------:R0:W-:Y:S04]  /*213b0*/  STL [R1+0x4bc], R103 ;  /* 0x0004bc6701007387 */ /* 0x0001e80000100800 */
[----:B------:R0:W-:Y:S01]  /*213c0*/  STS.U8 [R34+UR9+0xff80], R95 ;  /* 0x00ff805f22007988 */ /* 0x0001e20008000009 */
[----:B------:R1:W-:Y:S06]  /*213d0*/  MEMBAR.ALL.CTA ;  /* 0x0000000000007992 */ /* 0x0003ec0000008000 */
[----:B-1----:R-:W1:Y:S04]  /*213e0*/  FENCE.VIEW.ASYNC.S ;  /* 0x00000000000073c6 */ /* 0x002e680000000000 */
[----:B------:R0:W-:Y:S04]  /*213f0*/  STL [R1+0x228], R101 ;  /* 0x0002286501007387 */ /* 0x0001e80000100800 */
[----:B------:R0:W-:Y:S01]  /*21400*/  STL [R1+0x22c], R99 ;  /* 0x00022c6301007387 */ /* 0x0001e20000100800 */
[----:B------:R-:W-:Y:S01]  /*21410*/  ULEA UR6, UR11, UR9, 0x3 ;  /* 0x000000090b067291 */ /* 0x000fe2000f8e18ff */
[----:B------:R-:W-:-:S03]  /*21420*/  UMOV UR4, UR5 ;  /* 0x0000000500047c82 */ /* 0x000fc60008000000 */
[----:B------:R-:W-:Y:S01]  /*21430*/  UIADD3 UR6, UPT, UPT, UR6, 0x10000, URZ ;  /* 0x0001000006067890 */ /* 0x000fe2000fffe0ff */
[----:B-1----:R-:W-:Y:S06]  /*21440*/  BAR.SYNC.DEFER_BLOCKING 0x0 ;  /* 0x0000000000007b1d */ /* 0x002fec0000010000 */
[----:B------:R-:W-:Y:S05]  /*21450*/  @P0 BRA `(.L_x_9) ;  /* 0x0000000000480947 */ /* 0x000fea0003800000 */
[----:B------:R-:W-:Y:S01]  /*21460*/  UMOV UR13, 0x40004040 ;  /* 0x40004040000d7882 */ /* 0x000fe20000000000 */
[----:B------:R-:W-:Y:S01]  /*21470*/  UMOV UR15, 0x40004040 ;  /* 0x40004040000f7882 */ /* 0x000fe20000000000 */
[----:B------:R-:W-:Y:S01]  /*21480*/  UMOV UR16, 0x0 ;  /* 0x0000000000107882 */ /* 0x000fe20000000000 */
[----:B------:R-:W-:Y:S01]  /*21490*/  UMOV UR17, 0x8208490 ;  /* 0x0820849000117882 */ /* 0x000fe20000000000 */
[----:B------:R-:W-:Y:S01]  /*214a0*/  UMOV UR32, 0x0 ;  /* 0x0000000000207882 */ /* 0x000fe20000000000 */
[----:B------:R-:W-:Y:S01]  /*214b0*/  UMOV UR33, 0x8208490 ;  /* 0x0820849000217882 */ /* 0x000fe20000000000 */
[----:B------:R-:W-:Y:S01]  /*214c0*/  UMOV UR34, 0x0 ;  /* 0x0000000000227882 */ /* 0x000fe20000000000 */
[----:B------:R-:W-:Y:S01]  /*214d0*/  UMOV UR35, 0x8208490 ;  /* 0x0820849000237882 */ /* 0x000fe20000000000 */
[----:B------:R-:W-:Y:S01]  /*214e0*/  UMOV UR7, URZ ;  /* 0x000000ff00077c82 */ /* 0x000fe20008000000 */
[----:B------:R1:W-:Y:S01]  /*214f0*/  UTCQMMA gdesc[UR12], gdesc[UR14], tmem[UR8], tmem[UR16], idesc[UR17], UPT ;  /* 0x00ff100e0c0075ea */ /* 0x0003e2000b800308 */
        /* <DEDUP_REMOVED lines=8> */
.L_x_9:
[----:B0-----:R-:W2:Y:S04]  /*21580*/  LDL R40, [R1+0x7d4] ;  /* 0x0007d40001287983 */ /* 0x001ea80000100800 */
[----:B------:R-:W2:Y:S01]  /*21590*/  LDL.LU R39, [R1+0x7c8] ;  /* 0x0007c80001277983 */ /* 0x000ea20000300800 */
[----:B------:R-:W-:-:S04]  /*215a0*/  UIADD3 UR11, UPT, UPT, UR11, 0x1, URZ ;  /* 0x000000010b0b7890 */ /* 0x000fc8000fffe0ff */
[----:B------:R-:W-:-:S04]  /*215b0*/  UISETP.GT.AND UP1, UPT, UR11, 0x1, UPT ;  /* 0x000000010b00788c */ /* 0x000fc8000bf24270 */
[----:B-1----:R-:W-:Y:S02]  /*215c0*/  USEL UR5, URZ, 0x1, !UP1 ;  /* 0x00000001ff057887 */ /* 0x002fe4000c800000 */
[----:B------:R-:W-:Y:S02]  /*215d0*/  USEL UR11, UR11, URZ, !UP1 ;  /* 0x000000ff0b0b7287 */ /* 0x000fe4000c800000 */
[----:B------:R-:W-:Y:S01]  /*215e0*/  ULOP3.LUT UR5, UR4, UR5, URZ, 0x3c, !UPT ;  /* 0x0000000504057292 */ /* 0x000fe2000f8e3cff */
[----:B--2---:R-:W-:Y:S02]  /*215f0*/  ISETP.NE.U32.AND P2, PT, R39, R40, PT ;  /* 0x000000282700720c */ /* 0x004fe40003f45070 */
[----:B------:R-:W2:Y:S01]  /*21600*/  LDL.LU R40, [R1+0x7cc] ;  /* 0x0007cc0001287983 */ /* 0x000ea20000300800 */
[----:B------:R-:W-:-:S03]  /*21610*/  IMAD.U32 R39, RZ, RZ, UR4 ;  /* 0x00000004ff277e24 */ /* 0x000fc6000f8e00ff */
[----:B--2---:R1:W-:Y:S07]  /*21620*/  STL [R1+0x7c8], R40 ;  /* 0x0007c82801007387 */ /* 0x0043ee0000100800 */
[----:B------:R-:W-:Y:S05]  /*21630*/  @P2 BRA `(.L_x_10) ;  /* 0xffffff4400c42947 */ /* 0x000fea000383ffff */
.L_x_7:
[----:B------:R-:W2:Y:S01]  /*21640*/  LDL.LU R43, [R1+0x8a4] ;  /* 0x0008a400012b7983 */ /* 0x000ea20000300800 */
[----:B0-----:R-:W0:Y:S01]  /*21650*/  LDC R44, c[0x0][0x3a0] ;  /* 0x0000e800ff2c7b82 */ /* 0x001e220000000800 */
[----:B------:R-:W3:Y:S02]  /*21660*/  LDCU UR5, c[0x0][0x3b8] ;  /* 0x00007700ff0577ac */ /* 0x000ee40008000800 */
[----:B------:R-:W4:Y:S01]  /*21670*/  LDL.LU R42, [R1+0x8e8] ;  /* 0x0008e800012a7983 */ /* 0x000f220000300800 */
[----:B------:R-:W2:Y:S03]  /*21680*/  LDCU UR7, c[0x0][0x3b4] ;  /* 0x00007680ff0777ac */ /* 0x000ea60008000800 */
[----:B------:R-:W4:Y:S01]  /*21690*/  LDL.LU R41, [R1+0x8e4] ;  /* 0x0008e40001297983 */ /* 0x000f220000300800 */
[----:B------:R-:W1:Y:S03]  /*216a0*/  LDCU.128 UR12, c[0x0][0x390] ;  /* 0x00007200ff0c77ac */ /* 0x000e660008000c00 */
[----:B-1----:R-:W4:Y:S01]  /*216b0*/  LDL.LU R40, [R1+0x8e0] ;  /* 0x0008e00001287983 */ /* 0x002f220000300800 */
[----:B---3-5:R-:W-:-:S04]  /*216c0*/  IMAD R4, R0, UR5, RZ ;  /* 0x0000000500047c24 */ /* 0x028fc8000f8e02ff */
[----:B------:R-:W-:Y:S02]  /*216d0*/  VIADD R5, R4, UR5 ;  /* 0x0000000504057c36 */ /* 0x000fe40008000000 */
[----:B0-----:R-:W-:Y:S02]  /*216e0*/  VIADD R44, R44, 0x7f ;  /* 0x0000007f2c2c7836 */ /* 0x001fe40000000000 */
[----:B------:R-:W-:-:S03]  /*216f0*/  VIADD R6, R5, UR5 ;  /* 0x0000000505067c36 */ /* 0x000fc60008000000 */
[----:B------:R-:W-:Y:S01]  /*21700*/  ISETP.GE.AND P6, PT, R44, 0x80, PT ;  /* 0x000000802c00780c */ /* 0x000fe20003fc6270 */
[----:B------:R-:W-:-:S04]  /*21710*/  VIADD R7, R6, UR5 ;  /* 0x0000000506077c36 */ /* 0x000fc80008000000 */
[----:B------:R-:W-:-:S04]  /*21720*/  VIADD R8, R7, UR5 ;  /* 0x0000000507087c36 */ /* 0x000fc80008000000 */
[----:B------:R-:W-:Y:S02]  /*21730*/  VIADD R9, R8, UR5 ;  /* 0x0000000508097c36 */ /* 0x000fe40008000000 */
[C---:B--2---:R-:W-:Y:S01]  /*21740*/  IMAD R2, R43.reuse, UR7, RZ ;  /* 0x000000072b027c24 */ /* 0x044fe2000f8e02ff */
[----:B------:R-:W-:-:S04]  /*21750*/  ISETP.GE.AND P2, PT, R43, UR14, PT ;  /* 0x0000000e2b007c0c */ /* 0x000fc8000bf46270 */
[----:B------:R-:W-:Y:S02]  /*21760*/  IADD3 R3, P4, PT, R2, UR12, RZ ;  /* 0x0000000c02037c10 */ /* 0x000fe4000ff9e0ff */
[----:B----4-:R-:W-:Y:S02]  /*21770*/  ISETP.LT.AND P5, PT, R42, UR15, !P2 ;  /* 0x0000000f2a007c0c */ /* 0x010fe4000d7a1270 */
[----:B------:R-:W-:Y:S02]  /*21780*/  ISETP.LT.AND P0, PT, R41, UR15, !P2 ;  /* 0x0000000f29007c0c */ /* 0x000fe4000d701270 */
[----:B------:R-:W-:Y:S02]  /*21790*/  LEA.HI.X.SX32 R2, R2, UR13, 0x1, P4 ;  /* 0x0000000d02027c11 */ /* 0x000fe4000a0f0eff */
[----:B------:R-:W-:Y:S01]  /*217a0*/  ISETP.LT.AND P3, PT, R40, UR15, !P2 ;  /* 0x0000000f28007c0c */ /* 0x000fe2000d761270 */
[----:B------:R-:W-:-:S12]  /*217b0*/  @!P6 BRA `(.L_x_11) ;  /* 0x000000000010e947 */ /* 0x000fd80003800000 */
[----:B------:R-:W-:-:S06]  /*217c0*/  USHF.L.U32 UR4, UR4, 0x1f, URZ ;  /* 0x0000001f04047899 */ /* 0x000fcc00080006ff */
[----:B------:R-:W-:-:S04]  /*217d0*/  IMAD.U32 R10, RZ, RZ, UR4 ;  /* 0x00000004ff0a7e24 */ /* 0x000fc8000f8e00ff */
[----:B------:R-:W0:Y:S02]  /*217e0*/  SYNCS.PHASECHK.TRANS64.TRYWAIT P4, [UR6], R10 ;  /* 0x0000000aff0075a7 */ /* 0x000e240008081106 */
[----:B0-----:R-:W-:Y:S05]  /*217f0*/  @!P4 BRA `(.L_x_12) ;  /* 0x000000480000c947 */ /* 0x001fea0003800000 */
.L_x_11:
[----:B------:R-:W-:Y:S01]  /*21800*/  BAR.SYNC.DEFER_BLOCKING 0x0 ;  /* 0x0000000000007b1d */ /* 0x000fe20000010000 */
[CC--:B------:R-:W-:Y:S01]  /*21810*/  IADD3 R154, P4, PT, R4.reuse, R3.reuse, RZ ;  /* 0x00000003049a7210 */ /* 0x0c0fe20007f9e0ff */
[----:B------:R-:W-:Y:S01]  /*21820*/  VIADD R10, R9, UR5 ;  /* 0x00000005090a7c36 */ /* 0x000fe20008000000 */
[CC--:B------:R-:W-:Y:S02]  /*21830*/  IADD3 R158, P6, PT, R5.reuse, R3.reuse, RZ ;  /* 0x00000003059e7210 */ /* 0x0c0fe40007fde0ff */
[-C--:B------:R-:W-:Y:S01]  /*21840*/  LEA.HI.X.SX32 R155, R4, R2.reuse, 0x1, P4 ;  /* 0x00000002049b7211 */ /* 0x080fe200020f0eff */
[----:B------:R-:W-:Y:S01]  /*21850*/  VIADD R4, R10, UR5 ;  /* 0x000000050a047c36 */ /* 0x000fe20008000000 */
[-C--:B------:R-:W-:Y:S01]  /*21860*/  IADD3 R152, P4, PT, R6, R3.reuse, RZ ;  /* 0x0000000306987210 */ /* 0x080fe20007f9e0ff */
[----:B------:R-:W0:Y:S01]  /*21870*/  LDCU UR4, c[0x0][0x39c] ;  /* 0x00007380ff0477ac */ /* 0x000e220008000800 */
[-C--:B------:R-:W-:Y:S01]  /*21880*/  LEA.HI.X.SX32 R159, R5, R2.reuse, 0x1, P6 ;  /* 0x00000002059f7211 */ /* 0x080fe200030f0eff */
[----:B------:R-:W-:Y:S01]  /*21890*/  VIADD R5, R4, UR5 ;  /* 0x0000000504057c36 */ /* 0x000fe20008000000 */
[-C--:B------:R-:W-:Y:S01]  /*218a0*/  LEA.HI.X.SX32 R153, R6, R2.reuse, 0x1, P4 ;  /* 0x0000000206997211 */ /* 0x080fe200020f0eff */
[----:B------:R-:W1:Y:S01]  /*218b0*/  LDCU UR6, c[0x0][0x39c] ;  /* 0x00007380ff0677ac */ /* 0x000e620008000800 */
[CC--:B------:R-:W-:Y:S01]  /*218c0*/  IADD3 R134, P4, PT, R8.reuse, R3.reuse, RZ ;  /* 0x0000000308867210 */ /* 0x0c0fe20007f9e0ff */
[----:B------:R-:W-:Y:S01]  /*218d0*/  VIADD R6, R5, UR5 ;  /* 0x0000000505067c36 */ /* 0x000fe20008000000 */
[-C--:B------:R-:W-:Y:S01]  /*218e0*/  IADD3 R150, P6, PT, R7, R3.reuse, RZ ;  /* 0x0000000307967210 */ /* 0x080fe20007fde0ff */
[----:B------:R-:W2:Y:S01]  /*218f0*/  LDCU UR7, c[0x0][0x39c] ;  /* 0x00007380ff0777ac */ /* 0x000ea20008000800 */
[----:B------:R-:W-:Y:S01]  /*21900*/  LEA.HI.X.SX32 R135, R8, R2, 0x1, P4 ;  /* 0x0000000208877211 */ /* 0x000fe200020f0eff */
[----:B------:R-:W-:Y:S01]  /*21910*/  VIADD R11, R6, UR5 ;  /* 0x00000005060b7c36 */ /* 0x000fe20008000000 */
[----:B------:R-:W-:-:S02]  /*21920*/  IADD3 R132, P4, PT, R10, R3, RZ ;  /* 0x000000030a847210 */ /* 0x000fc40007f9e0ff */
[-C--:B------:R-:W-:Y:S01]  /*21930*/  LEA.HI.X.SX32 R151, R7, R2.reuse, 0x1, P6 ;  /* 0x0000000207977211 */ /* 0x080fe200030f0eff */
[----:B------:R-:W-:Y:S01]  /*21940*/  VIADD R8, R11, UR5 ;  /* 0x000000050b087c36 */ /* 0x000fe20008000000 */
[----:B------:R-:W-:Y:S01]  /*21950*/  LEA.HI.X.SX32 R133, R10, R2, 0x1, P4 ;  /* 0x000000020a857211 */ /* 0x000fe200020f0eff */
[----:B------:R-:W3:Y:S02]  /*21960*/  @!P1 SYNCS.CCTL.IV [UR9+0x10000] ;  /* 0x01000000ff0099b1 */ /* 0x000ee40008000009 */
[----:B---3--:R-:W-:Y:S01]  /*21970*/  BAR.SYNC.DEFER_BLOCKING 0x0 ;  /* 0x0000000000007b1d */ /* 0x008fe20000010000 */
[----:B------:R-:W-:-:S05]  /*21980*/  IADD3 R14, P4, PT, R5, R3, RZ ;  /* 0x00000003050e7210 */ /* 0x000fca0007f9e0ff */
[----:B------:R-:W3:Y:S01]  /*21990*/  @!P1 SYNCS.CCTL.IV [UR9+0x10008] ;  /* 0x01000800ff0099b1 */ /* 0x000ee20008000009 */
[CC--:B------:R-:W-:Y:S01]  /*219a0*/  IADD3 R148, P1, PT, R9.reuse, R3.reuse, RZ ;  /* 0x0000000309947210 */ /* 0x0c0fe20007f3e0ff */
[----:B------:R-:W4:Y:S03]  /*219b0*/  LDCU UR9, c[0x0][0x39c] ;  /* 0x00007380ff0977ac */ /* 0x000f260008000800 */
[----:B------:R-:W-:Y:S01]  /*219c0*/  LEA.HI.X.SX32 R149, R9, R2, 0x1, P1 ;  /* 0x0000000209957211 */ /* 0x000fe200008f0eff */
[----:B------:R-:W-:Y:S01]  /*219d0*/  VIADD R9, R8, UR5 ;  /* 0x0000000508097c36 */ /* 0x000fe20008000000 */
[----:B------:R-:W-:-:S04]  /*219e0*/  IADD3 R12, P1, PT, R4, R3, RZ ;  /* 0x00000003040c7210 */ /* 0x000fc80007f3e0ff */
[----:B------:R-:W-:-:S05]  /*219f0*/  LEA.HI.X.SX32 R13, R4, R2, 0x1, P1 ;  /* 0x00000002040d7211 */ /* 0x000fca00008f0eff */
[----:B------:R5:W-:Y:S04]  /*21a00*/  STL.64 [R1+0x18], R12 ;  /* 0x0000180c01007387 */ /* 0x000be80000100a00 */
[----:B-----5:R-:W5:Y:S01]  /*21a10*/  LDL.LU R12, [R1+0x8ec] ;  /* 0x0008ec00010c7983 */ /* 0x020f620000300800 */
[-C--:B------:R-:W-:Y:S01]  /*21a20*/  LEA.HI.X.SX32 R15, R5, R2.reuse, 0x1, P4 ;  /* 0x00000002050f7211 */ /* 0x080fe200020f0eff */
[----:B------:R-:W-:Y:S01]  /*21a30*/  VIADD R7, R9, UR5 ;  /* 0x0000000509077c36 */ /* 0x000fe20008000000 */
[CC--:B------:R-:W-:Y:S01]  /*21a40*/  IADD3 R16, P1, PT, R6.reuse, R3.reuse, RZ ;  /* 0x0000000306107210 */ /* 0x0c0fe20007f3e0ff */
[----:B------:R-:W2:Y:S03]  /*21a50*/  LDL.LU R10, [R1+0x81c] ;  /* 0x00081c00010a7983 */ /* 0x000ea60000300800 */
[----:B------:R-:W-:Y:S01]  /*21a60*/  LEA.HI.X.SX32 R17, R6, R2, 0x1, P1 ;  /* 0x0000000206117211 */ /* 0x000fe200008f0eff */
[----:B------:R0:W-:Y:S01]  /*21a70*/  STL.64 [R1+0x10], R14 ;  /* 0x0000100e01007387 */ /* 0x0001e20000100a00 */
[----:B------:R-:W-:Y:S01]  /*21a80*/  VIADD R6, R7, UR5 ;  /* 0x0000000507067c36 */ /* 0x000fe20008000000 */
[----:B------:R-:W-:-:S02]  /*21a90*/  IADD3 R164, P1, PT, R8, R3, RZ ;  /* 0x0000000308a47210 */ /* 0x000fc40007f3e0ff */
[----:B------:R-:W-:Y:S01]  /*21aa0*/  STL.64 [R1+0x8], R16 ;  /* 0x0000081001007387 */ /* 0x000fe20000100a00 */
[----:B------:R-:W-:Y:S01]  /*21ab0*/  VIADD R5, R6, UR5 ;  /* 0x0000000506057c36 */ /* 0x000fe20008000000 */
[CC--:B0-----:R-:W-:Y:S02]  /*21ac0*/  IADD3 R14, P4, PT, R11.reuse, R3.reuse, RZ ;  /* 0x000000030b0e7210 */ /* 0x0c1fe40007f9e0ff */
[----:B------:R-:W3:Y:S02]  /*21ad0*/  LDL.LU R157, [R1+0x868] ;  /* 0x00086800019d7983 */ /* 0x000ee40000300800 */
[-C--:B------:R-:W-:Y:S02]  /*21ae0*/  LEA.HI.X.SX32 R15, R11, R2.reuse, 0x1, P4 ;  /* 0x000000020b0f7211 */ /* 0x080fe400020f0eff */
[----:B------:R-:W-:Y:S01]  /*21af0*/  LEA.HI.X.SX32 R165, R8, R2, 0x1, P1 ;  /* 0x0000000208a57211 */ /* 0x000fe200008f0eff */
[----:B------:R-:W-:Y:S01]  /*21b00*/  VIADD R4, R5, UR5 ;  /* 0x0000000505047c36 */ /* 0x000fe20008000000 */
[-C--:B------:R-:W-:Y:S01]  /*21b10*/  IADD3 R146, P4, PT, R9, R3.reuse, RZ ;  /* 0x0000000309927210 */ /* 0x080fe20007f9e0ff */
[----:B------:R-:W3:Y:S01]  /*21b20*/  LDL.LU R160, [R1+0x86c] ;  /* 0x00086c0001a07983 */ /* 0x000ee20000300800 */
[----:B------:R-:W-:-:S02]  /*21b30*/  IADD3 R144, P1, PT, R7, R3, RZ ;  /* 0x0000000307907210 */ /* 0x000fc40007f3e0ff */
[-C--:B------:R-:W-:Y:S02]  /*21b40*/  LEA.HI.X.SX32 R147, R9, R2.reuse, 0x1, P4 ;  /* 0x0000000209937211 */ /* 0x080fe400020f0eff */
[CC--:B------:R-:W-:Y:S02]  /*21b50*/  IADD3 R142, P4, PT, R6.reuse, R3.reuse, RZ ;  /* 0x00000003068e7210 */ /* 0x0c0fe40007f9e0ff */
[-C--:B------:R-:W-:Y:S02]  /*21b60*/  LEA.HI.X.SX32 R145, R7, R2.reuse, 0x1, P1 ;  /* 0x0000000207917211 */ /* 0x080fe400008f0eff */
[-C--:B------:R-:W-:Y:S02]  /*21b70*/  IADD3 R140, P1, PT, R5, R3.reuse, RZ ;  /* 0x00000003058c7210 */ /* 0x080fe40007f3e0ff */
[----:B------:R-:W-:Y:S01]  /*21b80*/  LEA.HI.X.SX32 R143, R6, R2, 0x1, P4 ;  /* 0x00000002068f7211 */ /* 0x000fe200020f0eff */
[----:B------:R-:W-:Y:S01]  /*21b90*/  STL.64 [R1], R14 ;  /* 0x0000000e01007387 */ /* 0x000fe20000100a00 */
[----:B------:R-:W-:-:S02]  /*21ba0*/  IADD3 R138, P4, PT, R4, R3, RZ ;  /* 0x00000003048a7210 */ /* 0x000fc40007f9e0ff */
[-C--:B------:R-:W-:Y:S01]  /*21bb0*/  LEA.HI.X.SX32 R141, R5, R2.reuse, 0x1, P1 ;  /* 0x00000002058d7211 */ /* 0x080fe200008f0eff */
[----:B------:R-:W-:Y:S01]  /*21bc0*/  STL.64 [R1+0x9d8], R164 ;  /* 0x0009d8a401007387 */ /* 0x000fe20000100a00 */
[----:B------:R-:W-:-:S03]  /*21bd0*/  LEA.HI.X.SX32 R139, R4, R2, 0x1, P4 ;  /* 0x00000002048b7211 */ /* 0x000fc600020f0eff */
[----:B------:R-:W-:Y:S04]  /*21be0*/  STL [R1+0x9f0], R146 ;  /* 0x0009f09201007387 */ /* 0x000fe80000100800 */
[----:B------:R-:W-:Y:S04]  /*21bf0*/  STL [R1+0x9e0], R147 ;  /* 0x0009e09301007387 */ /* 0x000fe80000100800 */
[----:B------:R-:W-:Y:S04]  /*21c00*/  STL.64 [R1+0x9e8], R144 ;  /* 0x0009e89001007387 */ /* 0x000fe80000100a00 */
[----:B------:R-:W-:Y:S04]  /*21c10*/  STL.64 [R1+0x9f8], R142 ;  /* 0x0009f88e01007387 */ /* 0x000fe80000100a00 */
[----:B------:R0:W-:Y:S04]  /*21c20*/  STL [R1+0xa04], R140 ;  /* 0x000a048c01007387 */ /* 0x0001e80000100800 */
[----:B------:R-:W-:Y:S04]  /*21c30*/  STL [R1+0xa00], R141 ;  /* 0x000a008d01007387 */ /* 0x000fe80000100800 */
[----:B------:R1:W-:Y:S04]  /*21c40*/  STL.64 [R1+0xa08], R138 ;  /* 0x000a088a01007387 */ /* 0x0003e80000100a00 */
[----:B0-----:R-:W4:Y:S01]  /*21c50*/  LDL.LU R140, [R1+0x8f0] ;  /* 0x0008f000018c7983 */ /* 0x001f220000300800 */
[----:B------:R-:W-:-:S05]  /*21c60*/  VIADD R156, R4, UR5 ;  /* 0x00000005049c7c36 */ /* 0x000fca0008000000 */
[----:B------:R-:W-:-:S04]  /*21c70*/  IADD3 R136, P6, PT, R156, R3, RZ ;  /* 0x000000039c887210 */ /* 0x000fc80007fde0ff */
[----:B------:R-:W-:Y:S02]  /*21c80*/  LEA.HI.X.SX32 R137, R156, R2, 0x1, P6 ;  /* 0x000000029c897211 */ /* 0x000fe400030f0eff */
[----:B------:R-:W-:-:S03]  /*21c90*/  ISETP.LT.AND P6, PT, R0, UR15, !P2 ;  /* 0x0000000f00007c0c */ /* 0x000fc6000d7c1270 */
[----:B------:R-:W-:Y:S04]  /*21ca0*/  STL [R1+0xa10], R137 ;  /* 0x000a108901007387 */ /* 0x000fe80000100800 */
[----:B-1----:R-:W4:Y:S04]  /*21cb0*/  LDL.LU R139, [R1+0x8f4] ;  /* 0x0008f400018b7983 */ /* 0x002f280000300800 */
[----:B------:R-:W4:Y:S01]  /*21cc0*/  LDL.LU R138, [R1+0x8f8] ;  /* 0x0008f800018a7983 */ /* 0x000f220000300800 */
[----:B-----5:R-:W-:Y:S02]  /*21cd0*/  ISETP.LT.AND P1, PT, R12, UR15, !P2 ;  /* 0x0000000f0c007c0c */ /* 0x020fe4000d721270 */
[----:B--2---:R-:W-:-:S02]  /*21ce0*/  ISETP.LT.AND P4, PT, R10, UR15, !P2 ;  /* 0x0000000f0a007c0c */ /* 0x004fc4000d781270 */
[----:B------:R-:W0:Y:S01]  /*21cf0*/  LDTM.x128 R4, tmem[UR10] ;  /* 0x0000000a000479ee */ /* 0x000e2200083c0000 */
[----:B------:R-:W-:Y:S01]  /*21d00*/  NOP ;  /* 0x0000000000007918 */ /* 0x000fe20000000000 */
[----:B------:R-:W-:Y:S01]  /*21d10*/  VIADD R0, R156, UR5 ;  /* 0x000000059c007c36 */ /* 0x000fe20008000000 */
[----:B------:R-:W1:Y:S01]  /*21d20*/  LDCU UR10, c[0x0][0x39c] ;  /* 0x00007380ff0a77ac */ /* 0x000e620008000800 */
[----:B0-----:R-:W-:-:S05]  /*21d30*/  F2FP.SATFINITE.E5M2.F32.PACK_AB_MERGE_C R5, R5, R4, RZ ;  /* 0x000000040505723e */ /* 0x001fca00048060ff */
[----:B------:R0:W-:Y:S02]  /*21d40*/  @P6 STG.E.U8 desc[UR18][R154.64], R5 ;  /* 0x000000059a006986 */ /* 0x0001e4000c101112 */
[----:B0-----:R-:W-:-:S04]  /*21d50*/  PRMT R5, R5, 0x9910, RZ ;  /* 0x0000991005057816 */ /* 0x001fc800000000ff */
[----:B------:R-:W-:-:S05]  /*21d60*/  SHF.R.S32.HI R5, RZ, 0x8, R5 ;  /* 0x00000008ff057819 */ /* 0x000fca0000011405 */
[----:B------:R0:W-:Y:S01]  /*21d70*/  @P5 STG.E.U8 desc[UR18][R158.64], R5 ;  /* 0x000000059e005986 */ /* 0x0001e2000c101112 */
[----:B---3--:R-:W-:Y:S02]  /*21d80*/  ISETP.LT.AND P5, PT, R160, UR15, !P2 ;  /* 0x0000000fa0007c0c */ /* 0x008fe4000d7a1270 */
[----:B------:R-:W-:-:S05]  /*21d90*/  F2FP.SATFINITE.E5M2.F32.PACK_AB_MERGE_C R160, R7, R6, RZ ;  /* 0x0000000607a0723e */ /* 0x000fca00048060ff */
[----:B------:R2:W-:Y:S01]  /*21da0*/  @P0 STG.E.U8 desc[UR18][R152.64], R160 ;  /* 0x000000a098000986 */ /* 0x0005e2000c101112 */
[----:B----4-:R-:W-:-:S03]  /*21db0*/  ISETP.LT.AND P0, PT, R140, UR15, !P2 ;  /* 0x0000000f8c007c0c */ /* 0x010fc6000d701270 */
[----:B------:R-:W3:Y:S04]  /*21dc0*/  LDL.LU R140, [R1+0x8fc] ;  /* 0x0008fc00018c7983 */ /* 0x000ee80000300800 */
[----:B------:R-:W4:Y:S01]  /*21dd0*/  LDL.LU R146, [R1+0x900] ;  /* 0x0009000001927983 */ /* 0x000f220000300800 */
[----:B------:R-:W-:-:S04]  /*21de0*/  ISETP.LT.AND P6, PT, R157, UR15, !P2 ;  /* 0x0000000f9d007c0c */ /* 0x000fc8000d7c1270 */
[----:B------:R-:W-:Y:S02]  /*21df0*/  P2R R4, PR, RZ, 0x40 ;  /* 0x00000040ff047803 */ /* 0x000fe40000000000 */
[----:B------:R-:W-:-:S04]  /*21e00*/  IADD3 R156, P6, PT, R0, R3, RZ ;  /* 0x00000003009c7210 */ /* 0x000fc80007fde0ff */
[C---:B------:R-:W-:Y:S01]  /*21e10*/  LEA.HI.X.SX32 R157, R0.reuse, R2, 0x1, P6 ;  /* 0x00000002009d7211 */ /* 0x040fe200030f0eff */
[----:B------:R-:W-:-:S05]  /*21e20*/  VIADD R0, R0, UR5 ;  /* 0x0000000500007c36 */ /* 0x000fca0008000000 */
[----:B------:R-:W-:-:S04]  /*21e30*/  IADD3 R154, P6, PT, R0, R3, RZ ;  /* 0x00000003009a7210 */ /* 0x000fc80007fde0ff */
[C---:B------:R-:W-:Y:S01]  /*21e40*/  LEA.HI.X.SX32 R155, R0.reuse, R2, 0x1, P6 ;  /* 0x00000002009b7211 */ /* 0x040fe200030f0eff */
[----:B------:R-:W-:Y:S01]  /*21e50*/  VIADD R0, R0, UR5 ;  /* 0x0000000500007c36 */ /* 0x000fe20008000000 */
[----:B------:R-:W-:Y:S02]  /*21e60*/  ISETP.NE.AND P6, PT, R4, RZ, PT ;  /* 0x000000ff0400720c */ /* 0x000fe40003fc5270 */
[----:B------:R-:W-:Y:S02]  /*21e70*/  P2R R137, PR, RZ, 0x20 ;  /* 0x00000020ff897803 */ /* 0x000fe40000000000 */
[----:B------:R-:W-:-:S04]  /*21e80*/  IADD3 R4, P5, PT, R0, R3, RZ ;  /* 0x0000000300047210 */ /* 0x000fc80007fbe0ff */
[C---:B0-----:R-:W-:Y:S01]  /*21e90*/  LEA.HI.X.SX32 R5, R0.reuse, R2, 0x1, P5 ;  /* 0x0000000200057211 */ /* 0x041fe200028f0eff */
[----:B------:R-:W-:-:S05]  /*21ea0*/  VIADD R0, R0, UR5 ;  /* 0x0000000500007c36 */ /* 0x000fca0008000000 */
[----:B------:R-:W-:-:S04]  /*21eb0*/  IADD3 R6, P5, PT, R0, R3, RZ ;  /* 0x0000000300067210 */ /* 0x000fc80007fbe0ff */
[C---:B------:R-:W-:Y:S01]  /*21ec0*/  LEA.HI.X.SX32 R7, R0.reuse, R2, 0x1, P5 ;  /* 0x0000000200077211 */ /* 0x040fe200028f0eff */
[----:B------:R-:W-:-:S05]  /*21ed0*/  VIADD R0, R0, UR5 ;  /* 0x0000000500007c36 */ /* 0x000fca0008000000 */
[----:B------:R-:W-:-:S04]  /*21ee0*/  IADD3 R158, P5, PT, R0, R3, RZ ;  /* 0x00000003009e7210 */ /* 0x000fc80007fbe0ff */
[C---:B------:R-:W-:Y:S01]  /*21ef0*/  LEA.HI.X.SX32 R159, R0.reuse, R2, 0x1, P5 ;  /* 0x00000002009f7211 */ /* 0x040fe200028f0eff */
[----:B------:R-:W-:Y:S01]  /*21f00*/  VIADD R0, R0, UR5 ;  /* 0x0000000500007c36 */ /* 0x000fe20008000000 */
[----:B--2---:R-:W-:-:S04]  /*21f10*/  PRMT R160, R160, 0x9910, RZ ;  /* 0x00009910a0a07816 */ /* 0x004fc800000000ff */
[CC--:B------:R-:W-:Y:S02]  /*21f20*/  IADD3 R152, P5, PT, R0.reuse, R3.reuse, RZ ;  /* 0x0000000300987210 */ /* 0x0c0fe40007fbe0ff */
[----:B------:R-:W-:Y:S02]  /*21f30*/  SHF.R.S32.HI R160, RZ, 0x8, R160 ;  /* 0x00000008ffa07819 */ /* 0x000fe400000114a0 */
[C---:B------:R-:W-:Y:S01]  /*21f40*/  LEA.HI.X.SX32 R153, R0.reuse, R2, 0x1, P5 ;  /* 0x0000000200997211 */ /* 0x040fe200028f0eff */
[----:B------:R-:W-:Y:S02]  /*21f50*/  VIADD R0, R0, UR5 ;  /* 0x0000000500007c36 */ /* 0x000fe40008000000 */
[----:B------:R0:W-:Y:S01]  /*21f60*/  @P3 STG.E.U8 desc[UR18][R150.64], R160 ;  /* 0x000000a096003986 */ /* 0x0001e2000c101112 */
[----:B------:R-:W-:Y:S02]  /*21f70*/  F2FP.SATFINITE.E5M2.F32.PACK_AB_MERGE_C R162, R9, R8, RZ ;  /* 0x0000000809a2723e */ /* 0x000fe400048060ff */
[----:B0-----:R-:W-:-:S04]  /*21f80*/  IADD3 R150, P5, PT, R0, R3, RZ ;  /* 0x0000000300967210 */ /* 0x001fc80007fbe0ff */
[C---:B------:R-:W-:Y:S01]  /*21f90*/  LEA.HI.X.SX32 R151, R0.reuse, R2, 0x1, P5 ;  /* 0x0000000200977211 */ /* 0x040fe200028f0eff */
[----:B------:R-:W-:-:S05]  /*21fa0*/  VIADD R0, R0, UR5 ;  /* 0x0000000500007c36 */ /* 0x000fca0008000000 */
[----:B------:R-:W-:-:S04]  /*21fb0*/  IADD3 R8, P5, PT, R0, R3, RZ ;  /* 0x0000000300087210 */ /* 0x000fc80007fbe0ff */
[C---:B------:R-:W-:Y:S01]  /*21fc0*/  LEA.HI.X.SX32 R9, R0.reuse, R2, 0x1, P5 ;  /* 0x0000000200097211 */ /* 0x040fe200028f0eff */
[----:B------:R-:W-:-:S05]  /*21fd0*/  VIADD R0, R0, UR5 ;  /* 0x0000000500007c36 */ /* 0x000fca0008000000 */
[----:B------:R-:W-:-:S04]  /*21fe0*/  IADD3 R160, P5, PT, R0, R3, RZ ;  /* 0x0000000300a07210 */ /* 0x000fc80007fbe0ff */
[CC--:B------:R-:W-:Y:S01]  /*21ff0*/  LEA.HI.X.SX32 R161, R0.reuse, R2.reuse, 0x1, P5 ;  /* 0x0000000200a17211 */ /* 0x0c0fe200028f0eff */
[----:B------:R-:W-:Y:S01]  /*22000*/  VIADD R0, R0, UR5 ;  /* 0x0000000500007c36 */ /* 0x000fe20008000000 */
[----:B------:R0:W-:Y:S04]  /*22010*/  @P1 STG.E.U8 desc[UR18][R134.64], R162 ;  /* 0x000000a286001986 */ /* 0x0001e8000c101112 */
[----:B0-----:R-:W-:Y:S02]  /*22020*/  IADD3 R134, P5, PT, R0, R3, RZ ;  /* 0x0000000300867210 */ /* 0x001fe40007fbe0ff */
[----:B------:R-:W-:Y:S02]  /*22030*/  PRMT R162, R162, 0x9910, RZ ;  /* 0x00009910a2a27816 */ /* 0x000fe400000000ff */
[C---:B------:R-:W-:Y:S01]  /*22040*/  LEA.HI.X.SX32 R135, R0.reuse, R2, 0x1, P5 ;  /* 0x0000000200877211 */ /* 0x040fe200028f0eff */
[----:B------:R-:W-:Y:S01]  /*22050*/  VIADD R0, R0, UR5 ;  /* 0x0000000500007c36 */ /* 0x000fe20008000000 */
[----:B------:R-:W-:-:S05]  /*22060*/  SHF.R.S32.HI R162, RZ, 0x8, R162 ;  /* 0x00000008ffa27819 */ /* 0x000fca00000114a2 */
[----:B------:R0:W-:Y:S01]  /*22070*/  @P4 STG.E.U8 desc[UR18][R148.64], R162 ;  /* 0x000000a294004986 */ /* 0x0001e2000c101112 */
[----:B------:R-:W-:Y:S02]  /*22080*/  ISETP.LT.AND P3, PT, R139, UR15, !P2 ;  /* 0x0000000f8b007c0c */ /* 0x000fe4000d761270 */
[----:B------:R-:W-:Y:S02]  /*22090*/  ISETP.LT.AND P1, PT, R138, UR15, !P2 ;  /* 0x0000000f8a007c0c */ /* 0x000fe4000d721270 */
[----:B------:R-:W2:Y:S04]  /*220a0*/  LDL.LU.64 R138, [R1+0x18] ;  /* 0x00001800018a7983 */ /* 0x000ea80000300a00 */
[----:B------:R-:W5:Y:S01]  /*220b0*/  LDL.LU.64 R142, [R1+0x10] ;  /* 0x00001000018e7983 */ /* 0x000f620000300a00 */
[----:B0-----:R-:W-:-:S03]  /*220c0*/  IADD3 R148, P4, PT, R0, R3, RZ ;  /* 0x0000000300947210 */ /* 0x001fc60007f9e0ff */
[----:B------:R-:W5:Y:S01]  /*220d0*/  LDL.LU R141, [R1+0x7dc] ;  /* 0x0007dc00018d7983 */ /* 0x000f620000300800 */
[C---:B------:R-:W-:Y:S01]  /*220e0*/  LEA.HI.X.SX32 R149, R0.reuse, R2, 0x1, P4 ;  /* 0x0000000200957211 */ /* 0x040fe200020f0eff */
[----:B------:R-:W-:Y:S02]  /*220f0*/  VIADD R0, R0, UR5 ;  /* 0x0000000500007c36 */ /* 0x000fe40008000000 */
[----:B------:R-:W5:Y:S04]  /*22100*/  LDL.LU.64 R144, [R1+0x8] ;  /* 0x0000080001907983 */ /* 0x000f680000300a00 */
[----:B------:R-:W5:Y:S01]  /*22110*/  LDL.LU.64 R164, [R1] ;  /* 0x0000000001a47983 */ /* 0x000f620000300a00 */
[----:B---3--:R-:W-:Y:S02]  /*22120*/  ISETP.LT.AND P5, PT, R140, UR15, !P2 ;  /* 0x0000000f8c007c0c */ /* 0x008fe4000d7a1270 */
[----:B------:R-:W-:-:S02]  /*22130*/  F2FP.SATFINITE.E5M2.F32.PACK_AB_MERGE_C R140, R11, R10, RZ ;  /* 0x0000000a0b8c723e */ /* 0x000fc400048060ff */
[----:B------:R-:W-:-:S04]  /*22140*/  IADD3 R10, P4, PT, R0, R3, RZ ;  /* 0x00000003000a7210 */ /* 0x000fc80007f9e0ff */
[----:B------:R-:W-:Y:S02]  /*22150*/  LEA.HI.X.SX32 R11, R0, R2, 0x1, P4 ;  /* 0x00000002000b7211 */ /* 0x000fe400020f0eff */
[----:B----4-:R-:W-:Y:S02]  /*22160*/  ISETP.LT.AND P4, PT, R146, UR15, !P2 ;  /* 0x0000000f92007c0c */ /* 0x010fe4000d781270 */
[----:B------:R-:W3:Y:S04]  /*22170*/  LDL.LU R146, [R1+0x88c] ;  /* 0x00088c0001927983 */ /* 0x000ee80000300800 */
[----:B------:R-:W4:Y:S01]  /*22180*/  LDL.LU R147, [R1+0x888] ;  /* 0x0008880001937983 */ /* 0x000f220000300800 */
[----:B------:R-:W-:-:S03]  /*22190*/  VIADD R0, R0, UR5 ;  /* 0x0000000500007c36 */ /* 0x000fc60008000000 */
[----:B------:R0:W-:Y:S02]  /*221a0*/  @P6 STG.E.U8 desc[UR18][R132.64], R140 ;  /* 0x0000008c84006986 */ /* 0x0001e4000c101112 */
[----:B0-----:R-:W-:-:S04]  /*221b0*/  IADD3 R132, P6, PT, R0, R3, RZ ;  /* 0x0000000300847210 */ /* 0x001fc80007fde0ff */
[C---:B------:R-:W-:Y:S01]  /*221c0*/  LEA.HI.X.SX32 R133, R0.reuse, R2, 0x1, P6 ;  /* 0x0000000200857211 */ /* 0x040fe200030f0eff */
[----:B------:R-:W-:-:S05]  /*221d0*/  VIADD R0, R0, UR5 ;  /* 0x0000000500007c36 */ /* 0x000fca0008000000 */
[----:B------:R-:W-:-:S04]  /*221e0*/  IADD3 R162, P6, PT, R0, R3, RZ ;  /* 0x0000000300a27210 */ /* 0x000fc80007fde0ff */
[----:B------:R-:W-:Y:S02]  /*221f0*/  LEA.HI.X.SX32 R163, R0, R2, 0x1, P6 ;  /* 0x0000000200a37211 */ /* 0x000fe400030f0eff */
[----:B------:R-:W-:Y:S02]  /*22200*/  ISETP.NE.AND P6, PT, R137, RZ, PT ;  /* 0x000000ff8900720c */ /* 0x000fe40003fc5270 */
[----:B------:R-:W-:Y:S01]  /*22210*/  PRMT R140, R140, 0x9910, RZ ;  /* 0x000099108c8c7816 */ /* 0x000fe200000000ff */
[----:B------:R-:W4:Y:S01]  /*22220*/  LDL.LU R137, [R1+0xa10] ;  /* 0x000a100001897983 */ /* 0x000f220000300800 */
[----:B------:R-:W-:Y:S02]  /*22230*/  F2FP.SATFINITE.E5M2.F32.PACK_AB_MERGE_C R12, R13, R12, RZ ;  /* 0x0000000c0d0c723e */ /* 0x000fe400048060ff */
[----:B------:R-:W-:Y:S02]  /*22240*/  SHF.R.S32.HI R140, RZ, 0x8, R140 ;  /* 0x00000008ff8c7819 */ /* 0x000fe4000001148c */
[----:B------:R-:W-:-:S05]  /*22250*/  F2FP.SATFINITE.E5M2.F32.PACK_AB_MERGE_C R14, R15, R14, RZ ;  /* 0x0000000e0f0e723e */ /* 0x000fca00048060ff */
[----:B--2---:R0:W-:Y:S04]  /*22260*/  @P6 STG.E.U8 desc[UR18][R138.64], R140 ;  /* 0x0000008c8a006986 */ /* 0x0041e8000c101112 */
[----:B-----5:R2:W-:Y:S01]  /*22270*/  @P0 STG.E.U8 desc[UR18][R142.64], R12 ;  /* 0x0000000c8e000986 */ /* 0x0205e2000c101112 */
[----:B------:R-:W-:-:S03]  /*22280*/  ISETP.LT.AND P6, PT, R141, UR15, !P2 ;  /* 0x0000000f8d007c0c */ /* 0x000fc6000d7c1270 */
[----:B0-----:R-:W5:Y:S01]  /*22290*/  LDL.LU.64 R138, [R1+0xa08] ;  /* 0x000a0800018a7983 */ /* 0x001f620000300a00 */
[----:B--2---:R-:W-:-:S03]  /*222a0*/  PRMT R12, R12, 0x9910, RZ ;  /* 0x000099100c0c7816 */ /* 0x004fc600000000ff */
[----:B------:R-:W2:Y:S01]  /*222b0*/  LDL.LU R140, [R1+0xa04] ;  /* 0x000a0400018c7983 */ /* 0x000ea20000300800 */
[----:B------:R-:W-:-:S03]  /*222c0*/  SHF.R.S32.HI R12, RZ, 0x8, R12 ;  /* 0x00000008ff0c7819 */ /* 0x000fc6000001140c */
[----:B------:R-:W2:Y:S04]  /*222d0*/  LDL.LU R141, [R1+0xa00] ;  /* 0x000a0000018d7983 */ /* 0x000ea80000300800 */
[----:B------:R-:W2:Y:S04]  /*222e0*/  LDL.LU R13, [R1+0x908] ;  /* 0x00090800010d7983 */ /* 0x000ea80000300800 */
[----:B------:R-:W2:Y:S04]  /*222f0*/  LDL.LU.64 R142, [R1+0x9f8] ;  /* 0x0009f800018e7983 */ /* 0x000ea80000300a00 */
[----:B------:R0:W-:Y:S04]  /*22300*/  @P3 STG.E.U8 desc[UR18][R144.64], R12 ;  /* 0x0000000c90003986 */ /* 0x0001e8000c101112 */
[----:B------:R0:W-:Y:S01]  /*22310*/  @P1 STG.E.U8 desc[UR18][R164.64], R14 ;  /* 0x0000000ea4001986 */ /* 0x0001e2000c101112 */
[----:B---3--:R-:W-:-:S03]  /*22320*/  ISETP.LT.AND P0, PT, R146, UR15, !P2 ;  /* 0x0000000f92007c0c */ /* 0x008fc6000d701270 */
[----:B------:R-:W3:Y:S01]  /*22330*/  LDL.LU R146, [R1+0x9f0] ;  /* 0x0009f00001927983 */ /* 0x000ee20000300800 */
[----:B----4-:R-:W-:-:S03]  /*22340*/  ISETP.LT.AND P3, PT, R147, UR15, !P2 ;  /* 0x0000000f93007c0c */ /* 0x010fc6000d761270 */
[----:B0-----:R-:W4:Y:S04]  /*22350*/  LDL.LU.64 R144, [R1+0x9e8] ;  /* 0x0009e80001907983 */ /* 0x001f280000300a00 */
[----:B------:R-:W2:Y:S04]  /*22360*/  LDL.LU R12, [R1+0x7e4] ;  /* 0x0007e400010c7983 */ /* 0x000ea80000300800 */
[----:B------:R-:W3:Y:S04]  /*22370*/  LDL.LU R147, [R1+0x9e0] ;  /* 0x0009e00001937983 */ /* 0x000ee80000300800 */
[----:B------:R-:W2:Y:S04]  /*22380*/  LDL.LU R15, [R1+0x904] ;  /* 0x00090400010f7983 */ /* 0x000ea80000300800 */
[----:B------:R-:W2:Y:S01]  /*22390*/  LDL.LU.64 R164, [R1+0x9d8] ;  /* 0x0009d80001a47983 */ /* 0x000ea20000300a00 */
[----:B------:R-:W-:-:S04]  /*223a0*/  PRMT R14, R14, 0x9910, RZ ;  /* 0x000099100e0e7816 */ /* 0x000fc800000000ff */
[----:B------:R-:W-:Y:S02]  /*223b0*/  SHF.R.S32.HI R14, RZ, 0x8, R14 ;  /* 0x00000008ff0e7819 */ /* 0x000fe4000001140e */
[----:B------:R-:W-:-:S03]  /*223c0*/  F2FP.SATFINITE.E5M2.F32.PACK_AB_MERGE_C R16, R17, R16, RZ ;  /* 0x000000101110723e */ /* 0x000fc600048060ff */
[----:B--2---:R0:W-:Y:S04]  /*223d0*/  @P5 STG.E.U8 desc[UR18][R164.64], R14 ;  /* 0x0000000ea4005986 */ /* 0x0041e8000c101112 */
[----:B0-----:R-:W2:Y:S04]  /*223e0*/  LDL.LU R165, [R1+0x90c] ;  /* 0x00090c0001a57983 */ /* 0x001ea80000300800 */
[----:B------:R-:W2:Y:S01]  /*223f0*/  LDL.LU R164, [R1+0x910] ;  /* 0x0009100001a47983 */ /* 0x000ea20000300800 */
[----:B------:R-:W-:-:S03]  /*22400*/  ISETP.LT.AND P1, PT, R15, UR15, !P2 ;  /* 0x0000000f0f007c0c */ /* 0x000fc6000d721270 */
[----:B------:R-:W2:Y:S01]  /*22410*/  LDL.LU R15, [R1+0x8c4] ;  /* 0x0008c400010f7983 */ /* 0x000ea20000300800 */
[----:B------:R-:W-:-:S03]  /*22420*/  ISETP.LT.AND P5, PT, R13, UR15, !P2 ;  /* 0x0000000f0d007c0c */ /* 0x000fc6000d7a1270 */
[----:B------:R-:W2:Y:S04]  /*22430*/  LDL.LU R13, [R1+0x8b4] ;  /* 0x0008b400010d7983 */ /* 0x000ea80000300800 */
[----:B---3--:R0:W-:Y:S01]  /*22440*/  @P4 STG.E.U8 desc[UR18][R146.64], R16 ;  /* 0x0000001092004986 */ /* 0x0081e2000c101112 */
[----:B------:R-:W-:Y:S01]  /*22450*/  ISETP.LT.AND P4, PT, R12, UR4, !P2 ;  /* 0x000000040c007c0c */ /* 0x000fe2000d781270 */
[----:B------:R-:W2:Y:S02]  /*22460*/  LDCU UR4, c[0x0][0x39c] ;  /* 0x00007380ff0477ac */ /* 0x000ea40008000800 */
[----:B------:R-:W3:Y:S04]  /*22470*/  LDL.LU R12, [R1+0x8a8] ;  /* 0x0008a800010c7983 */ /* 0x000ee80000300800 */
[----:B------:R-:W3:Y:S01]  /*22480*/  LDL.LU R14, [R1+0x898] ;  /* 0x00089800010e7983 */ /* 0x000ee20000300800 */
[----:B0-----:R-:W-:-:S03]  /*22490*/  PRMT R16, R16, 0x9910, RZ ;  /* 0x0000991010107816 */ /* 0x001fc600000000ff */
[----:B------:R-:W3:Y:S01]  /*224a0*/  LDL.LU R17, [R1+0x914] ;  /* 0x0009140001117983 */ /* 0x000ee20000300800 */
[----:B------:R-:W-:-:S05]  /*224b0*/  SHF.R.S32.HI R16, RZ, 0x8, R16 ;  /* 0x00000008ff107819 */ /* 0x000fca0000011410 */
[----:B----4-:R0:W-:Y:S01]  /*224c0*/  @P6 STG.E.U8 desc[UR18][R144.64], R16 ;  /* 0x0000001090006986 */ /* 0x0101e2000c101112 */
[----:B------:R-:W-:-:S05]  /*224d0*/  F2FP.SATFINITE.E5M2.F32.PACK_AB_MERGE_C R18, R19, R18, RZ ;  /* 0x000000121312723e */ /* 0x000fca00048060ff */
[----:B------:R4:W-:Y:S04]  /*224e0*/  @P0 STG.E.U8 desc[UR18][R142.64], R18 ;  /* 0x000000128e000986 */ /* 0x0009e8000c101112 */
[----:B0-----:R-:W3:Y:S01]  /*224f0*/  LDL.LU R16, [R1+0x918] ;  /* 0x0009180001107983 */ /* 0x001ee20000300800 */
[----:B----4-:R-:W-:-:S04]  /*22500*/  PRMT R18, R18, 0x9910, RZ ;  /* 0x0000991012127816 */ /* 0x010fc800000000ff */
[----:B------:R-:W-:-:S05]  /*22510*/  SHF.R.S32.HI R18, RZ, 0x8, R18 ;  /* 0x00000008ff127819 */ /* 0x000fca0000011412 */
[----:B------:R-:W-:Y:S01]  /*22520*/  @P3 STG.E.U8 desc[UR18][R140.64], R18 ;  /* 0x000000128c003986 */ /* 0x000fe2000c101112 */
[----:B------:R-:W-:-:S05]  /*22530*/  F2FP.SATFINITE.E5M2.F32.PACK_AB_MERGE_C R20, R21, R20, RZ ;  /* 0x000000141514723e */ /* 0x000fca00048060ff */
[----:B-----5:R0:W-:Y:S02]  /*22540*/  @P1 STG.E.U8 desc[UR18][R138.64], R20 ;  /* 0x000000148a001986 */ /* 0x0201e4000c101112 */
[----:B0-----:R-:W-:-:S04]  /*22550*/  PRMT R20, R20, 0x9910, RZ ;  /* 0x0000991014147816 */ /* 0x001fc800000000ff */
[----:B------:R-:W-:-:S05]  /*22560*/  SHF.R.S32.HI R20, RZ, 0x8, R20 ;  /* 0x00000008ff147819 */ /* 0x000fca0000011414 */
[----:B------:R-:W-:Y:S01]  /*22570*/  @P5 STG.E.U8 desc[UR18][R136.64], R20 ;  /* 0x0000001488005986 */ /* 0x000fe2000c101112 */
[----:B--2---:R-:W-:Y:S01]  /*22580*/  ISETP.LT.AND P6, PT, R165, UR4, !P2 ;  /* 0x00000004a5007c0c */ /* 0x004fe2000d7c1270 */
[----:B------:R-:W0:Y:S02]  /*22590*/  LDCU UR4, c[0x0][0x39c] ;  /* 0x00007380ff0477ac */ /* 0x000e240008000800 */
[----:B0-----:R-:W-:Y:S01]  /*225a0*/  ISETP.LT.AND P0, PT, R164, UR4, !P2 ;  /* 0x00000004a4007c0c */ /* 0x001fe2000d701270 */
[----:B------:R-:W0:Y:S02]  /*225b0*/  LDCU UR4, c[0x0][0x39c] ;  /* 0x00007380ff0477ac */ /* 0x000e240008000800 */
[----:B0-----:R-:W-:Y:S01]  /*225c0*/  ISETP.LT.AND P3, PT, R15, UR4, !P2 ;  /* 0x000000040f007c0c */ /* 0x001fe2000d761270 */
[----:B------:R-:W0:Y:S01]  /*225d0*/  LDCU UR4, c[0x0][0x39c] ;  /* 0x00007380ff0477ac */ /* 0x000e220008000800 */
[----:B------:R-:W2:Y:S01]  /*225e0*/  LDL.LU R15, [R1+0x91c] ;  /* 0x00091c00010f7983 */ /* 0x000ea20000300800 */
[----:B0-----:R-:W-:Y:S01]  /*225f0*/  ISETP.LT.AND P1, PT, R13, UR4, !P2 ;  /* 0x000000040d007c0c */ /* 0x001fe2000d721270 */
[----:B------:R-:W3:Y:S02]  /*22600*/  LDCU UR4, c[0x0][0x39c] ;  /* 0x00007380ff0477ac */ /* 0x000ee40008000800 */
[----:B------:R-:W4:Y:S01]  /*22610*/  LDL.LU R13, [R1+0x920] ;  /* 0x00092000010d7983 */ /* 0x000f220000300800 */
[----:B---3--:R-:W-:Y:S01]  /*22620*/  ISETP.LT.AND P5, PT, R12, UR4, !P2 ;  /* 0x000000040c007c0c */ /* 0x008fe2000d7a1270 */
[----:B------:R-:W0:Y:S02]  /*22630*/  LDCU UR4, c[0x0][0x39c] ;  /* 0x00007380ff0477ac */ /* 0x000e240008000800 */
[----:B------:R-:W3:Y:S01]  /*22640*/  LDL.LU R12, [R1+0x8d0] ;  /* 0x0008d000010c7983 */ /* 0x000ee20000300800 */
[----:B------:R-:W-:-:S05]  /*22650*/  F2FP.SATFINITE.E5M2.F32.PACK_AB_MERGE_C R22, R23, R22, RZ ;  /* 0x000000161716723e */ /* 0x000fca00048060ff */
[----:B------:R5:W-:Y:S01]  /*22660*/  @P6 STG.E.U8 desc[UR18][R156.64], R22 ;  /* 0x000000169c006986 */ /* 0x000be2000c101112 */
[----:B0-----:R-:W-:Y:S01]  /*22670*/  ISETP.LT.AND P6, PT, R14, UR4, !P2 ;  /* 0x000000040e007c0c */ /* 0x001fe2000d7c1270 */
[----:B------:R-:W0:Y:S01]  /*22680*/  LDCU UR4, c[0x0][0x39c] ;  /* 0x00007380ff0477ac */ /* 0x000e220008000800 */
[----:B-----5:R-:W-:Y:S01]  /*22690*/  PRMT R22, R22, 0x9910, RZ ;  /* 0x0000991016167816 */ /* 0x020fe200000000ff */
[----:B------:R-:W5:Y:S03]  /*226a0*/  LDL.LU R14, [R1+0x8b8] ;  /* 0x0008b800010e7983 */ /* 0x000f660000300800 */
[----:B------:R-:W-:-:S05]  /*226b0*/  SHF.R.S32.HI R22, RZ, 0x8, R22 ;  /* 0x00000008ff167819 */ /* 0x000fca0000011416 */
[----:B------:R-:W-:Y:S01]  /*226c0*/  @P0 STG.E.U8 desc[UR18][R154.64], R22 ;  /* 0x000000169a000986 */ /* 0x000fe2000c101112 */
[----:B0-----:R-:W-:Y:S01]  /*226d0*/  ISETP.LT.AND P0, PT, R17, UR4, !P2 ;  /* 0x0000000411007c0c */ /* 0x001fe2000d701270 */
[----:B------:R-:W0:Y:S01]  /*226e0*/  LDCU UR4, c[0x0][0x39c] ;  /* 0x00007380ff0477ac */ /* 0x000e220008000800 */
[----:B------:R-:W-:-:S05]  /*226f0*/  F2FP.SATFINITE.E5M2.F32.PACK_AB_MERGE_C R24, R25, R24, RZ ;  /* 0x000000181918723e */ /* 0x000fca00048060ff */
[----:B------:R0:W-:Y:S02]  /*22700*/  @P3 STG.E.U8 desc[UR18][R4.64], R24 ;  /* 0x0000001804003986 */ /* 0x0001e4000c101112 */
[----:B0-----:R-:W-:Y:S01]  /*22710*/  ISETP.LT.AND P3, PT, R16, UR4, !P2 ;  /* 0x0000000410007c0c */ /* 0x001fe2000d761270 */
[----:B------:R-:W2:Y:S01]  /*22720*/  LDCU UR4, c[0x0][0x39c] ;  /* 0x00007380ff0477ac */ /* 0x000ea20008000800 */
[----:B------:R-:W-:Y:S01]  /*22730*/  PRMT R24, R24, 0x9910, RZ ;  /* 0x0000991018187816 */ /* 0x000fe200000000ff */
[----:B------:R-:W5:Y:S03]  /*22740*/  LDL.LU R5, [R1+0x8b0] ;  /* 0x0008b00001057983 */ /* 0x000f660000300800 */
[----:B------:R-:W-:Y:S01]  /*22750*/  SHF.R.S32.HI R24, RZ, 0x8, R24 ;  /* 0x00000008ff187819 */ /* 0x000fe20000011418 */
[----:B------:R-:W5:Y:S04]  /*22760*/  LDL.LU R4, [R1+0x894] ;  /* 0x0008940001047983 */ /* 0x000f680000300800 */
[----:B------:R-:W-:Y:S01]  /*22770*/  @P1 STG.E.U8 desc[UR18][R6.64], R24 ;  /* 0x0000001806001986 */ /* 0x000fe2000c101112 */
[----:B------:R-:W-:-:S05]  /*22780*/  F2FP.SATFINITE.E5M2.F32.PACK_AB_MERGE_C R26, R27, R26, RZ ;  /* 0x0000001a1b1a723e */ /* 0x000fca00048060ff */
[----:B------:R0:W-:Y:S02]  /*22790*/  @P5 STG.E.U8 desc[UR18][R158.64], R26 ;  /* 0x0000001a9e005986 */ /* 0x0001e4000c101112 */
[----:B0-----:R-:W-:-:S04]  /*227a0*/  PRMT R26, R26, 0x9910, RZ ;  /* 0x000099101a1a7816 */ /* 0x001fc800000000ff */
[----:B------:R-:W-:-:S05]  /*227b0*/  SHF.R.S32.HI R26, RZ, 0x8, R26 ;  /* 0x00000008ff1a7819 */ /* 0x000fca000001141a */
[----:B------:R-:W-:Y:S01]  /*227c0*/  @P6 STG.E.U8 desc[UR18][R152.64], R26 ;  /* 0x0000001a98006986 */ /* 0x000fe2000c101112 */
[----:B--2---:R-:W-:Y:S01]  /*227d0*/  ISETP.LT.AND P1, PT, R15, UR4, !P2 ;  /* 0x000000040f007c0c */ /* 0x004fe2000d721270 */
[----:B------:R-:W4:Y:S02]  /*227e0*/  LDCU UR4, c[0x0][0x39c] ;  /* 0x00007380ff0477ac */ /* 0x000f240008000800 */
[----:B----4-:R-:W-:Y:S01]  /*227f0*/  ISETP.LT.AND P5, PT, R13, UR4, !P2 ;  /* 0x000000040d007c0c */ /* 0x010fe2000d7a1270 */
[----:B------:R-:W3:Y:S01]  /*22800*/  LDCU UR4, c[0x0][0x39c] ;  /* 0x00007380ff0477ac */ /* 0x000ee20008000800 */
[----:B------:R-:W2:Y:S01]  /*22810*/  LDL.LU R13, [R1+0x930] ;  /* 0x00093000010d7983 */ /* 0x000ea20000300800 */
[----:B---3--:R-:W-:Y:S01]  /*22820*/  ISETP.LT.AND P6, PT, R12, UR4, !P2 ;  /* 0x000000040c007c0c */ /* 0x008fe2000d7c1270 */
[----:B------:R-:W5:Y:S02]  /*22830*/  LDCU UR4, c[0x0][0x39c] ;  /* 0x00007380ff0477ac */ /* 0x000f640008000800 */
[----:B------:R-:W3:Y:S01]  /*22840*/  LDL.LU R12, [R1+0x92c] ;  /* 0x00092c00010c7983 */ /* 0x000ee20000300800 */
[----:B------:R-:W-:-:S02]  /*22850*/  F2FP.SATFINITE.E5M2.F32.PACK_AB_MERGE_C R28, R29, R28, RZ ;  /* 0x0000001c1d1c723e */ /* 0x000fc400048060ff */
[----:B------:R-:W-:Y:S01]  /*22860*/  F2FP.SATFINITE.E5M2.F32.PACK_AB_MERGE_C R30, R31, R30, RZ ;  /* 0x0000001e1f1e723e */ /* 0x000fe200048060ff */
[----:B------:R-:W4:Y:S04]  /*22870*/  LDL.LU R7, [R1+0x928] ;  /* 0x0009280001077983 */ /* 0x000f280000300800 */
[----:B------:R0:W-:Y:S04]  /*22880*/  @P0 STG.E.U8 desc[UR18][R150.64], R28 ;  /* 0x0000001c96000986 */ /* 0x0001e8000c101112 */
[----:B------:R-:W2:Y:S01]  /*22890*/  LDL.LU R6, [R1+0x924] ;  /* 0x0009240001067983 */ /* 0x000ea20000300800 */
[----:B-----5:R-:W-:Y:S01]  /*228a0*/  ISETP.LT.AND P0, PT, R14, UR4, !P2 ;  /* 0x000000040e007c0c */ /* 0x020fe2000d701270 */
[----:B------:R-:W5:Y:S01]  /*228b0*/  LDCU UR4, c[0x0][0x39c] ;  /* 0x00007380ff0477ac */ /* 0x000f620008000800 */
[----:B0-----:R-:W-:-:S04]  /*228c0*/  PRMT R28, R28, 0x9910, RZ ;  /* 0x000099101c1c7816 */ /* 0x001fc800000000ff */
[----:B------:R-:W-:-:S05]  /*228d0*/  SHF.R.S32.HI R28, RZ, 0x8, R28 ;  /* 0x00000008ff1c7819 */ /* 0x000fca000001141c */
[----:B------:R-:W-:Y:S04]  /*228e0*/  @P3 STG.E.U8 desc[UR18][R8.64], R28 ;  /* 0x0000001c08003986 */ /* 0x000fe8000c101112 */
[----:B------:R0:W-:Y:S01]  /*228f0*/  @P1 STG.E.U8 desc[UR18][R160.64], R30 ;  /* 0x0000001ea0001986 */ /* 0x0001e2000c101112 */
[----:B------:R-:W-:Y:S02]  /*22900*/  F2FP.SATFINITE.E5M2.F32.PACK_AB_MERGE_C R32, R33, R32, RZ ;  /* 0x000000202120723e */ /* 0x000fe400048060ff */
[----:B0-----:R-:W-:Y:S02]  /*22910*/  PRMT R30, R30, 0x9910, RZ ;  /* 0x000099101e1e7816 */ /* 0x001fe400000000ff */
[----:B-----5:R-:W-:-:S03]  /*22920*/  ISETP.LT.AND P3, PT, R5, UR4, !P2 ;  /* 0x0000000405007c0c */ /* 0x020fc6000d761270 */
[----:B------:R-:W-:Y:S01]  /*22930*/  IMAD.MOV.U32 R5, RZ, RZ, R30 ;  /* 0x000000ffff057224 */ /* 0x000fe200078e001e */
[----:B------:R-:W0:Y:S04]  /*22940*/  LDCU UR4, c[0x0][0x39c] ;  /* 0x00007380ff0477ac */ /* 0x000e280008000800 */
[----:B------:R-:W-:-:S05]  /*22950*/  SHF.R.S32.HI R5, RZ, 0x8, R5 ;  /* 0x00000008ff057819 */ /* 0x000fca0000011405 */
[----:B------:R5:W-:Y:S04]  /*22960*/  @P5 STG.E.U8 desc[UR18][R134.64], R5 ;  /* 0x0000000586005986 */ /* 0x000be8000c101112 */
[----:B------:R-:W-:Y:S01]  /*22970*/  @P6 STG.E.U8 desc[UR18][R148.64], R32 ;  /* 0x0000002094006986 */ /* 0x000fe2000c101112 */
[----:B---3--:R-:W-:Y:S02]  /*22980*/  ISETP.LT.AND P6, PT, R12, UR6, !P2 ;  /* 0x000000060c007c0c */ /* 0x008fe4000d7c1270 */
[----:B------:R-:W-:Y:S01]  /*22990*/  F2FP.SATFINITE.E5M2.F32.PACK_AB_MERGE_C R34, R35, R34, RZ ;  /* 0x000000222322723e */ /* 0x000fe200048060ff */
[----:B------:R-:W3:Y:S01]  /*229a0*/  LDL.LU R12, [R1+0x8c0] ;  /* 0x0008c000010c7983 */ /* 0x000ee20000300800 */
[----:B0-----:R-:W-:Y:S01]  /*229b0*/  ISETP.LT.AND P1, PT, R4, UR4, !P2 ;  /* 0x0000000404007c0c */ /* 0x001fe2000d721270 */
[----:B------:R-:W2:Y:S01]  /*229c0*/  LDCU UR4, c[0x0][0x39c] ;  /* 0x00007380ff0477ac */ /* 0x000ea20008000800 */
[----:B------:R-:W-:Y:S01]  /*229d0*/  PRMT R4, R32, 0x9910, RZ ;  /* 0x0000991020047816 */ /* 0x000fe200000000ff */
[----:B------:R-:W-:Y:S01]  /*229e0*/  VIADD R0, R0, UR5 ;  /* 0x0000000500007c36 */ /* 0x000fe20008000000 */
[----:B------:R-:W-:Y:S01]  /*229f0*/  F2FP.SATFINITE.E5M2.F32.PACK_AB_MERGE_C R36, R37, R36, RZ ;  /* 0x000000242524723e */ /* 0x000fe200048060ff */
[----:B------:R-:W0:Y:S01]  /*22a00*/  LDCU UR6, c[0x0][0x39c] ;  /* 0x00007380ff0677ac */ /* 0x000e220008000800 */
[----:B------:R-:W-:-:S02]  /*22a10*/  SHF.R.S32.HI R4, RZ, 0x8, R4 ;  /* 0x00000008ff047819 */ /* 0x000fc40000011404 */
[----:B-----5:R-:W-:-:S03]  /*22a20*/  PRMT R5, R34, 0x9910, RZ ;  /* 0x0000991022057816 */ /* 0x020fc600000000ff */
[----:B------:R5:W-:Y:S01]  /*22a30*/  @P0 STG.E.U8 desc[UR18][R10.64], R4 ;  /* 0x000000040a000986 */ /* 0x000be2000c101112 */
[----:B------:R-:W-:Y:S01]  /*22a40*/  SHF.R.S32.HI R5, RZ, 0x8, R5 ;  /* 0x00000008ff057819 */ /* 0x000fe20000011405 */
[C---:B------:R-:W-:Y:S02]  /*22a50*/  VIADD R8, R0.reuse, UR5 ;  /* 0x0000000500087c36 */ /* 0x040fe40008000000 */
[----:B------:R-:W-:Y:S04]  /*22a60*/  @P3 STG.E.U8 desc[UR18][R132.64], R34 ;  /* 0x0000002284003986 */ /* 0x000fe8000c101112 */
[----:B-----5:R-:W0:Y:S01]  /*22a70*/  LDL.LU R11, [R1+0x8ac] ;  /* 0x0008ac00010b7983 */ /* 0x020e220000300800 */
[----:B--2---:R-:W-:Y:S01]  /*22a80*/  ISETP.LT.AND P5, PT, R13, UR4, !P2 ;  /* 0x000000040d007c0c */ /* 0x004fe2000d7a1270 */
[----:B------:R-:W3:Y:S02]  /*22a90*/  LDCU UR4, c[0x0][0x39c] ;  /* 0x00007380ff0477ac */ /* 0x000ee40008000800 */
[----:B------:R2:W-:Y:S01]  /*22aa0*/  @P1 STG.E.U8 desc[UR18][R162.64], R5 ;  /* 0x00000005a2001986 */ /* 0x0005e2000c101112 */
[----:B------:R-:W-:-:S02]  /*22ab0*/  IADD3 R4, P1, PT, R0, R3, RZ ;  /* 0x0000000300047210 */ /* 0x000fc40007f3e0ff */
[----:B----4-:R-:W-:Y:S01]  /*22ac0*/  ISETP.LT.AND P0, PT, R7, UR7, !P2 ;  /* 0x0000000707007c0c */ /* 0x010fe2000d701270 */
[----:B------:R-:W4:Y:S01]  /*22ad0*/  LDL.LU R10, [R1+0x890] ;  /* 0x00089000010a7983 */ /* 0x000f220000300800 */
[----:B------:R-:W-:Y:S01]  /*22ae0*/  ISETP.LT.AND P3, PT, R6, UR9, !P2 ;  /* 0x0000000906007c0c */ /* 0x000fe2000d761270 */
[----:B------:R-:W4:Y:S01]  /*22af0*/  LDCU UR7, c[0x0][0x39c] ;  /* 0x00007380ff0777ac */ /* 0x000f220008000800 */
[----:B------:R-:W-:Y:S01]  /*22b00*/  PRMT R7, R36, 0x9910, RZ ;  /* 0x0000991024077816 */ /* 0x000fe200000000ff */
[----:B------:R-:W5:Y:S01]  /*22b10*/  LDL.LU R13, [R1+0x884] ;  /* 0x00088400010d7983 */ /* 0x000f620000300800 */
[----:B------:R-:W-:Y:S01]  /*22b20*/  F2FP.SATFINITE.E5M2.F32.PACK_AB_MERGE_C R38, R39, R38, RZ ;  /* 0x000000262726723e */ /* 0x000fe200048060ff */
[----:B------:R-:W5:Y:S01]  /*22b30*/  LDCU UR9, c[0x0][0x39c] ;  /* 0x00007380ff0977ac */ /* 0x000f620008000800 */
[----:B--2---:R-:W-:Y:S01]  /*22b40*/  LEA.HI.X.SX32 R5, R0, R2, 0x1, P1 ;  /* 0x0000000200057211 */ /* 0x004fe200008f0eff */
[----:B------:R-:W1:Y:S01]  /*22b50*/  LDL.LU R9, [R1+0x934] ;  /* 0x0009340001097983 */ /* 0x000e620000300800 */
[----:B------:R-:W-:-:S02]  /*22b60*/  IADD3 R6, P1, PT, R8, R3, RZ ;  /* 0x0000000308067210 */ /* 0x000fc40007f3e0ff */
[----:B------:R-:W-:Y:S02]  /*22b70*/  SHF.R.S32.HI R0, RZ, 0x8, R7 ;  /* 0x00000008ff007819 */ /* 0x000fe40000011407 */
[C---:B------:R-:W-:Y:S01]  /*22b80*/  LEA.HI.X.SX32 R7, R8.reuse, R2, 0x1, P1 ;  /* 0x0000000208077211 */ /* 0x040fe200008f0eff */
[----:B------:R-:W-:Y:S01]  /*22b90*/  VIADD R8, R8, UR5 ;  /* 0x0000000508087c36 */ /* 0x000fe20008000000 */
[----:B------:R2:W-:Y:S04]  /*22ba0*/  @P5 STG.E.U8 desc[UR18][R4.64], R36 ;  /* 0x0000002404005986 */ /* 0x0005e8000c101112 */
[----:B--2---:R-:W-:-:S04]  /*22bb0*/  IADD3 R4, P1, PT, R8, R3, RZ ;  /* 0x0000000308047210 */ /* 0x004fc80007f3e0ff */
[----:B------:R-:W-:Y:S02]  /*22bc0*/  LEA.HI.X.SX32 R5, R8, R2, 0x1, P1 ;  /* 0x0000000208057211 */ /* 0x000fe400008f0eff */
[----:B---3--:R-:W-:Y:S01]  /*22bd0*/  ISETP.LT.AND P1, PT, R12, UR4, !P2 ;  /* 0x000000040c007c0c */ /* 0x008fe2000d721270 */
[----:B------:R2:W-:Y:S01]  /*22be0*/  @P6 STG.E.U8 desc[UR18][R6.64], R0 ;  /* 0x0000000006006986 */ /* 0x0005e2000c101112 */
[----:B------:R-:W3:Y:S03]  /*22bf0*/  LDCU UR4, c[0x0][0x39c] ;  /* 0x00007380ff0477ac */ /* 0x000ee60008000800 */
[----:B------:R-:W3:Y:S01]  /*22c00*/  LDL.LU R12, [R1+0x938] ;  /* 0x00093800010c7983 */ /* 0x000ee20000300800 */
[----:B--2---:R-:W-:Y:S01]  /*22c10*/  VIADD R0, R8, UR5 ;  /* 0x0000000508007c36 */ /* 0x004fe20008000000 */
[----:B------:R-:W-:-:S04]  /*22c20*/  PRMT R7, R38, 0x9910, RZ ;  /* 0x0000991026077816 */ /* 0x000fc800000000ff */
[CC--:B------:R-:W-:Y:S02]  /*22c30*/  IADD3 R6, P6, PT, R0.reuse, R3.reuse, RZ ;  /* 0x0000000300067210 */ /* 0x0c0fe40007fde0ff */
[----:B------:R-:W-:Y:S02]  /*22c40*/  SHF.R.S32.HI R8, RZ, 0x8, R7 ;  /* 0x00000008ff087819 */ /* 0x000fe40000011407 */
[C---:B------:R-:W-:Y:S02]  /*22c50*/  LEA.HI.X.SX32 R7, R0.reuse, R2, 0x1, P6 ;  /* 0x0000000200077211 */ /* 0x040fe400030f0eff */
[----:B0-----:R-:W-:Y:S01]  /*22c60*/  ISETP.LT.AND P5, PT, R11, UR6, !P2 ;  /* 0x000000060b007c0c */ /* 0x001fe2000d7a1270 */
[----:B------:R-:W-:Y:S01]  /*22c70*/  VIADD R0, R0, UR5 ;  /* 0x0000000500007c36 */ /* 0x000fe20008000000 */
[----:B------:R-:W2:Y:S01]  /*22c80*/  LDL.LU R11, [R1+0x940] ;  /* 0x00094000010b7983 */ /* 0x000ea20000300800 */
[----:B------:R-:W-:Y:S01]  /*22c90*/  F2FP.SATFINITE.E5M2.F32.PACK_AB_MERGE_C R40, R41, R40, RZ ;  /* 0x000000282928723e */ /* 0x000fe200048060ff */
[----:B------:R-:W2:Y:S02]  /*22ca0*/  LDCU UR6, c[0x0][0x39c] ;  /* 0x00007380ff0677ac */ /* 0x000ea40008000800 */
[----:B------:R0:W-:Y:S04]  /*22cb0*/  @P0 STG.E.U8 desc[UR18][R4.64], R38 ;  /* 0x0000002604000986 */ /* 0x0001e8000c101112 */
[----:B------:R1:W-:Y:S01]  /*22cc0*/  @P3 STG.E.U8 desc[UR18][R6.64], R8 ;  /* 0x0000000806003986 */ /* 0x0003e2000c101112 */
[----:B0-----:R-:W-:-:S04]  /*22cd0*/  IADD3 R4, P6, PT, R0, R3, RZ ;  /* 0x0000000300047210 */ /* 0x001fc80007fde0ff */
[C---:B------:R-:W-:Y:S01]  /*22ce0*/  LEA.HI.X.SX32 R5, R0.reuse, R2, 0x1, P6 ;  /* 0x0000000200057211 */ /* 0x040fe200030f0eff */
[----:B------:R-:W-:Y:S01]  /*22cf0*/  VIADD R0, R0, UR5 ;  /* 0x0000000500007c36 */ /* 0x000fe20008000000 */
[----:B-1----:R-:W-:-:S03]  /*22d00*/  PRMT R6, R40, 0x9910, RZ ;  /* 0x0000991028067816 */ /* 0x002fc600000000ff */
[----:B------:R0:W-:Y:S01]  /*22d10*/  @P1 STG.E.U8 desc[UR18][R4.64], R40 ;  /* 0x0000002804001986 */ /* 0x0001e2000c101112 */
[----:B------:R-:W-:Y:S01]  /*22d20*/  VIADD R7, R0, UR5 ;  /* 0x0000000500077c36 */ /* 0x000fe20008000000 */
[----:B------:R-:W-:Y:S02]  /*22d30*/  SHF.R.S32.HI R8, RZ, 0x8, R6 ;  /* 0x00000008ff087819 */ /* 0x000fe40000011406 */
[----:B----4-:R-:W-:Y:S01]  /*22d40*/  ISETP.LT.AND P0, PT, R10, UR7, !P2 ;  /* 0x000000070a007c0c */ /* 0x010fe2000d701270 */
[----:B------:R-:W1:Y:S01]  /*22d50*/  LDCU UR7, c[0x0][0x39c] ;  /* 0x00007380ff0777ac */ /* 0x000e620008000800 */
[----:B------:R-:W1:Y:S01]  /*22d60*/  LDL.LU R10, [R1+0x93c] ;  /* 0x00093c00010a7983 */ /* 0x000e620000300800 */
[----:B0-----:R-:W-:-:S04]  /*22d70*/  IADD3 R4, P1, PT, R0, R3, RZ ;  /* 0x0000000300047210 */ /* 0x001fc80007f3e0ff */
[----:B------:R-:W-:Y:S02]  /*22d80*/  LEA.HI.X.SX32 R5, R0, R2, 0x1, P1 ;  /* 0x0000000200057211 */ /* 0x000fe400008f0eff */
[C---:B------:R-:W-:Y:S01]  /*22d90*/  IADD3 R6, P1, PT, R7.reuse, R3, RZ ;  /* 0x0000000307067210 */ /* 0x040fe20007f3e0ff */
[----:B------:R-:W-:-:S03]  /*22da0*/  VIADD R0, R7, UR5 ;  /* 0x0000000507007c36 */ /* 0x000fc60008000000 */
[----:B------:R-:W-:Y:S02]  /*22db0*/  LEA.HI.X.SX32 R7, R7, R2, 0x1, P1 ;  /* 0x0000000207077211 */ /* 0x000fe400008f0eff */
[----:B---3--:R-:W-:Y:S02]  /*22dc0*/  ISETP.LT.AND P1, PT, R12, UR4, !P2 ;  /* 0x000000040c007c0c */ /* 0x008fe4000d721270 */
[----:B-----5:R-:W-:Y:S01]  /*22dd0*/  ISETP.LT.AND P3, PT, R13, UR9, !P2 ;  /* 0x000000090d007c0c */ /* 0x020fe2000d761270 */
[----:B------:R-:W3:Y:S01]  /*22de0*/  LDL.LU R12, [R1+0x8cc] ;  /* 0x0008cc00010c7983 */ /* 0x000ee20000300800 */
[----:B------:R-:W-:Y:S01]  /*22df0*/  F2FP.SATFINITE.E5M2.F32.PACK_AB_MERGE_C R42, R43, R42, RZ ;  /* 0x0000002a2b2a723e */ /* 0x000fe200048060ff */
[----:B------:R-:W3:Y:S01]  /*22e00*/  LDCU UR4, c[0x0][0x39c] ;  /* 0x00007380ff0477ac */ /* 0x000ee20008000800 */
[----:B------:R-:W-:Y:S01]  /*22e10*/  ISETP.LT.AND P6, PT, R9, UR10, !P2 ;  /* 0x0000000a09007c0c */ /* 0x000fe2000d7c1270 */
[----:B------:R0:W-:Y:S01]  /*22e20*/  @P5 STG.E.U8 desc[UR18][R4.64], R8 ;  /* 0x0000000804005986 */ /* 0x0001e2000c101112 */
[----:B------:R-:W-:Y:S01]  /*22e30*/  PRMT R9, R42, 0x9910, RZ ;  /* 0x000099102a097816 */ /* 0x000fe200000000ff */
[----:B------:R-:W4:Y:S02]  /*22e40*/  LDCU UR10, c[0x0][0x39c] ;  /* 0x00007380ff0a77ac */ /* 0x000f240008000800 */
[----:B------:R5:W-:Y:S01]  /*22e50*/  @P0 STG.E.U8 desc[UR18][R6.64], R42 ;  /* 0x0000002a06000986 */ /* 0x000be2000c101112 */
[----:B------:R-:W-:Y:S01]  /*22e60*/  SHF.R.S32.HI R9, RZ, 0x8, R9 ;  /* 0x00000008ff097819 */ /* 0x000fe20000011409 */
[----:B------:R-:W1:Y:S01]  /*22e70*/  LDCU UR9, c[0x0][0x39c] ;  /* 0x00007380ff0977ac */ /* 0x000e620008000800 */
[----:B0-----:R-:W-:-:S02]  /*22e80*/  IADD3 R4, P5, PT, R0, R3, RZ ;  /* 0x0000000300047210 */ /* 0x001fc40007fbe0ff */
[----:B--2---:R-:W-:Y:S01]  /*22e90*/  ISETP.LT.AND P0, PT, R11, UR6, !P2 ;  /* 0x000000060b007c0c */ /* 0x004fe2000d701270 */
[----:B------:R-:W0:Y:S01]  /*22ea0*/  LDCU UR6, c[0x0][0x39c] ;  /* 0x00007380ff0677ac */ /* 0x000e220008000800 */
[----:B------:R-:W0:Y:S01]  /*22eb0*/  LDL.LU R11, [R1+0x8bc] ;  /* 0x0008bc00010b7983 */ /* 0x000e220000300800 */
[C---:B------:R-:W-:Y:S01]  /*22ec0*/  LEA.HI.X.SX32 R5, R0.reuse, R2, 0x1, P5 ;  /* 0x0000000200057211 */ /* 0x040fe200028f0eff */
[----:B------:R-:W-:Y:S01]  /*22ed0*/  VIADD R0, R0, UR5 ;  /* 0x0000000500007c36 */ /* 0x000fe20008000000 */
[----:B------:R-:W-:-:S03]  /*22ee0*/  F2FP.SATFINITE.E5M2.F32.PACK_AB_MERGE_C R44, R45, R44, RZ ;  /* 0x0000002c2d2c723e */ /* 0x000fc600048060ff */
[----:B------:R2:W-:Y:S01]  /*22ef0*/  @P3 STG.E.U8 desc[UR18][R4.64], R9 ;  /* 0x0000000904003986 */ /* 0x0005e2000c101112 */
[----:B------:R-:W-:Y:S01]  /*22f00*/  VIADD R8, R0, UR5 ;  /* 0x0000000500087c36 */ /* 0x000fe20008000000 */
[----:B-----5:R-:W-:Y:S02]  /*22f10*/  PRMT R7, R44, 0x9910, RZ ;  /* 0x000099102c077816 */ /* 0x020fe400000000ff */
[----:B--2---:R-:W-:-:S04]  /*22f20*/  IADD3 R4, P3, PT, R0, R3, RZ ;  /* 0x0000000300047210 */ /* 0x004fc80007f7e0ff */
[-C--:B------:R-:W-:Y:S02]  /*22f30*/  LEA.HI.X.SX32 R5, R0, R2.reuse, 0x1, P3 ;  /* 0x0000000200057211 */ /* 0x080fe400018f0eff */
[CC--:B------:R-:W-:Y:S02]  /*22f40*/  IADD3 R6, P3, PT, R8.reuse, R3.reuse, RZ ;  /* 0x0000000308067210 */ /* 0x0c0fe40007f7e0ff */
[----:B------:R-:W-:Y:S02]  /*22f50*/  SHF.R.S32.HI R0, RZ, 0x8, R7 ;  /* 0x00000008ff007819 */ /* 0x000fe40000011407 */
[C---:B------:R-:W-:Y:S01]  /*22f60*/  LEA.HI.X.SX32 R7, R8.reuse, R2, 0x1, P3 ;  /* 0x0000000208077211 */ /* 0x040fe200018f0eff */
[----:B------:R-:W-:Y:S01]  /*22f70*/  VIADD R8, R8, UR5 ;  /* 0x0000000508087c36 */ /* 0x000fe20008000000 */
[----:B------:R2:W-:Y:S01]  /*22f80*/  @P6 STG.E.U8 desc[UR18][R4.64], R44 ;  /* 0x0000002c04006986 */ /* 0x0005e2000c101112 */
[----:B-1----:R-:W-:Y:S01]  /*22f90*/  ISETP.LT.AND P5, PT, R10, UR7, !P2 ;  /* 0x000000070a007c0c */ /* 0x002fe2000d7a1270 */
[----:B------:R-:W1:Y:S02]  /*22fa0*/  LDCU UR7, c[0x0][0x39c] ;  /* 0x00007380ff0777ac */ /* 0x000e640008000800 */
[----:B------:R5:W-:Y:S04]  /*22fb0*/  @P1 STG.E.U8 desc[UR18][R6.64], R0 ;  /* 0x0000000006001986 */ /* 0x000be8000c101112 */
[----:B------:R-:W1:Y:S01]  /*22fc0*/  LDL.LU R10, [R1+0x8a0] ;  /* 0x0008a000010a7983 */ /* 0x000e620000300800 */
[----:B--2---:R-:W-:-:S03]  /*22fd0*/  IADD3 R4, P1, PT, R8, R3, RZ ;  /* 0x0000000308047210 */ /* 0x004fc60007f3e0ff */
[----:B------:R-:W2:Y:S01]  /*22fe0*/  LDL.LU R14, [R1+0x89c] ;  /* 0x00089c00010e7983 */ /* 0x000ea20000300800 */
[----:B------:R-:W-:-:S03]  /*22ff0*/  LEA.HI.X.SX32 R5, R8, R2, 0x1, P1 ;  /* 0x0000000208057211 */ /* 0x000fc600008f0eff */
[----:B------:R-:W4:Y:S01]  /*23000*/  LDL.LU R13, [R1+0x944] ;  /* 0x00094400010d7983 */ /* 0x000f220000300800 */
[----:B---3--:R-:W-:Y:S01]  /*23010*/  ISETP.LT.AND P1, PT, R12, UR4, !P2 ;  /* 0x000000040c007c0c */ /* 0x008fe2000d721270 */
[----:B-----5:R-:W-:Y:S02]  /*23020*/  VIADD R0, R8, UR5 ;  /* 0x0000000508007c36 */ /* 0x020fe40008000000 */
[----:B------:R-:W3:Y:S01]  /*23030*/  LDL.LU R12, [R1+0x948] ;  /* 0x00094800010c7983 */ /* 0x000ee20000300800 */
[----:B------:R-:W-:Y:S01]  /*23040*/  F2FP.SATFINITE.E5M2.F32.PACK_AB_MERGE_C R46, R47, R46, RZ ;  /* 0x0000002e2f2e723e */ /* 0x000fe200048060ff */
[----:B------:R-:W3:Y:S01]  /*23050*/  LDCU UR4, c[0x0][0x39c] ;  /* 0x00007380ff0477ac */ /* 0x000ee20008000800 */
[----:B------:R-:W-:Y:S02]  /*23060*/  IADD3 R6, P6, PT, R0, R3, RZ ;  /* 0x0000000300067210 */ /* 0x000fe40007fde0ff */
[----:B------:R-:W-:-:S04]  /*23070*/  PRMT R7, R46, 0x9910, RZ ;  /* 0x000099102e077816 */ /* 0x000fc800000000ff */
[----:B------:R-:W-:Y:S02]  /*23080*/  SHF.R.S32.HI R8, RZ, 0x8, R7 ;  /* 0x00000008ff087819 */ /* 0x000fe40000011407 */
[C---:B------:R-:W-:Y:S01]  /*23090*/  LEA.HI.X.SX32 R7, R0.reuse, R2, 0x1, P6 ;  /* 0x0000000200077211 */ /* 0x040fe200030f0eff */
[----:B------:R-:W-:Y:S01]  /*230a0*/  VIADD R0, R0, UR5 ;  /* 0x0000000500007c36 */ /* 0x000fe20008000000 */
[----:B0-----:R-:W-:Y:S01]  /*230b0*/  ISETP.LT.AND P3, PT, R11, UR6, !P2 ;  /* 0x000000060b007c0c */ /* 0x001fe2000d761270 */
[----:B------:R0:W-:Y:S01]  /*230c0*/  @P0 STG.E.U8 desc[UR18][R4.64], R46 ;  /* 0x0000002e04000986 */ /* 0x0001e2000c101112 */
[----:B------:R-:W-:Y:S01]  /*230d0*/  F2FP.SATFINITE.E5M2.F32.PACK_AB_MERGE_C R48, R49, R48, RZ ;  /* 0x000000303130723e */ /* 0x000fe200048060ff */
[----:B------:R-:W5:Y:S02]  /*230e0*/  LDCU UR6, c[0x0][0x39c] ;  /* 0x00007380ff0677ac */ /* 0x000f640008000800 */
[----:B------:R-:W5:Y:S01]  /*230f0*/  LDL.LU R11, [R1+0x950] ;  /* 0x00095000010b7983 */ /* 0x000f620000300800 */
[----:B0-----:R-:W-:-:S04]  /*23100*/  IADD3 R4, P6, PT, R0, R3, RZ ;  /* 0x0000000300047210 */ /* 0x001fc80007fde0ff */
[C---:B------:R-:W-:Y:S01]  /*23110*/  LEA.HI.X.SX32 R5, R0.reuse, R2, 0x1, P6 ;  /* 0x0000000200057211 */ /* 0x040fe200030f0eff */
[----:B------:R-:W-:Y:S01]  /*23120*/  VIADD R0, R0, UR5 ;  /* 0x0000000500007c36 */ /* 0x000fe20008000000 */
[----:B------:R0:W-:Y:S04]  /*23130*/  @P5 STG.E.U8 desc[UR18][R6.64], R8 ;  /* 0x0000000806005986 */ /* 0x0001e8000c101112 */
[----:B------:R1:W-:Y:S01]  /*23140*/  @P1 STG.E.U8 desc[UR18][R4.64], R48 ;  /* 0x0000003004001986 */ /* 0x0003e2000c101112 */
[----:B0-----:R-:W-:Y:S01]  /*23150*/  PRMT R6, R48, 0x9910, RZ ;  /* 0x0000991030067816 */ /* 0x001fe200000000ff */
[C---:B------:R-:W-:Y:S01]  /*23160*/  VIADD R7, R0.reuse, UR5 ;  /* 0x0000000500077c36 */ /* 0x040fe20008000000 */
[----:B-1----:R-:W-:Y:S02]  /*23170*/  IADD3 R4, P1, PT, R0, R3, RZ ;  /* 0x0000000300047210 */ /* 0x002fe40007f3e0ff */
[----:B------:R-:W-:-:S02]  /*23180*/  SHF.R.S32.HI R8, RZ, 0x8, R6 ;  /* 0x00000008ff087819 */ /* 0x000fc40000011406 */
[-C--:B------:R-:W-:Y:S02]  /*23190*/  LEA.HI.X.SX32 R5, R0, R2.reuse, 0x1, P1 ;  /* 0x0000000200057211 */ /* 0x080fe400008f0eff */
[C---:B------:R-:W-:Y:S01]  /*231a0*/  IADD3 R6, P1, PT, R7.reuse, R3, RZ ;  /* 0x0000000307067210 */ /* 0x040fe20007f3e0ff */
[----:B------:R-:W-:Y:S01]  /*231b0*/  VIADD R0, R7, UR5 ;  /* 0x0000000507007c36 */ /* 0x000fe20008000000 */
[----:B------:R-:W-:Y:S02]  /*231c0*/  ISETP.LT.AND P0, PT, R10, UR7, !P2 ;  /* 0x000000070a007c0c */ /* 0x000fe4000d701270 */
[----:B----4-:R-:W-:Y:S01]  /*231d0*/  ISETP.LT.AND P6, PT, R13, UR10, !P2 ;  /* 0x0000000a0d007c0c */ /* 0x010fe2000d7c1270 */
[----:B------:R-:W4:Y:S01]  /*231e0*/  LDL.LU R10, [R1+0x94c] ;  /* 0x00094c00010a7983 */ /* 0x000f220000300800 */
[----:B------:R-:W-:Y:S01]  /*231f0*/  LEA.HI.X.SX32 R7, R7, R2, 0x1, P1 ;  /* 0x0000000207077211 */ /* 0x000fe200008f0eff */
[----:B------:R-:W4:Y:S02]  /*23200*/  LDCU UR7, c[0x0][0x39c] ;  /* 0x00007380ff0777ac */ /* 0x000f240008000800 */
[----:B------:R-:W4:Y:S01]  /*23210*/  LDL.LU R13, [R1+0x8c8] ;  /* 0x0008c800010d7983 */ /* 0x000f220000300800 */
[----:B--2---:R-:W-:Y:S01]  /*23220*/  ISETP.LT.AND P5, PT, R14, UR9, !P2 ;  /* 0x000000090e007c0c */ /* 0x004fe2000d7a1270 */
[----:B------:R-:W0:Y:S01]  /*23230*/  LDCU UR9, c[0x0][0x39c] ;  /* 0x00007380ff0977ac */ /* 0x000e220008000800 */
[----:B------:R-:W-:Y:S01]  /*23240*/  F2FP.SATFINITE.E5M2.F32.PACK_AB_MERGE_C R50, R51, R50, RZ ;  /* 0x000000323332723e */ /* 0x000fe200048060ff */
[----:B------:R1:W-:Y:S01]  /*23250*/  @P3 STG.E.U8 desc[UR18][R4.64], R8 ;  /* 0x0000000804003986 */ /* 0x0003e2000c101112 */
[----:B------:R-:W-:Y:S01]  /*23260*/  F2FP.SATFINITE.E5M2.F32.PACK_AB_MERGE_C R53, R53, R52, RZ ;  /* 0x000000343535723e */ /* 0x000fe200048060ff */
[----:B------:R-:W2:Y:S01]  /*23270*/  LDCU UR10, c[0x0][0x39c] ;  /* 0x00007380ff0a77ac */ /* 0x000ea20008000800 */
[----:B---3--:R-:W-:-:S02]  /*23280*/  ISETP.LT.AND P1, PT, R12, UR4, !P2 ;  /* 0x000000040c007c0c */ /* 0x008fc4000d721270 */
[----:B------:R-:W-:Y:S01]  /*23290*/  PRMT R9, R50, 0x9910, RZ ;  /* 0x0000991032097816 */ /* 0x000fe200000000ff */
[----:B------:R-:W3:Y:S01]  /*232a0*/  LDL.LU R12, [R1+0x880] ;  /* 0x00088000010c7983 */ /* 0x000ee20000300800 */
[C---:B-1----:R-:W-:Y:S01]  /*232b0*/  IADD3 R4, P3, PT, R0.reuse, R3, RZ ;  /* 0x0000000300047210 */ /* 0x042fe20007f7e0ff */
[----:B------:R-:W4:Y:S02]  /*232c0*/  LDCU UR4, c[0x0][0x39c] ;  /* 0x00007380ff0477ac */ /* 0x000f240008000800 */
[----:B------:R1:W-:Y:S01]  /*232d0*/  @P0 STG.E.U8 desc[UR18][R6.64], R50 ;  /* 0x0000003206000986 */ /* 0x0003e2000c101112 */
[C---:B------:R-:W-:Y:S02]  /*232e0*/  LEA.HI.X.SX32 R5, R0.reuse, R2, 0x1, P3 ;  /* 0x0000000200057211 */ /* 0x040fe400018f0eff */
[----:B------:R-:W-:Y:S01]  /*232f0*/  PRMT R8, R53, 0x9910, RZ ;  /* 0x0000991035087816 */ /* 0x000fe200000000ff */
[----:B------:R-:W2:Y:S04]  /*23300*/  LDL.LU R16, [R1+0x87c] ;  /* 0x00087c0001107983 */ /* 0x000ea80000300800 */
[----:B------:R-:W0:Y:S01]  /*23310*/  LDL.LU R15, [R1+0x878] ;  /* 0x00087800010f7983 */ /* 0x000e220000300800 */
[----:B-----5:R-:W-:Y:S01]  /*23320*/  ISETP.LT.AND P0, PT, R11, UR6, !P2 ;  /* 0x000000060b007c0c */ /* 0x020fe2000d701270 */
[----:B-1----:R-:W-:Y:S01]  /*23330*/  IMAD.MOV.U32 R7, RZ, RZ, R8 ;  /* 0x000000ffff077224 */ /* 0x002fe200078e0008 */
[----:B------:R-:W-:Y:S01]  /*23340*/  SHF.R.S32.HI R11, RZ, 0x8, R9 ;  /* 0x00000008ff0b7819 */ /* 0x000fe20000011409 */
[----:B------:R-:W-:Y:S01]  /*23350*/  VIADD R9, R0, UR5 ;  /* 0x0000000500097c36 */ /* 0x000fe20008000000 */
[----:B------:R-:W3:Y:S01]  /*23360*/  LDCU UR6, c[0x0][0x39c] ;  /* 0x00007380ff0677ac */ /* 0x000ee20008000800 */
[----:B------:R-:W5:Y:S02]  /*23370*/  LDL.LU R14, [R1+0x964] ;  /* 0x00096400010e7983 */ /* 0x000f640000300800 */
[----:B------:R-:W-:-:S02]  /*23380*/  VIADD R0, R9, UR5 ;  /* 0x0000000509007c36 */ /* 0x000fc40008000000 */
[----:B------:R1:W-:Y:S02]  /*23390*/  @P5 STG.E.U8 desc[UR18][R4.64], R11 ;  /* 0x0000000b04005986 */ /* 0x0003e4000c101112 */
[----:B-1----:R-:W-:-:S04]  /*233a0*/  IADD3 R4, P5, PT, R9, R3, RZ ;  /* 0x0000000309047210 */ /* 0x002fc80007fbe0ff */
[-C--:B------:R-:W-:Y:S02]  /*233b0*/  LEA.HI.X.SX32 R5, R9, R2.reuse, 0x1, P5 ;  /* 0x0000000209057211 */ /* 0x080fe400028f0eff */
[CC--:B------:R-:W-:Y:S02]  /*233c0*/  IADD3 R6, P5, PT, R0.reuse, R3.reuse, RZ ;  /* 0x0000000300067210 */ /* 0x0c0fe40007fbe0ff */
[----:B------:R-:W-:Y:S02]  /*233d0*/  SHF.R.S32.HI R9, RZ, 0x8, R7 ;  /* 0x00000008ff097819 */ /* 0x000fe40000011407 */
[C---:B------:R-:W-:Y:S01]  /*233e0*/  LEA.HI.X.SX32 R7, R0.reuse, R2, 0x1, P5 ;  /* 0x0000000200077211 */ /* 0x040fe200028f0eff */
[----:B------:R-:W-:Y:S01]  /*233f0*/  VIADD R0, R0, UR5 ;  /* 0x0000000500007c36 */ /* 0x000fe20008000000 */
[----:B------:R1:W-:Y:S04]  /*23400*/  @P6 STG.E.U8 desc[UR18][R4.64], R53 ;  /* 0x0000003504006986 */ /* 0x0003e8000c101112 */
[----:B------:R3:W-:Y:S01]  /*23410*/  @P1 STG.E.U8 desc[UR18][R6.64], R9 ;  /* 0x0000000906001986 */ /* 0x0007e2000c101112 */
[----:B-1----:R-:W-:-:S04]  /*23420*/  IADD3 R4, P1, PT, R0, R3, RZ ;  /* 0x0000000300047210 */ /* 0x002fc80007f3e0ff */
[----:B------:R-:W-:Y:S02]  /*23430*/  LEA.HI.X.SX32 R5, R0, R2, 0x1, P1 ;  /* 0x0000000200057211 */ /* 0x000fe400008f0eff */
[----:B----4-:R-:W-:Y:S02]  /*23440*/  ISETP.LT.AND P1, PT, R13, UR4, !P2 ;  /* 0x000000040d007c0c */ /* 0x010fe4000d721270 */
[----:B---3--:R-:W-:Y:S01]  /*23450*/  ISETP.LT.AND P5, PT, R12, UR6, !P2 ;  /* 0x000000060c007c0c */ /* 0x008fe2000d7a1270 */
[----:B------:R-:W3:Y:S01]  /*23460*/  LDL.LU R13, [R1+0x968] ;  /* 0x00096800010d7983 */ /* 0x000ee20000300800 */
[----:B------:R-:W-:Y:S01]  /*23470*/  VIADD R8, R0, UR5 ;  /* 0x0000000500087c36 */ /* 0x000fe20008000000 */
[----:B------:R-:W-:Y:S01]  /*23480*/  ISETP.LT.AND P3, PT, R10, UR7, !P2 ;  /* 0x000000070a007c0c */ /* 0x000fe2000d761270 */
[----:B------:R-:W2:Y:S01]  /*23490*/  LDCU UR7, c[0x0][0x39c] ;  /* 0x00007380ff0777ac */ /* 0x000ea20008000800 */
[----:B------:R-:W4:Y:S02]  /*234a0*/  LDL.LU R12, [R1+0x974] ;  /* 0x00097400010c7983 */ /* 0x000f240000300800 */
[----:B------:R-:W-:Y:S01]  /*234b0*/  IADD3 R6, P6, PT, R8, R3, RZ ;  /* 0x0000000308067210 */ /* 0x000fe20007fde0ff */
[----:B------:R-:W3:Y:S01]  /*234c0*/  LDCU UR4, c[0x0][0x39c] ;  /* 0x00007380ff0477ac */ /* 0x000ee20008000800 */
[----:B------:R-:W-:-:S02]  /*234d0*/  F2FP.SATFINITE.E5M2.F32.PACK_AB_MERGE_C R55, R55, R54, RZ ;  /* 0x000000363737723e */ /* 0x000fc400048060ff */
[C---:B------:R-:W-:Y:S01]  /*234e0*/  LEA.HI.X.SX32 R7, R8.reuse, R2, 0x1, P6 ;  /* 0x0000000208077211 */ /* 0x040fe200030f0eff */
[----:B------:R-:W-:Y:S01]  /*234f0*/  VIADD R8, R8, UR5 ;  /* 0x0000000508087c36 */ /* 0x000fe20008000000 */
[----:B------:R-:W-:Y:S01]  /*23500*/  PRMT R10, R55, 0x9910, RZ ;  /* 0x00009910370a7816 */ /* 0x000fe200000000ff */
[----:B------:R1:W-:Y:S01]  /*23510*/  @P0 STG.E.U8 desc[UR18][R4.64], R55 ;  /* 0x0000003704000986 */ /* 0x0003e2000c101112 */
[----:B------:R-:W-:Y:S01]  /*23520*/  F2FP.SATFINITE.E5M2.F32.PACK_AB_MERGE_C R57, R57, R56, RZ ;  /* 0x000000383939723e */ /* 0x000fe200048060ff */
[----:B------:R-:W4:Y:S01]  /*23530*/  LDCU UR6, c[0x0][0x39c] ;  /* 0x00007380ff0677ac */ /* 0x000f220008000800 */
[----:B------:R-:W-:Y:S02]  /*23540*/  SHF.R.S32.HI R9, RZ, 0x8, R10 ;  /* 0x00000008ff097819 */ /* 0x000fe4000001140a */
[----:B------:R-:W-:Y:S01]  /*23550*/  PRMT R0, R57, 0x9910, RZ ;  /* 0x0000991039007816 */ /* 0x000fe200000000ff */
[----:B------:R-:W5:Y:S01]  /*23560*/  LDL.LU R10, [R1+0x970] ;  /* 0x00097000010a7983 */ /* 0x000f620000300800 */
[----:B-1----:R-:W-:-:S04]  /*23570*/  IADD3 R4, P6, PT, R8, R3, RZ ;  /* 0x0000000308047210 */ /* 0x002fc80007fde0ff */
[C---:B------:R-:W-:Y:S01]  /*23580*/  LEA.HI.X.SX32 R5, R8.reuse, R2, 0x1, P6 ;  /* 0x0000000208057211 */ /* 0x040fe200030f0eff */
[----:B------:R-:W-:Y:S01]  /*23590*/  VIADD R8, R8, UR5 ;  /* 0x0000000508087c36 */ /* 0x000fe20008000000 */
[----:B------:R1:W-:Y:S01]  /*235a0*/  @P3 STG.E.U8 desc[UR18][R6.64], R9 ;  /* 0x0000000906003986 */ /* 0x0003e2000c101112 */
[----:B--2---:R-:W-:Y:S01]  /*235b0*/  ISETP.LT.AND P0, PT, R16, UR7, !P2 ;  /* 0x0000000710007c0c */ /* 0x004fe2000d701270 */
[----:B------:R-:W2:Y:S02]  /*235c0*/  LDCU UR7, c[0x0][0x39c] ;  /* 0x00007380ff0777ac */ /* 0x000ea40008000800 */
[----:B------:R0:W-:Y:S01]  /*235d0*/  @P1 STG.E.U8 desc[UR18][R4.64], R57 ;  /* 0x0000003904001986 */ /* 0x0001e2000c101112 */
[----:B-1----:R-:W-:Y:S02]  /*235e0*/  IMAD.MOV.U32 R9, RZ, RZ, R0 ;  /* 0x000000ffff097224 */ /* 0x002fe400078e0000 */
[C---:B------:R-:W-:Y:S01]  /*235f0*/  VIADD R0, R8.reuse, UR5 ;  /* 0x0000000508007c36 */ /* 0x040fe20008000000 */
[----:B0-----:R-:W-:-:S04]  /*23600*/  IADD3 R4, P1, PT, R8, R3, RZ ;  /* 0x0000000308047210 */ /* 0x001fc80007f3e0ff */
[----:B------:R-:W-:Y:S02]  /*23610*/  LEA.HI.X.SX32 R5, R8, R2, 0x1, P1 ;  /* 0x0000000208057211 */ /* 0x000fe400008f0eff */
[C---:B------:R-:W-:Y:S02]  /*23620*/  IADD3 R6, P1, PT, R0.reuse, R3, RZ ;  /* 0x0000000300067210 */ /* 0x040fe40007f3e0ff */
[----:B------:R-:W-:Y:S02]  /*23630*/  SHF.R.S32.HI R9, RZ, 0x8, R9 ;  /* 0x00000008ff097819 */ /* 0x000fe40000011409 */
[----:B------:R-:W-:Y:S02]  /*23640*/  F2FP.SATFINITE.E5M2.F32.PACK_AB_MERGE_C R59, R59, R58, RZ ;  /* 0x0000003a3b3b723e */ /* 0x000fe400048060ff */
[C---:B------:R-:W-:Y:S01]  /*23650*/  LEA.HI.X.SX32 R7, R0.reuse, R2, 0x1, P1 ;  /* 0x0000000200077211 */ /* 0x040fe200008f0eff */
[----:B------:R0:W-:Y:S04]  /*23660*/  @P5 STG.E.U8 desc[UR18][R4.64], R9 ;  /* 0x0000000904005986 */ /* 0x0001e8000c101112 */
[----:B------:R-:W-:Y:S01]  /*23670*/  @P0 STG.E.U8 desc[UR18][R6.64], R59 ;  /* 0x0000003b06000986 */ /* 0x000fe2000c101112 */
[----:B---3--:R-:W-:Y:S01]  /*23680*/  ISETP.LT.AND P1, PT, R13, UR4, !P2 ;  /* 0x000000040d007c0c */ /* 0x008fe2000d721270 */
[----:B------:R-:W-:-:S02]  /*23690*/  VIADD R8, R0, UR5 ;  /* 0x0000000500087c36 */ /* 0x000fc40008000000 */
[----:B------:R-:W3:Y:S01]  /*236a0*/  LDL.LU R13, [R1+0x874] ;  /* 0x00087400010d7983 */ /* 0x000ee20000300800 */
[----:B------:R-:W-:Y:S01]  /*236b0*/  ISETP.LT.AND P3, PT, R15, UR9, !P2 ;  /* 0x000000090f007c0c */ /* 0x000fe2000d761270 */
[----:B------:R-:W3:Y:S01]  /*236c0*/  LDCU UR4, c[0x0][0x39c] ;  /* 0x00007380ff0477ac */ /* 0x000ee20008000800 */
[----:B----4-:R-:W-:Y:S02]  /*236d0*/  ISETP.LT.AND P0, PT, R12, UR6, !P2 ;  /* 0x000000060c007c0c */ /* 0x010fe4000d701270 */
[----:B------:R-:W4:Y:S01]  /*236e0*/  LDL.LU R12, [R1+0x870] ;  /* 0x00087000010c7983 */ /* 0x000f220000300800 */
[----:B------:R-:W-:Y:S01]  /*236f0*/  PRMT R11, R59, 0x9910, RZ ;  /* 0x000099103b0b7816 */ /* 0x000fe200000000ff */
[----:B------:R-:W4:Y:S01]  /*23700*/  LDCU UR6, c[0x0][0x39c] ;  /* 0x00007380ff0677ac */ /* 0x000f220008000800 */
[CC--:B0-----:R-:W-:Y:S01]  /*23710*/  IADD3 R4, P5, PT, R8.reuse, R3.reuse, RZ ;  /* 0x0000000308047210 */ /* 0x0c1fe20007fbe0ff */
[----:B------:R-:W4:Y:S01]  /*23720*/  LDL.LU R16, [R1+0x864] ;  /* 0x0008640001107983 */ /* 0x000f220000300800 */
[----:B------:R-:W-:Y:S01]  /*23730*/  SHF.R.S32.HI R11, RZ, 0x8, R11 ;  /* 0x00000008ff0b7819 */ /* 0x000fe2000001140b */
[----:B------:R-:W0:Y:S01]  /*23740*/  LDCU UR9, c[0x0][0x39c] ;  /* 0x00007380ff0977ac */ /* 0x000e220008000800 */
[C---:B------:R-:W-:Y:S01]  /*23750*/  LEA.HI.X.SX32 R5, R8.reuse, R2, 0x1, P5 ;  /* 0x0000000208057211 */ /* 0x040fe200028f0eff */
[----:B------:R-:W-:Y:S01]  /*23760*/  VIADD R8, R8, UR5 ;  /* 0x0000000508087c36 */ /* 0x000fe20008000000 */
[----:B-----5:R-:W-:Y:S01]  /*23770*/  ISETP.LT.AND P6, PT, R14, UR10, !P2 ;  /* 0x0000000a0e007c0c */ /* 0x020fe2000d7c1270 */
[----:B------:R-:W0:Y:S01]  /*23780*/  LDL.LU R15, [R1+0x860] ;  /* 0x00086000010f7983 */ /* 0x000e220000300800 */
[----:B------:R-:W-:Y:S01]  /*23790*/  F2FP.SATFINITE.E5M2.F32.PACK_AB_MERGE_C R61, R61, R60, RZ ;  /* 0x0000003c3d3d723e */ /* 0x000fe200048060ff */
[----:B------:R-:W-:Y:S01]  /*237a0*/  VIADD R0, R8, UR5 ;  /* 0x0000000508007c36 */ /* 0x000fe20008000000 */
[----:B--2---:R-:W-:Y:S01]  /*237b0*/  ISETP.LT.AND P5, PT, R10, UR7, !P2 ;  /* 0x000000070a007c0c */ /* 0x004fe2000d7a1270 */
[----:B------:R1:W-:Y:S01]  /*237c0*/  @P3 STG.E.U8 desc[UR18][R4.64], R11 ;  /* 0x0000000b04003986 */ /* 0x0003e2000c101112 */
[----:B------:R-:W-:Y:S01]  /*237d0*/  PRMT R9, R61, 0x9910, RZ ;  /* 0x000099103d097816 */ /* 0x000fe200000000ff */
[----:B------:R-:W2:Y:S02]  /*237e0*/  LDCU UR7, c[0x0][0x39c] ;  /* 0x00007380ff0777ac */ /* 0x000ea40008000800 */
[----:B------:R-:W5:Y:S01]  /*237f0*/  LDL.LU R14, [R1+0x994] ;  /* 0x00099400010e7983 */ /* 0x000f620000300800 */
[----:B------:R-:W-:Y:S01]  /*23800*/  F2FP.SATFINITE.E5M2.F32.PACK_AB_MERGE_C R63, R63, R62, RZ ;  /* 0x0000003e3f3f723e */ /* 0x000fe200048060ff */
[----:B------:R-:W5:Y:S01]  /*23810*/  LDCU UR10, c[0x0][0x39c] ;  /* 0x00007380ff0a77ac */ /* 0x000f620008000800 */
        /* <DEDUP_REMOVED lines=9> */
[-C--:B------:R-:W-:Y:S02]  /*238b0*/  LEA.HI.X.SX32 R5, R0, R2.reuse, 0x1, P1 ;  /* 0x0000000200057211 */ /* 0x080fe400008f0eff */
[----:B---3--:R-:W-:Y:S02]  /*238c0*/  ISETP.LT.AND P1, PT, R13, UR4, !P2 ;  /* 0x000000040d007c0c */ /* 0x008fe4000d721270 */
[----:B----4-:R-:W-:Y:S01]  /*238d0*/  ISETP.LT.AND P3, PT, R12, UR6, !P2 ;  /* 0x000000060c007c0c */ /* 0x010fe2000d761270 */
[----:B------:R-:W3:Y:S01]  /*238e0*/  LDL.LU R13, [R1+0x998] ;  /* 0x00099800010d7983 */ /* 0x000ee20000300800 */
[----:B------:R-:W-:Y:S01]  /*238f0*/  VIADD R8, R0, UR5 ;  /* 0x0000000500087c36 */ /* 0x000fe20008000000 */
[----:B------:R-:W-:Y:S01]  /*23900*/  PRMT R10, R63, 0x9910, RZ ;  /* 0x000099103f0a7816 */ /* 0x000fe200000000ff */
[----:B------:R-:W3:Y:S01]  /*23910*/  LDCU UR4, c[0x0][0x39c] ;  /* 0x00007380ff0477ac */ /* 0x000ee20008000800 */
[----:B------:R-:W4:Y:S02]  /*23920*/  LDL.LU R12, [R1+0x9a4] ;  /* 0x0009a400010c7983 */ /* 0x000f240000300800 */
[C---:B--2---:R-:W-:Y:S01]  /*23930*/  IADD3 R6, P6, PT, R8.reuse, R3, RZ ;  /* 0x0000000308067210 */ /* 0x044fe20007fde0ff */
[----:B------:R-:W4:Y:S03]  /*23940*/  LDCU UR6, c[0x0][0x39c] ;  /* 0x00007380ff0677ac */ /* 0x000f260008000800 */
[C---:B------:R-:W-:Y:S01]  /*23950*/  LEA.HI.X.SX32 R7, R8.reuse, R2, 0x1, P6 ;  /* 0x0000000208077211 */ /* 0x040fe200030f0eff */
[----:B------:R-:W-:Y:S01]  /*23960*/  VIADD R8, R8, UR5 ;  /* 0x0000000508087c36 */ /* 0x000fe20008000000 */
[----:B------:R1:W-:Y:S01]  /*23970*/  @P0 STG.E.U8 desc[UR18][R4.64], R63 ;  /* 0x0000003f04000986 */ /* 0x0003e2000c101112 */
[----:B------:R-:W-:-:S02]  /*23980*/  F2FP.SATFINITE.E5M2.F32.PACK_AB_MERGE_C R65, R65, R64, RZ ;  /* 0x000000404141723e */ /* 0x000fc400048060ff */
[----:B------:R-:W-:Y:S02]  /*23990*/  SHF.R.S32.HI R9, RZ, 0x8, R10 ;  /* 0x00000008ff097819 */ /* 0x000fe4000001140a */
[----:B------:R-:W-:Y:S01]  /*239a0*/  PRMT R0, R65, 0x9910, RZ ;  /* 0x0000991041007816 */ /* 0x000fe200000000ff */
[----:B------:R-:W2:Y:S01]  /*239b0*/  LDL.LU R10, [R1+0x9a0] ;  /* 0x0009a000010a7983 */ /* 0x000ea20000300800 */
[----:B-1----:R-:W-:-:S04]  /*239c0*/  IADD3 R4, P6, PT, R8, R3, RZ ;  /* 0x0000000308047210 */ /* 0x002fc80007fde0ff */
[C---:B------:R-:W-:Y:S01]  /*239d0*/  LEA.HI.X.SX32 R5, R8.reuse, R2, 0x1, P6 ;  /* 0x0000000208057211 */ /* 0x040fe200030f0eff */
[----:B------:R-:W-:Y:S01]  /*239e0*/  VIADD R8, R8, UR5 ;  /* 0x0000000508087c36 */ /* 0x000fe20008000000 */
[----:B------:R1:W-:Y:S01]  /*239f0*/  @P5 STG.E.U8 desc[UR18][R6.64], R9 ;  /* 0x0000000906005986 */ /* 0x0003e2000c101112 */
[----:B------:R-:W-:Y:S01]  /*23a00*/  ISETP.LT.AND P0, PT, R16, UR7, !P2 ;  /* 0x0000000710007c0c */ /* 0x000fe2000d701270 */
        /* <DEDUP_REMOVED lines=9> */
[----:B------:R-:W-:Y:S01]  /*23aa0*/  LEA.HI.X.SX32 R7, R0, R2, 0x1, P1 ;  /* 0x0000000200077211 */ /* 0x000fe200008f0eff */
[----:B------:R0:W-:Y:S04]  /*23ab0*/  @P3 STG.E.U8 desc[UR18][R4.64], R9 ;  /* 0x0000000904003986 */ /* 0x0001e8000c101112 */
[----:B------:R-:W-:Y:S01]  /*23ac0*/  @P0 STG.E.U8 desc[UR18][R6.64], R67 ;  /* 0x0000004306000986 */ /* 0x000fe2000c101112 */
[----:B------:R-:W-:-:S02]  /*23ad0*/  ISETP.LT.AND P5, PT, R15, UR9, !P2 ;  /* 0x000000090f007c0c */ /* 0x000fc4000d7a1270 */
[----:B-----5:R-:W-:Y:S01]  /*23ae0*/  ISETP.LT.AND P6, PT, R14, UR10, !P2 ;  /* 0x0000000a0e007c0c */ /* 0x020fe2000d7c1270 */
[----:B------:R-:W-:Y:S01]  /*23af0*/  VIADD R8, R0, UR5 ;  /* 0x0000000500087c36 */ /* 0x000fe20008000000 */
[----:B------:R-:W-:Y:S01]  /*23b00*/  PRMT R11, R67, 0x9910, RZ ;  /* 0x00009910430b7816 */ /* 0x000fe200000000ff */
[----:B------:R-:W1:Y:S01]  /*23b10*/  LDCU UR10, c[0x0][0x39c] ;  /* 0x00007380ff0a77ac */ /* 0x000e620008000800 */
[----:B---3--:R-:W-:Y:S01]  /*23b20*/  ISETP.LT.AND P1, PT, R13, UR4, !P2 ;  /* 0x000000040d007c0c */ /* 0x008fe2000d721270 */
[----:B------:R-:W3:Y:S01]  /*23b30*/  LDCU UR4, c[0x0][0x39c] ;  /* 0x00007380ff0477ac */ /* 0x000ee20008000800 */
[----:B------:R-:W3:Y:S01]  /*23b40*/  LDL.LU R13, [R1+0x85c] ;  /* 0x00085c00010d7983 */ /* 0x000ee20000300800 */
[----:B----4-:R-:W-:Y:S01]  /*23b50*/  ISETP.LT.AND P0, PT, R12, UR6, !P2 ;  /* 0x000000060c007c0c */ /* 0x010fe2000d701270 */
[----:B------:R-:W4:Y:S02]  /*23b60*/  LDCU UR6, c[0x0][0x39c] ;  /* 0x00007380ff0677ac */ /* 0x000f240008000800 */
[----:B------:R-:W4:Y:S01]  /*23b70*/  LDL.LU R12, [R1+0x858] ;  /* 0x00085800010c7983 */ /* 0x000f220000300800 */
[----:B------:R-:W-:-:S02]  /*23b80*/  F2FP.SATFINITE.E5M2.F32.PACK_AB_MERGE_C R69, R69, R68, RZ ;  /* 0x000000444545723e */ /* 0x000fc400048060ff */
[----:B------:R-:W-:Y:S01]  /*23b90*/  F2FP.SATFINITE.E5M2.F32.PACK_AB_MERGE_C R71, R71, R70, RZ ;  /* 0x000000464747723e */ /* 0x000fe200048060ff */
[----:B------:R-:W5:Y:S01]  /*23ba0*/  LDL.LU R16, [R1+0x854] ;  /* 0x0008540001107983 */ /* 0x000f620000300800 */
[----:B------:R-:W1:Y:S03]  /*23bb0*/  LDCU UR9, c[0x0][0x39c] ;  /* 0x00007380ff0977ac */ /* 0x000e660008000800 */
[----:B------:R-:W5:Y:S04]  /*23bc0*/  LDL.LU R15, [R1+0x850] ;  /* 0x00085000010f7983 */ /* 0x000f680000300800 */
[----:B------:R-:W1:Y:S01]  /*23bd0*/  LDL.LU R14, [R1+0x9c4] ;  /* 0x0009c400010e7983 */ /* 0x000e620000300800 */
[----:B0-----:R-:W-:-:S02]  /*23be0*/  IADD3 R4, P3, PT, R8, R3, RZ ;  /* 0x0000000308047210 */ /* 0x001fc40007f7e0ff */
[----:B------:R-:W-:Y:S02]  /*23bf0*/  SHF.R.S32.HI R11, RZ, 0x8, R11 ;  /* 0x00000008ff0b7819 */ /* 0x000fe4000001140b */
[C---:B------:R-:W-:Y:S01]  /*23c00*/  LEA.HI.X.SX32 R5, R8.reuse, R2, 0x1, P3 ;  /* 0x0000000208057211 */ /* 0x040fe200018f0eff */
[----:B------:R-:W-:-:S04]  /*23c10*/  VIADD R8, R8, UR5 ;  /* 0x0000000508087c36 */ /* 0x000fc80008000000 */
[----:B------:R0:W-:Y:S01]  /*23c20*/  @P5 STG.E.U8 desc[UR18][R4.64], R11 ;  /* 0x0000000b04005986 */ /* 0x0001e2000c101112 */
[C---:B------:R-:W-:Y:S01]  /*23c30*/  VIADD R0, R8.reuse, UR5 ;  /* 0x0000000508007c36 */ /* 0x040fe20008000000 */
[----:B------:R-:W-:Y:S02]  /*23c40*/  PRMT R9, R69, 0x9910, RZ ;  /* 0x0000991045097816 */ /* 0x000fe400000000ff */
[----:B0-----:R-:W-:-:S04]  /*23c50*/  IADD3 R4, P5, PT, R8, R3, RZ ;  /* 0x0000000308047210 */ /* 0x001fc80007fbe0ff */
[-C--:B------:R-:W-:Y:S02]  /*23c60*/  LEA.HI.X.SX32 R5, R8, R2.reuse, 0x1, P5 ;  /* 0x0000000208057211 */ /* 0x080fe400028f0eff */
[C---:B------:R-:W-:Y:S02]  /*23c70*/  IADD3 R6, P5, PT, R0.reuse, R3, RZ ;  /* 0x0000000300067210 */ /* 0x040fe40007fbe0ff */
[----:B------:R-:W-:Y:S02]  /*23c80*/  SHF.R.S32.HI R9, RZ, 0x8, R9 ;  /* 0x00000008ff097819 */ /* 0x000fe40000011409 */
[C---:B------:R-:W-:Y:S01]  /*23c90*/  LEA.HI.X.SX32 R7, R0.reuse, R2, 0x1, P5 ;  /* 0x0000000200077211 */ /* 0x040fe200028f0eff */
[----:B------:R-:W-:Y:S01]  /*23ca0*/  VIADD R0, R0, UR5 ;  /* 0x0000000500007c36 */ /* 0x000fe20008000000 */
[----:B------:R0:W-:Y:S01]  /*23cb0*/  @P6 STG.E.U8 desc[UR18][R4.64], R69 ;  /* 0x0000004504006986 */ /* 0x0001e2000c101112 */
[----:B--2---:R-:W-:Y:S01]  /*23cc0*/  ISETP.LT.AND P3, PT, R10, UR7, !P2 ;  /* 0x000000070a007c0c */ /* 0x004fe2000d761270 */
[----:B------:R-:W5:Y:S02]  /*23cd0*/  LDCU UR7, c[0x0][0x39c] ;  /* 0x00007380ff0777ac */ /* 0x000f640008000800 */
[----:B------:R2:W-:Y:S01]  /*23ce0*/  @P1 STG.E.U8 desc[UR18][R6.64], R9 ;  /* 0x0000000906001986 */ /* 0x0005e2000c101112 */
[----:B------:R-:W-:-:S02]  /*23cf0*/  PRMT R10, R71, 0x9910, RZ ;  /* 0x00009910470a7816 */ /* 0x000fc400000000ff */
[----:B0-----:R-:W-:-:S04]  /*23d00*/  IADD3 R4, P1, PT, R0, R3, RZ ;  /* 0x0000000300047210 */ /* 0x001fc80007f3e0ff */
[C---:B------:R-:W-:Y:S01]  /*23d10*/  LEA.HI.X.SX32 R5, R0.reuse, R2, 0x1, P1 ;  /* 0x0000000200057211 */ /* 0x040fe200008f0eff */
[----:B------:R-:W-:Y:S01]  /*23d20*/  VIADD R8, R0, UR5 ;  /* 0x0000000500087c36 */ /* 0x000fe20008000000 */
[----:B--2---:R-:W-:-:S04]  /*23d30*/  SHF.R.S32.HI R9, RZ, 0x8, R10 ;  /* 0x00000008ff097819 */ /* 0x004fc8000001140a */
[----:B------:R-:W-:-:S04]  /*23d40*/  IADD3 R6, P6, PT, R8, R3, RZ ;  /* 0x0000000308067210 */ /* 0x000fc80007fde0ff */
[C---:B------:R-:W-:Y:S01]  /*23d50*/  LEA.HI.X.SX32 R7, R8.reuse, R2, 0x1, P6 ;  /* 0x0000000208077211 */ /* 0x040fe200030f0eff */
[----:B------:R-:W-:Y:S01]  /*23d60*/  VIADD R8, R8, UR5 ;  /* 0x0000000508087c36 */ /* 0x000fe20008000000 */
[----:B------:R0:W-:Y:S04]  /*23d70*/  @P0 STG.E.U8 desc[UR18][R4.64], R71 ;  /* 0x0000004704000986 */ /* 0x0001e8000c101112 */
[----:B0-----:R-:W-:-:S04]  /*23d80*/  IADD3 R4, P6, PT, R8, R3, RZ ;  /* 0x0000000308047210 */ /* 0x001fc80007fde0ff */
[----:B------:R-:W-:Y:S02]  /*23d90*/  LEA.HI.X.SX32 R5, R8, R2, 0x1, P6 ;  /* 0x0000000208057211 */ /* 0x000fe400030f0eff */
[----:B---3--:R-:W-:Y:S02]  /*23da0*/  ISETP.LT.AND P1, PT, R13, UR4, !P2 ;  /* 0x000000040d007c0c */ /* 0x008fe4000d721270 */
[----:B----4-:R-:W-:Y:S01]  /*23db0*/  ISETP.LT.AND P5, PT, R12, UR6, !P2 ;  /* 0x000000060c007c0c */ /* 0x010fe2000d7a1270 */
[----:B------:R-:W2:Y:S01]  /*23dc0*/  LDL.LU R13, [R1+0x9c8] ;  /* 0x0009c800010d7983 */ /* 0x000ea20000300800 */
[----:B------:R-:W-:Y:S01]  /*23dd0*/  F2FP.SATFINITE.E5M2.F32.PACK_AB_MERGE_C R73, R73, R72, RZ ;  /* 0x000000484949723e */ /* 0x000fe200048060ff */
[----:B------:R-:W-:Y:S01]  /*23de0*/  VIADD R8, R8, UR5 ;  /* 0x0000000508087c36 */ /* 0x000fe20008000000 */
[----:B------:R-:W0:Y:S01]  /*23df0*/  LDCU UR6, c[0x0][0x39c] ;  /* 0x00007380ff0677ac */ /* 0x000e220008000800 */
[----:B------:R-:W0:Y:S01]  /*23e00*/  LDL.LU R12, [R1+0x9d4] ;  /* 0x0009d400010c7983 */ /* 0x000e220000300800 */
[----:B-----5:R-:W-:-:S02]  /*23e10*/  ISETP.LT.AND P0, PT, R16, UR7, !P2 ;  /* 0x0000000710007c0c */ /* 0x020fc4000d701270 */
[----:B-1----:R-:W-:Y:S01]  /*23e20*/  ISETP.LT.AND P6, PT, R14, UR10, !P2 ;  /* 0x0000000a0e007c0c */ /* 0x002fe2000d7c1270 */
[----:B------:R-:W3:Y:S01]  /*23e30*/  LDL.LU R10, [R1+0x9d0] ;  /* 0x0009d000010a7983 */ /* 0x000ee20000300800 */
[----:B------:R-:W-:Y:S01]  /*23e40*/  PRMT R0, R73, 0x9910, RZ ;  /* 0x0000991049007816 */ /* 0x000fe200000000ff */
[----:B------:R-:W3:Y:S02]  /*23e50*/  LDCU UR7, c[0x0][0x39c] ;  /* 0x00007380ff0777ac */ /* 0x000ee40008000800 */
[----:B------:R-:W4:Y:S01]  /*23e60*/  LDL.LU R14, [R1+0x84c] ;  /* 0x00084c00010e7983 */ /* 0x000f220000300800 */
[----:B------:R-:W2:Y:S03]  /*23e70*/  LDCU UR4, c[0x0][0x39c] ;  /* 0x00007380ff0477ac */ /* 0x000ea60008000800 */
[----:B------:R1:W-:Y:S01]  /*23e80*/  @P3 STG.E.U8 desc[UR18][R6.64], R9 ;  /* 0x0000000906003986 */ /* 0x0003e2000c101112 */
[----:B------:R-:W-:Y:S01]  /*23e90*/  F2FP.SATFINITE.E5M2.F32.PACK_AB_MERGE_C R75, R75, R74, RZ ;  /* 0x0000004a4b4b723e */ /* 0x000fe200048060ff */
[----:B------:R-:W5:Y:S02]  /*23ea0*/  LDCU UR10, c[0x0][0x39c] ;  /* 0x00007380ff0a77ac */ /* 0x000f640008000800 */
[----:B------:R1:W-:Y:S01]  /*23eb0*/  @P1 STG.E.U8 desc[UR18][R4.64], R73 ;  /* 0x0000004904001986 */ /* 0x0003e2000c101112 */
[----:B------:R-:W-:Y:S01]  /*23ec0*/  ISETP.LT.AND P3, PT, R15, UR9, !P2 ;  /* 0x000000090f007c0c */ /* 0x000fe2000d761270 */
[----:B------:R-:W0:Y:S01]  /*23ed0*/  LDCU UR9, c[0x0][0x39c] ;  /* 0x00007380ff0977ac */ /* 0x000e220008000800 */
[----:B-1----:R-:W-:-:S02]  /*23ee0*/  IMAD.MOV.U32 R9, RZ, RZ, R0 ;  /* 0x000000ffff097224 */ /* 0x002fc400078e0000 */
[C---:B------:R-:W-:Y:S01]  /*23ef0*/  VIADD R0, R8.reuse, UR5 ;  /* 0x0000000508007c36 */ /* 0x040fe20008000000 */
[CC--:B------:R-:W-:Y:S02]  /*23f00*/  IADD3 R4, P1, PT, R8.reuse, R3.reuse, RZ ;  /* 0x0000000308047210 */ /* 0x0c0fe40007f3e0ff */
[----:B------:R-:W-:Y:S02]  /*23f10*/  SHF.R.S32.HI R9, RZ, 0x8, R9 ;  /* 0x00000008ff097819 */ /* 0x000fe40000011409 */
[-C--:B------:R-:W-:Y:S01]  /*23f20*/  LEA.HI.X.SX32 R5, R8, R2.reuse, 0x1, P1 ;  /* 0x0000000208057211 */ /* 0x080fe200008f0eff */
[C---:B------:R-:W-:Y:S01]  /*23f30*/  VIADD R8, R0.reuse, UR5 ;  /* 0x0000000500087c36 */ /* 0x040fe20008000000 */
[C---:B------:R-:W-:Y:S02]  /*23f40*/  IADD3 R6, P1, PT, R0.reuse, R3, RZ ;  /* 0x0000000300067210 */ /* 0x040fe40007f3e0ff */
[----:B------:R-:W-:Y:S01]  /*23f50*/  PRMT R11, R75, 0x9910, RZ ;  /* 0x000099104b0b7816 */ /* 0x000fe200000000ff */
[----:B------:R1:W-:Y:S01]  /*23f60*/  @P5 STG.E.U8 desc[UR18][R4.64], R9 ;  /* 0x0000000904005986 */ /* 0x0003e2000c101112 */
[----:B------:R-:W-:Y:S01]  /*23f70*/  LEA.HI.X.SX32 R7, R0, R2, 0x1, P1 ;  /* 0x0000000200077211 */ /* 0x000fe200008f0eff */
[----:B------:R-:W-:Y:S01]  /*23f80*/  VIADD R0, R8, UR5 ;  /* 0x0000000508007c36 */ /* 0x000fe20008000000 */
[----:B------:R-:W-:-:S03]  /*23f90*/  SHF.R.S32.HI R11, RZ, 0x8, R11 ;  /* 0x00000008ff0b7819 */ /* 0x000fc6000001140b */
[----:B------:R0:W-:Y:S01]  /*23fa0*/  @P0 STG.E.U8 desc[UR18][R6.64], R75 ;  /* 0x0000004b06000986 */ /* 0x0001e2000c101112 */
[----:B-1----:R-:W-:-:S04]  /*23fb0*/  IADD3 R4, P5, PT, R8, R3, RZ ;  /* 0x0000000308047210 */ /* 0x002fc80007fbe0ff */
[----:B------:R-:W-:Y:S02]  /*23fc0*/  LEA.HI.X.SX32 R5, R8, R2, 0x1, P5 ;  /* 0x0000000208057211 */ /* 0x000fe400028f0eff */
[----:B------:R-:W-:-:S03]  /*23fd0*/  F2FP.SATFINITE.E5M2.F32.PACK_AB_MERGE_C R77, R77, R76, RZ ;  /* 0x0000004c4d4d723e */ /* 0x000fc600048060ff */
[----:B------:R1:W-:Y:S01]  /*23fe0*/  @P3 STG.E.U8 desc[UR18][R4.64], R11 ;  /* 0x0000000b04003986 */ /* 0x0003e2000c101112 */
[----:B------:R-:W-:-:S04]  /*23ff0*/  IADD3 R8, P3, PT, R0, R3, RZ ;  /* 0x0000000300087210 */ /* 0x000fc80007f7e0ff */
[----:B------:R-:W-:-:S05]  /*24000*/  LEA.HI.X.SX32 R9, R0, R2, 0x1, P3 ;  /* 0x0000000200097211 */ /* 0x000fca00018f0eff */
[----:B------:R0:W-:Y:S01]  /*24010*/  @P6 STG.E.U8 desc[UR18][R8.64], R77 ;  /* 0x0000004d08006986 */ /* 0x0001e2000c101112 */
[----:B--2---:R-:W-:Y:S01]  /*24020*/  ISETP.LT.AND P1, PT, R13, UR4, !P2 ;  /* 0x000000040d007c0c */ /* 0x004fe2000d721270 */
[----:B------:R-:W4:Y:S01]  /*24030*/  LDCU UR4, c[0x0][0x39c] ;  /* 0x00007380ff0477ac */ /* 0x000f220008000800 */
[----:B0-----:R-:W-:Y:S01]  /*24040*/  ISETP.LT.AND P0, PT, R12, UR6, !P2 ;  /* 0x000000060c007c0c */ /* 0x001fe2000d701270 */
[----:B------:R-:W0:Y:S01]  /*24050*/  LDCU UR6, c[0x0][0x39c] ;  /* 0x00007380ff0677ac */ /* 0x000e220008000800 */
[----:B------:R-:W0:Y:S01]  /*24060*/  LDL.LU R12, [R1+0x848] ;  /* 0x00084800010c7983 */ /* 0x000e220000300800 */
[----:B---3--:R-:W-:Y:S01]  /*24070*/  ISETP.LT.AND P5, PT, R10, UR7, !P2 ;  /* 0x000000070a007c0c */ /* 0x008fe2000d7a1270 */
[----:B------:R-:W-:Y:S01]  /*24080*/  VIADD R10, R0, UR5 ;  /* 0x00000005000a7c36 */ /* 0x000fe20008000000 */
[----:B------:R-:W-:Y:S01]  /*24090*/  PRMT R13, R77, 0x9910, RZ ;  /* 0x000099104d0d7816 */ /* 0x000fe200000000ff */
[----:B------:R-:W2:Y:S01]  /*240a0*/  LDL.LU R17, [R1+0x844] ;  /* 0x0008440001117983 */ /* 0x000ea20000300800 */
[----:B------:R-:W-:Y:S01]  /*240b0*/  F2FP.SATFINITE.E5M2.F32.PACK_AB_MERGE_C R79, R79, R78, RZ ;  /* 0x0000004e4f4f723e */ /* 0x000fe200048060ff */
[----:B------:R-:W2:Y:S01]  /*240c0*/  LDCU UR7, c[0x0][0x39c] ;  /* 0x00007380ff0777ac */ /* 0x000ea20008000800 */
[----:B------:R-:W-:Y:S01]  /*240d0*/  IADD3 R6, P3, PT, R10, R3, RZ ;  /* 0x000000030a067210 */ /* 0x000fe20007f7e0ff */
[----:B------:R-:W3:Y:S01]  /*240e0*/  LDL.LU R16, [R1+0x840] ;  /* 0x0008400001107983 */ /* 0x000ee20000300800 */
[----:B------:R-:W-:-:S02]  /*240f0*/  SHF.R.S32.HI R13, RZ, 0x8, R13 ;  /* 0x00000008ff0d7819 */ /* 0x000fc4000001140d */
[C---:B------:R-:W-:Y:S01]  /*24100*/  LEA.HI.X.SX32 R7, R10.reuse, R2, 0x1, P3 ;  /* 0x000000020a077211 */ /* 0x040fe200018f0eff */
[----:B------:R-:W-:Y:S01]  /*24110*/  VIADD R10, R10, UR5 ;  /* 0x000000050a0a7c36 */ /* 0x000fe20008000000 */
[----:B------:R-:W5:Y:S04]  /*24120*/  LDL.LU R15, [R1+0x9cc] ;  /* 0x0009cc00010f7983 */ /* 0x000f680000300800 */
[----:B------:R4:W-:Y:S01]  /*24130*/  @P1 STG.E.U8 desc[UR18][R6.64], R13 ;  /* 0x0000000d06001986 */ /* 0x0009e2000c101112 */
[----:B-1----:R-:W-:-:S04]  /*24140*/  IADD3 R4, P1, PT, R10, R3, RZ ;  /* 0x000000030a047210 */ /* 0x002fc80007f3e0ff */
[----:B------:R-:W-:Y:S02]  /*24150*/  LEA.HI.X.SX32 R5, R10, R2, 0x1, P1 ;  /* 0x000000020a057211 */ /* 0x000fe400008f0eff */
[----:B----4-:R-:W-:Y:S01]  /*24160*/  ISETP.LT.AND P1, PT, R14, UR4, !P2 ;  /* 0x000000040e007c0c */ /* 0x010fe2000d721270 */
[----:B------:R-:W-:Y:S01]  /*24170*/  VIADD R0, R10, UR5 ;  /* 0x000000050a007c36 */ /* 0x000fe20008000000 */
[----:B------:R-:W4:Y:S01]  /*24180*/  LDL.LU R14, [R1+0x9c0] ;  /* 0x0009c000010e7983 */ /* 0x000f220000300800 */
[----:B------:R-:W-:Y:S01]  /*24190*/  PRMT R11, R79, 0x9910, RZ ;  /* 0x000099104f0b7816 */ /* 0x000fe200000000ff */
[----:B------:R-:W4:Y:S02]  /*241a0*/  LDCU UR4, c[0x0][0x39c] ;  /* 0x00007380ff0477ac */ /* 0x000f240008000800 */
[----:B------:R-:W-:-:S04]  /*241b0*/  IADD3 R8, P6, PT, R0, R3, RZ ;  /* 0x0000000300087210 */ /* 0x000fc80007fde0ff */
[C---:B------:R-:W-:Y:S01]  /*241c0*/  LEA.HI.X.SX32 R9, R0.reuse, R2, 0x1, P6 ;  /* 0x0000000200097211 */ /* 0x040fe200030f0eff */
[----:B------:R-:W-:Y:S01]  /*241d0*/  VIADD R0, R0, UR5 ;  /* 0x0000000500007c36 */ /* 0x000fe20008000000 */
[----:B------:R-:W-:-:S04]  /*241e0*/  SHF.R.S32.HI R11, RZ, 0x8, R11 ;  /* 0x00000008ff0b7819 */ /* 0x000fc8000001140b */
[C---:B------:R-:W-:Y:S02]  /*241f0*/  IADD3 R6, P6, PT, R0.reuse, R3, RZ ;  /* 0x0000000300067210 */ /* 0x040fe40007fde0ff */
[----:B------:R-:W-:Y:S02]  /*24200*/  F2FP.SATFINITE.E5M2.F32.PACK_AB_MERGE_C R81, R81, R80, RZ ;  /* 0x000000505151723e */ /* 0x000fe400048060ff */
[C---:B------:R-:W-:Y:S01]  /*24210*/  LEA.HI.X.SX32 R7, R0.reuse, R2, 0x1, P6 ;  /* 0x0000000200077211 */ /* 0x040fe200030f0eff */
[----:B------:R-:W-:Y:S01]  /*24220*/  VIADD R0, R0, UR5 ;  /* 0x0000000500007c36 */ /* 0x000fe20008000000 */
[----:B------:R1:W-:Y:S04]  /*24230*/  @P0 STG.E.U8 desc[UR18][R4.64], R79 ;  /* 0x0000004f04000986 */ /* 0x0003e8000c101112 */
[----:B------:R1:W-:Y:S04]  /*24240*/  @P5 STG.E.U8 desc[UR18][R8.64], R11 ;  /* 0x0000000b08005986 */ /* 0x0003e8000c101112 */
[----:B------:R0:W-:Y:S01]  /*24250*/  @P1 STG.E.U8 desc[UR18][R6.64], R81 ;  /* 0x0000005106001986 */ /* 0x0001e2000c101112 */
[----:B-1----:R-:W-:-:S02]  /*24260*/  PRMT R5, R81, 0x9910, RZ ;  /* 0x0000991051057816 */ /* 0x002fc400000000ff */
[CC--:B------:R-:W-:Y:S01]  /*24270*/  IADD3 R4, P1, PT, R0.reuse, R3.reuse, RZ ;  /* 0x0000000300047210 */ /* 0x0c0fe20007f3e0ff */
[C---:B------:R-:W-:Y:S02]  /*24280*/  VIADD R9, R0.reuse, UR5 ;  /* 0x0000000500097c36 */ /* 0x040fe40008000000 */
[----:B------:R-:W-:Y:S01]  /*24290*/  IMAD.MOV.U32 R11, RZ, RZ, R5 ;  /* 0x000000ffff0b7224 */ /* 0x000fe200078e0005 */
[----:B------:R-:W-:Y:S02]  /*242a0*/  LEA.HI.X.SX32 R5, R0, R2, 0x1, P1 ;  /* 0x0000000200057211 */ /* 0x000fe400008f0eff */
[C---:B------:R-:W-:Y:S01]  /*242b0*/  IADD3 R8, P1, PT, R9.reuse, R3, RZ ;  /* 0x0000000309087210 */ /* 0x040fe20007f3e0ff */
[----:B------:R-:W-:-:S03]  /*242c0*/  VIADD R0, R9, UR5 ;  /* 0x0000000509007c36 */ /* 0x000fc60008000000 */
[----:B------:R-:W-:Y:S02]  /*242d0*/  LEA.HI.X.SX32 R9, R9, R2, 0x1, P1 ;  /* 0x0000000209097211 */ /* 0x000fe400008f0eff */
[----:B0-----:R-:W-:Y:S01]  /*242e0*/  ISETP.LT.AND P3, PT, R12, UR6, !P2 ;  /* 0x000000060c007c0c */ /* 0x001fe2000d761270 */
[----:B------:R-:W0:Y:S01]  /*242f0*/  LDCU UR6, c[0x0][0x39c] ;  /* 0x00007380ff0677ac */ /* 0x000e220008000800 */
[----:B------:R-:W0:Y:S04]  /*24300*/  LDL.LU R12, [R1+0x9bc] ;  /* 0x0009bc00010c7983 */ /* 0x000e280000300800 */
[----:B------:R-:W3:Y:S01]  /*24310*/  LDL.LU R10, [R1+0x9b8] ;  /* 0x0009b800010a7983 */ /* 0x000ee20000300800 */
[----:B-----5:R-:W-:Y:S01]  /*24320*/  ISETP.LT.AND P6, PT, R15, UR10, !P2 ;  /* 0x0000000a0f007c0c */ /* 0x020fe2000d7c1270 */
[----:B------:R-:W1:Y:S02]  /*24330*/  LDCU UR10, c[0x0][0x39c] ;  /* 0x00007380ff0a77ac */ /* 0x000e640008000800 */
[----:B------:R-:W5:Y:S01]  /*24340*/  LDL.LU R15, [R1+0x83c] ;  /* 0x00083c00010f7983 */ /* 0x000f620000300800 */
[----:B----4-:R-:W-:Y:S01]  /*24350*/  ISETP.LT.AND P1, PT, R14, UR4, !P2 ;  /* 0x000000040e007c0c */ /* 0x010fe2000d721270 */
[----:B------:R-:W5:Y:S02]  /*24360*/  LDCU UR4, c[0x0][0x39c] ;  /* 0x00007380ff0477ac */ /* 0x000f640008000800 */
[----:B------:R-:W4:Y:S01]  /*24370*/  LDL.LU R14, [R1+0x838] ;  /* 0x00083800010e7983 */ /* 0x000f220000300800 */
[----:B--2---:R-:W-:Y:S01]  /*24380*/  ISETP.LT.AND P0, PT, R17, UR7, !P2 ;  /* 0x0000000711007c0c */ /* 0x004fe2000d701270 */
[----:B------:R-:W2:Y:S01]  /*24390*/  LDCU UR7, c[0x0][0x39c] ;  /* 0x00007380ff0777ac */ /* 0x000ea20008000800 */
[----:B------:R-:W-:Y:S01]  /*243a0*/  SHF.R.S32.HI R11, RZ, 0x8, R11 ;  /* 0x00000008ff0b7819 */ /* 0x000fe2000001140b */
[----:B------:R-:W4:Y:S01]  /*243b0*/  LDL.LU R18, [R1+0x834] ;  /* 0x0008340001127983 */ /* 0x000f220000300800 */
[----:B---3--:R-:W-:Y:S01]  /*243c0*/  ISETP.LT.AND P5, PT, R16, UR9, !P2 ;  /* 0x0000000910007c0c */ /* 0x008fe2000d7a1270 */
[----:B------:R-:W3:Y:S01]  /*243d0*/  LDCU UR9, c[0x0][0x39c] ;  /* 0x00007380ff0977ac */ /* 0x000ee20008000800 */
[----:B------:R-:W-:Y:S01]  /*243e0*/  F2FP.SATFINITE.E5M2.F32.PACK_AB_MERGE_C R83, R83, R82, RZ ;  /* 0x000000525353723e */ /* 0x000fe200048060ff */
[----:B------:R1:W-:Y:S01]  /*243f0*/  @P3 STG.E.U8 desc[UR18][R4.64], R11 ;  /* 0x0000000b04003986 */ /* 0x0003e2000c101112 */
[----:B------:R-:W-:-:S02]  /*24400*/  IADD3 R6, P3, PT, R0, R3, RZ ;  /* 0x0000000300067210 */ /* 0x000fc40007f7e0ff */
[----:B------:R-:W-:Y:S01]  /*24410*/  PRMT R13, R83, 0x9910, RZ ;  /* 0x00009910530d7816 */ /* 0x000fe200000000ff */
[----:B------:R-:W3:Y:S01]  /*24420*/  LDL.LU R17, [R1+0x830] ;  /* 0x0008300001117983 */ /* 0x000ee20000300800 */
[C---:B------:R-:W-:Y:S01]  /*24430*/  LEA.HI.X.SX32 R7, R0.reuse, R2, 0x1, P3 ;  /* 0x0000000200077211 */ /* 0x040fe200018f0eff */
[----:B------:R-:W-:Y:S01]  /*24440*/  VIADD R0, R0, UR5 ;  /* 0x0000000500007c36 */ /* 0x000fe20008000000 */
[----:B------:R-:W-:Y:S01]  /*24450*/  SHF.R.S32.HI R13, RZ, 0x8, R13 ;  /* 0x00000008ff0d7819 */ /* 0x000fe2000001140d */
[----:B------:R0:W-:Y:S01]  /*24460*/  @P0 STG.E.U8 desc[UR18][R8.64], R83 ;  /* 0x0000005308000986 */ /* 0x0001e2000c101112 */
[----:B------:R-:W-:-:S03]  /*24470*/  F2FP.SATFINITE.E5M2.F32.PACK_AB_MERGE_C R85, R85, R84, RZ ;  /* 0x000000545555723e */ /* 0x000fc600048060ff */
[----:B------:R0:W-:Y:S01]  /*24480*/  @P5 STG.E.U8 desc[UR18][R6.64], R13 ;  /* 0x0000000d06005986 */ /* 0x0001e2000c101112 */
[C---:B-1----:R-:W-:Y:S02]  /*24490*/  IADD3 R4, P5, PT, R0.reuse, R3, RZ ;  /* 0x0000000300047210 */ /* 0x042fe40007fbe0ff */
[----:B------:R-:W-:Y:S01]  /*244a0*/  PRMT R11, R85, 0x9910, RZ ;  /* 0x00009910550b7816 */ /* 0x000fe200000000ff */
[----:B------:R-:W3:Y:S01]  /*244b0*/  LDL.LU R16, [R1+0x9b4] ;  /* 0x0009b40001107983 */ /* 0x000ee20000300800 */
[----:B------:R-:W-:Y:S02]  /*244c0*/  LEA.HI.X.SX32 R5, R0, R2, 0x1, P5 ;  /* 0x0000000200057211 */ /* 0x000fe400028f0eff */
[----:B------:R-:W-:-:S03]  /*244d0*/  SHF.R.S32.HI R11, RZ, 0x8, R11 ;  /* 0x00000008ff0b7819 */ /* 0x000fc6000001140b */
[----:B------:R1:W-:Y:S01]  /*244e0*/  @P6 STG.E.U8 desc[UR18][R4.64], R85 ;  /* 0x0000005504006986 */ /* 0x0003e2000c101112 */
[----:B0-----:R-:W-:Y:S01]  /*244f0*/  ISETP.LT.AND P0, PT, R12, UR6, !P2 ;  /* 0x000000060c007c0c */ /* 0x001fe2000d701270 */
[----:B------:R-:W4:Y:S01]  /*24500*/  LDCU UR6, c[0x0][0x39c] ;  /* 0x00007380ff0677ac */ /* 0x000f220008000800 */
[----:B--2---:R-:W-:Y:S01]  /*24510*/  ISETP.LT.AND P3, PT, R10, UR7, !P2 ;  /* 0x000000070a007c0c */ /* 0x004fe2000d761270 */
[----:B------:R-:W-:Y:S01]  /*24520*/  VIADD R10, R0, UR5 ;  /* 0x00000005000a7c36 */ /* 0x000fe20008000000 */
[----:B------:R-:W0:Y:S04]  /*24530*/  LDCU UR7, c[0x0][0x39c] ;  /* 0x00007380ff0777ac */ /* 0x000e280008000800 */
[----:B------:R-:W-:-:S04]  /*24540*/  IADD3 R8, P5, PT, R10, R3, RZ ;  /* 0x000000030a087210 */ /* 0x000fc80007fbe0ff */
[C---:B------:R-:W-:Y:S01]  /*24550*/  LEA.HI.X.SX32 R9, R10.reuse, R2, 0x1, P5 ;  /* 0x000000020a097211 */ /* 0x040fe200028f0eff */
[----:B------:R-:W-:-:S04]  /*24560*/  VIADD R10, R10, UR5 ;  /* 0x000000050a0a7c36 */ /* 0x000fc80008000000 */
[----:B------:R2:W-:Y:S01]  /*24570*/  @P1 STG.E.U8 desc[UR18][R8.64], R11 ;  /* 0x0000000b08001986 */ /* 0x0005e2000c101112 */
[----:B------:R-:W-:-:S04]  /*24580*/  IADD3 R6, P1, PT, R10, R3, RZ ;  /* 0x000000030a067210 */ /* 0x000fc80007f3e0ff */
[----:B------:R-:W-:Y:S02]  /*24590*/  LEA.HI.X.SX32 R7, R10, R2, 0x1, P1 ;  /* 0x000000020a077211 */ /* 0x000fe400008f0eff */
[----:B-----5:R-:W-:Y:S02]  /*245a0*/  ISETP.LT.AND P1, PT, R15, UR4, !P2 ;  /* 0x000000040f007c0c */ /* 0x020fe4000d721270 */
[----:B----4-:R-:W-:Y:S01]  /*245b0*/  ISETP.LT.AND P5, PT, R14, UR6, !P2 ;  /* 0x000000060e007c0c */ /* 0x010fe2000d7a1270 */
[----:B------:R-:W4:Y:S01]  /*245c0*/  LDL.LU R15, [R1+0x9b0] ;  /* 0x0009b000010f7983 */ /* 0x000f220000300800 */
[----:B------:R-:W-:Y:S01]  /*245d0*/  VIADD R0, R10, UR5 ;  /* 0x000000050a007c36 */ /* 0x000fe20008000000 */
[----:B------:R-:W-:Y:S01]  /*245e0*/  F2FP.SATFINITE.E5M2.F32.PACK_AB_MERGE_C R87, R87, R86, RZ ;  /* 0x000000565757723e */ /* 0x000fe200048060ff */
[----:B------:R-:W4:Y:S01]  /*245f0*/  LDCU UR4, c[0x0][0x39c] ;  /* 0x00007380ff0477ac */ /* 0x000f220008000800 */
[----:B------:R-:W5:Y:S02]  /*24600*/  LDL.LU R14, [R1+0x9ac] ;  /* 0x0009ac00010e7983 */ /* 0x000f640000300800 */
[C---:B-1----:R-:W-:Y:S01]  /*24610*/  IADD3 R4, P6, PT, R0.reuse, R3, RZ ;  /* 0x0000000300047210 */ /* 0x042fe20007fde0ff */
[----:B------:R-:W5:Y:S01]  /*24620*/  LDCU UR6, c[0x0][0x39c] ;  /* 0x00007380ff0677ac */ /* 0x000f620008000800 */
[----:B------:R-:W-:Y:S01]  /*24630*/  PRMT R12, R87, 0x9910, RZ ;  /* 0x00009910570c7816 */ /* 0x000fe200000000ff */
[----:B------:R-:W3:Y:S01]  /*24640*/  LDL.LU R10, [R1+0x9a8] ;  /* 0x0009a800010a7983 */ /* 0x000ee20000300800 */
[C---:B------:R-:W-:Y:S01]  /*24650*/  LEA.HI.X.SX32 R5, R0.reuse, R2, 0x1, P6 ;  /* 0x0000000200057211 */ /* 0x040fe200030f0eff */
[----:B------:R-:W-:Y:S01]  /*24660*/  VIADD R0, R0, UR5 ;  /* 0x0000000500007c36 */ /* 0x000fe20008000000 */
[----:B--2---:R-:W-:-:S04]  /*24670*/  SHF.R.S32.HI R11, RZ, 0x8, R12 ;  /* 0x00000008ff0b7819 */ /* 0x004fc8000001140c */
[CC--:B------:R-:W-:Y:S02]  /*24680*/  IADD3 R8, P6, PT, R0.reuse, R3.reuse, RZ ;  /* 0x0000000300087210 */ /* 0x0c0fe40007fde0ff */
[----:B------:R-:W-:Y:S02]  /*24690*/  F2FP.SATFINITE.E5M2.F32.PACK_AB_MERGE_C R89, R89, R88, RZ ;  /* 0x000000585959723e */ /* 0x000fe400048060ff */
[C---:B------:R-:W-:Y:S01]  /*246a0*/  LEA.HI.X.SX32 R9, R0.reuse, R2, 0x1, P6 ;  /* 0x0000000200097211 */ /* 0x040fe200030f0eff */
[----:B------:R-:W-:Y:S01]  /*246b0*/  VIADD R0, R0, UR5 ;  /* 0x0000000500007c36 */ /* 0x000fe20008000000 */
[----:B------:R1:W-:Y:S01]  /*246c0*/  @P0 STG.E.U8 desc[UR18][R6.64], R87 ;  /* 0x0000005706000986 */ /* 0x0003e2000c101112 */
[----:B0-----:R-:W-:Y:S01]  /*246d0*/  ISETP.LT.AND P0, PT, R18, UR7, !P2 ;  /* 0x0000000712007c0c */ /* 0x001fe2000d701270 */
[----:B------:R-:W0:Y:S02]  /*246e0*/  LDCU UR7, c[0x0][0x39c] ;  /* 0x00007380ff0777ac */ /* 0x000e240008000800 */
[----:B------:R2:W-:Y:S04]  /*246f0*/  @P3 STG.E.U8 desc[UR18][R4.64], R11 ;  /* 0x0000000b04003986 */ /* 0x0005e8000c101112 */
[----:B------:R0:W-:Y:S01]  /*24700*/  @P1 STG.E.U8 desc[UR18][R8.64], R89 ;  /* 0x0000005908001986 */ /* 0x0001e2000c101112 */
[----:B-1----:R-:W-:Y:S01]  /*24710*/  PRMT R6, R89, 0x9910, RZ ;  /* 0x0000991059067816 */ /* 0x002fe200000000ff */
[C---:B------:R-:W-:Y:S01]  /*24720*/  VIADD R7, R0.reuse, UR5 ;  /* 0x0000000500077c36 */ /* 0x040fe20008000000 */
[----:B--2---:R-:W-:-:S03]  /*24730*/  IADD3 R4, P1, PT, R0, R3, RZ ;  /* 0x0000000300047210 */ /* 0x004fc60007f3e0ff */
[----:B------:R-:W-:Y:S01]  /*24740*/  IMAD.MOV.U32 R11, RZ, RZ, R6 ;  /* 0x000000ffff0b7224 */ /* 0x000fe200078e0006 */
[----:B------:R-:W-:Y:S02]  /*24750*/  LEA.HI.X.SX32 R5, R0, R2, 0x1, P1 ;  /* 0x0000000200057211 */ /* 0x000fe400008f0eff */
[C---:B------:R-:W-:Y:S01]  /*24760*/  IADD3 R6, P1, PT, R7.reuse, R3, RZ ;  /* 0x0000000307067210 */ /* 0x040fe20007f3e0ff */
[----:B------:R-:W-:Y:S01]  /*24770*/  VIADD R0, R7, UR5 ;  /* 0x0000000507007c36 */ /* 0x000fe20008000000 */
[----:B------:R-:W-:Y:S02]  /*24780*/  SHF.R.S32.HI R11, RZ, 0x8, R11 ;  /* 0x00000008ff0b7819 */ /* 0x000fe4000001140b */
[----:B------:R-:W-:Y:S02]  /*24790*/  F2FP.SATFINITE.E5M2.F32.PACK_AB_MERGE_C R91, R91, R90, RZ ;  /* 0x0000005a5b5b723e */ /* 0x000fe400048060ff */
[----:B------:R-:W-:Y:S01]  /*247a0*/  LEA.HI.X.SX32 R7, R7, R2, 0x1, P1 ;  /* 0x0000000207077211 */ /* 0x000fe200008f0eff */
[----:B------:R1:W-:Y:S04]  /*247b0*/  @P5 STG.E.U8 desc[UR18][R4.64], R11 ;  /* 0x0000000b04005986 */ /* 0x0003e8000c101112 */
[----:B------:R2:W-:Y:S01]  /*247c0*/  @P0 STG.E.U8 desc[UR18][R6.64], R91 ;  /* 0x0000005b06000986 */ /* 0x0005e2000c101112 */
[----:B----4-:R-:W-:Y:S01]  /*247d0*/  ISETP.LT.AND P1, PT, R15, UR4, !P2 ;  /* 0x000000040f007c0c */ /* 0x010fe2000d721270 */
[----:B------:R-:W4:Y:S02]  /*247e0*/  LDCU UR4, c[0x0][0x39c] ;  /* 0x00007380ff0477ac */ /* 0x000f240008000800 */
[----:B------:R-:W4:Y:S01]  /*247f0*/  LDL.LU R15, [R1+0x82c] ;  /* 0x00082c00010f7983 */ /* 0x000f220000300800 */
[----:B-----5:R-:W-:Y:S01]  /*24800*/  ISETP.LT.AND P0, PT, R14, UR6, !P2 ;  /* 0x000000060e007c0c */ /* 0x020fe2000d701270 */
[----:B------:R-:W5:Y:S02]  /*24810*/  LDCU UR6, c[0x0][0x39c] ;  /* 0x00007380ff0677ac */ /* 0x000f640008000800 */
[----:B------:R-:W5:Y:S01]  /*24820*/  LDL.LU R14, [R1+0x828] ;  /* 0x00082800010e7983 */ /* 0x000f620000300800 */
[----:B---3--:R-:W-:-:S02]  /*24830*/  ISETP.LT.AND P3, PT, R17, UR9, !P2 ;  /* 0x0000000911007c0c */ /* 0x008fc4000d761270 */
[----:B------:R-:W-:Y:S01]  /*24840*/  PRMT R13, R91, 0x9910, RZ ;  /* 0x000099105b0d7816 */ /* 0x000fe200000000ff */
[----:B------:R-:W3:Y:S01]  /*24850*/  LDL.LU R18, [R1+0x824] ;  /* 0x0008240001127983 */ /* 0x000ee20000300800 */
[CC--:B0-----:R-:W-:Y:S01]  /*24860*/  IADD3 R8, P5, PT, R0.reuse, R3.reuse, RZ ;  /* 0x0000000300087210 */ /* 0x0c1fe20007fbe0ff */
[----:B------:R-:W0:Y:S01]  /*24870*/  LDCU UR9, c[0x0][0x39c] ;  /* 0x00007380ff0977ac */ /* 0x000e220008000800 */
[----:B------:R-:W-:Y:S01]  /*24880*/  SHF.R.S32.HI R13, RZ, 0x8, R13 ;  /* 0x00000008ff0d7819 */ /* 0x000fe2000001140d */
[----:B------:R-:W0:Y:S01]  /*24890*/  LDL.LU R17, [R1+0x820] ;  /* 0x0008200001117983 */ /* 0x000e220000300800 */
[C---:B------:R-:W-:Y:S01]  /*248a0*/  LEA.HI.X.SX32 R9, R0.reuse, R2, 0x1, P5 ;  /* 0x0000000200097211 */ /* 0x040fe200028f0eff */
[----:B------:R-:W-:Y:S01]  /*248b0*/  VIADD R0, R0, UR5 ;  /* 0x0000000500007c36 */ /* 0x000fe20008000000 */
[----:B------:R-:W-:Y:S01]  /*248c0*/  ISETP.LT.AND P5, PT, R10, UR7, !P2 ;  /* 0x000000070a007c0c */ /* 0x000fe2000d7a1270 */
[----:B------:R-:W3:Y:S01]  /*248d0*/  LDCU UR7, c[0x0][0x39c] ;  /* 0x00007380ff0777ac */ /* 0x000ee20008000800 */
[----:B------:R-:W-:Y:S01]  /*248e0*/  ISETP.LT.AND P6, PT, R16, UR10, !P2 ;  /* 0x0000000a10007c0c */ /* 0x000fe2000d7c1270 */
[----:B------:R2:W-:Y:S01]  /*248f0*/  @P3 STG.E.U8 desc[UR18][R8.64], R13 ;  /* 0x0000000d08003986 */ /* 0x0005e2000c101112 */
[C---:B-1----:R-:W-:Y:S01]  /*24900*/  IADD3 R4, P3, PT, R0.reuse, R3, RZ ;  /* 0x0000000300047210 */ /* 0x042fe20007f7e0ff */
[C---:B------:R-:W-:Y:S01]  /*24910*/  VIADD R10, R0.reuse, UR5 ;  /* 0x00000005000a7c36 */ /* 0x040fe20008000000 */
[----:B------:R-:W-:Y:S01]  /*24920*/  F2FP.SATFINITE.E5M2.F32.PACK_AB_MERGE_C R93, R93, R92, RZ ;  /* 0x0000005c5d5d723e */ /* 0x000fe200048060ff */
[----:B------:R-:W3:Y:S01]  /*24930*/  LDL.LU R16, [R1+0x99c] ;  /* 0x00099c0001107983 */ /* 0x000ee20000300800 */
[----:B------:R-:W-:Y:S01]  /*24940*/  LEA.HI.X.SX32 R5, R0, R2, 0x1, P3 ;  /* 0x0000000200057211 */ /* 0x000fe200018f0eff */
[----:B------:R-:W1:Y:S01]  /*24950*/  LDCU UR10, c[0x0][0x39c] ;  /* 0x00007380ff0a77ac */ /* 0x000e620008000800 */
[----:B------:R-:W-:-:S02]  /*24960*/  PRMT R11, R93, 0x9910, RZ ;  /* 0x000099105d0b7816 */ /* 0x000fc400000000ff */
[CC--:B--2---:R-:W-:Y:S02]  /*24970*/  IADD3 R6, P3, PT, R10.reuse, R3.reuse, RZ ;  /* 0x000000030a067210 */ /* 0x0c4fe40007f7e0ff */
[----:B------:R-:W-:Y:S02]  /*24980*/  SHF.R.S32.HI R11, RZ, 0x8, R11 ;  /* 0x00000008ff0b7819 */ /* 0x000fe4000001140b */
[C---:B------:R-:W-:Y:S01]  /*24990*/  LEA.HI.X.SX32 R7, R10.reuse, R2, 0x1, P3 ;  /* 0x000000020a077211 */ /* 0x040fe200018f0eff */
[----:B------:R-:W-:Y:S01]  /*249a0*/  VIADD R10, R10, UR5 ;  /* 0x000000050a0a7c36 */ /* 0x000fe20008000000 */
[----:B------:R2:W-:Y:S04]  /*249b0*/  @P6 STG.E.U8 desc[UR18][R4.64], R93 ;  /* 0x0000005d04006986 */ /* 0x0005e8000c101112 */
[----:B------:R0:W-:Y:S01]  /*249c0*/  @P1 STG.E.U8 desc[UR18][R6.64], R11 ;  /* 0x0000000b06001986 */ /* 0x0001e2000c101112 */
[----:B------:R-:W-:-:S04]  /*249d0*/  IADD3 R8, P1, PT, R10, R3, RZ ;  /* 0x000000030a087210 */ /* 0x000fc80007f3e0ff */
[----:B------:R-:W-:Y:S02]  /*249e0*/  LEA.HI.X.SX32 R9, R10, R2, 0x1, P1 ;  /* 0x000000020a097211 */ /* 0x000fe400008f0eff */
[----:B----4-:R-:W-:Y:S02]  /*249f0*/  ISETP.LT.AND P1, PT, R15, UR4, !P2 ;  /* 0x000000040f007c0c */ /* 0x010fe4000d721270 */
[----:B-----5:R-:W-:Y:S01]  /*24a00*/  ISETP.LT.AND P3, PT, R14, UR6, !P2 ;  /* 0x000000060e007c0c */ /* 0x020fe2000d761270 */
[----:B------:R-:W4:Y:S01]  /*24a10*/  LDL.LU R15, [R1+0x990] ;  /* 0x00099000010f7983 */ /* 0x000f220000300800 */
[----:B------:R-:W-:Y:S01]  /*24a20*/  VIADD R0, R10, UR5 ;  /* 0x000000050a007c36 */ /* 0x000fe20008000000 */
[----:B------:R-:W-:Y:S01]  /*24a30*/  F2FP.SATFINITE.E5M2.F32.PACK_AB_MERGE_C R95, R95, R94, RZ ;  /* 0x0000005e5f5f723e */ /* 0x000fe200048060ff */
[----:B------:R-:W4:Y:S01]  /*24a40*/  LDCU UR4, c[0x0][0x39c] ;  /* 0x00007380ff0477ac */ /* 0x000f220008000800 */
[----:B------:R-:W5:Y:S02]  /*24a50*/  LDL.LU R14, [R1+0x98c] ;  /* 0x00098c00010e7983 */ /* 0x000f640000300800 */
[C---:B--2---:R-:W-:Y:S01]  /*24a60*/  IADD3 R4, P6, PT, R0.reuse, R3, RZ ;  /* 0x0000000300047210 */ /* 0x044fe20007fde0ff */
[----:B------:R-:W5:Y:S01]  /*24a70*/  LDCU UR6, c[0x0][0x39c] ;  /* 0x00007380ff0677ac */ /* 0x000f620008000800 */
[----:B------:R-:W-:Y:S01]  /*24a80*/  PRMT R12, R95, 0x9910, RZ ;  /* 0x000099105f0c7816 */ /* 0x000fe200000000ff */
[----:B------:R-:W2:Y:S01]  /*24a90*/  LDL.LU R10, [R1+0x988] ;  /* 0x00098800010a7983 */ /* 0x000ea20000300800 */
[C---:B------:R-:W-:Y:S01]  /*24aa0*/  LEA.HI.X.SX32 R5, R0.reuse, R2, 0x1, P6 ;  /* 0x0000000200057211 */ /* 0x040fe200030f0eff */
[----:B------:R-:W-:Y:S01]  /*24ab0*/  VIADD R0, R0, UR5 ;  /* 0x0000000500007c36 */ /* 0x000fe20008000000 */
[----:B0-----:R-:W-:-:S04]  /*24ac0*/  SHF.R.S32.HI R11, RZ, 0x8, R12 ;  /* 0x00000008ff0b7819 */ /* 0x001fc8000001140c */
[CC--:B------:R-:W-:Y:S02]  /*24ad0*/  IADD3 R6, P6, PT, R0.reuse, R3.reuse, RZ ;  /* 0x0000000300067210 */ /* 0x0c0fe40007fde0ff */
[----:B------:R-:W-:Y:S02]  /*24ae0*/  F2FP.SATFINITE.E5M2.F32.PACK_AB_MERGE_C R97, R97, R96, RZ ;  /* 0x000000606161723e */ /* 0x000fe400048060ff */
[C---:B------:R-:W-:Y:S01]  /*24af0*/  LEA.HI.X.SX32 R7, R0.reuse, R2, 0x1, P6 ;  /* 0x0000000200077211 */ /* 0x040fe200030f0eff */
[----:B------:R-:W-:Y:S01]  /*24b00*/  VIADD R0, R0, UR5 ;  /* 0x0000000500007c36 */ /* 0x000fe20008000000 */
[----:B------:R0:W-:Y:S01]  /*24b10*/  @P0 STG.E.U8 desc[UR18][R8.64], R95 ;  /* 0x0000005f08000986 */ /* 0x0001e2000c101112 */
[----:B---3--:R-:W-:Y:S01]  /*24b20*/  ISETP.LT.AND P0, PT, R18, UR7, !P2 ;  /* 0x0000000712007c0c */ /* 0x008fe2000d701270 */
[----:B------:R-:W2:Y:S02]  /*24b30*/  LDCU UR7, c[0x0][0x39c] ;  /* 0x00007380ff0777ac */ /* 0x000ea40008000800 */
[----:B------:R3:W-:Y:S04]  /*24b40*/  @P5 STG.E.U8 desc[UR18][R4.64], R11 ;  /* 0x0000000b04005986 */ /* 0x0007e8000c101112 */
[----:B------:R1:W-:Y:S01]  /*24b50*/  @P1 STG.E.U8 desc[UR18][R6.64], R97 ;  /* 0x0000006106001986 */ /* 0x0003e2000c101112 */
[----:B0-----:R-:W-:Y:S01]  /*24b60*/  PRMT R8, R97, 0x9910, RZ ;  /* 0x0000991061087816 */ /* 0x001fe200000000ff */
[C---:B------:R-:W-:Y:S01]  /*24b70*/  VIADD R9, R0.reuse, UR5 ;  /* 0x0000000500097c36 */ /* 0x040fe20008000000 */
[----:B---3--:R-:W-:-:S03]  /*24b80*/  IADD3 R4, P1, PT, R0, R3, RZ ;  /* 0x0000000300047210 */ /* 0x008fc60007f3e0ff */
        /* <DEDUP_REMOVED lines=15> */
[----:B------:R-:W-:-:S02]  /*24c80*/  ISETP.LT.AND P5, PT, R17, UR9, !P2 ;  /* 0x0000000911007c0c */ /* 0x000fc4000d7a1270 */
[----:B------:R-:W-:Y:S01]  /*24c90*/  PRMT R13, R99, 0x9910, RZ ;  /* 0x00009910630d7816 */ /* 0x000fe200000000ff */
[----:B------:R-:W5:Y:S01]  /*24ca0*/  LDL.LU R18, [R1+0x810] ;  /* 0x0008100001127983 */ /* 0x000f620000300800 */
[CC--:B-1----:R-:W-:Y:S01]  /*24cb0*/  IADD3 R6, P3, PT, R0.reuse, R3.reuse, RZ ;  /* 0x0000000300067210 */ /* 0x0c2fe20007f7e0ff */
[----:B------:R-:W1:Y:S01]  /*24cc0*/  LDCU UR9, c[0x0][0x39c] ;  /* 0x00007380ff0977ac */ /* 0x000e620008000800 */
[----:B------:R-:W-:Y:S01]  /*24cd0*/  SHF.R.S32.HI R13, RZ, 0x8, R13 ;  /* 0x00000008ff0d7819 */ /* 0x000fe2000001140d */
[----:B------:R-:W1:Y:S01]  /*24ce0*/  LDL.LU R17, [R1+0x80c] ;  /* 0x00080c0001117983 */ /* 0x000e620000300800 */
[C---:B------:R-:W-:Y:S01]  /*24cf0*/  LEA.HI.X.SX32 R7, R0.reuse, R2, 0x1, P3 ;  /* 0x0000000200077211 */ /* 0x040fe200018f0eff */
[----:B------:R-:W-:Y:S01]  /*24d00*/  VIADD R0, R0, UR5 ;  /* 0x0000000500007c36 */ /* 0x000fe20008000000 */
[----:B--2---:R-:W-:Y:S01]  /*24d10*/  ISETP.LT.AND P3, PT, R10, UR7, !P2 ;  /* 0x000000070a007c0c */ /* 0x004fe2000d761270 */
[----:B------:R-:W2:Y:S01]  /*24d20*/  LDCU UR7, c[0x0][0x39c] ;  /* 0x00007380ff0777ac */ /* 0x000ea20008000800 */
[----:B------:R-:W-:Y:S01]  /*24d30*/  ISETP.LT.AND P6, PT, R16, UR10, !P2 ;  /* 0x0000000a10007c0c */ /* 0x000fe2000d7c1270 */
[----:B------:R2:W-:Y:S01]  /*24d40*/  @P5 STG.E.U8 desc[UR18][R6.64], R13 ;  /* 0x0000000d06005986 */ /* 0x0005e2000c101112 */
[C---:B0-----:R-:W-:Y:S01]  /*24d50*/  IADD3 R4, P5, PT, R0.reuse, R3, RZ ;  /* 0x0000000300047210 */ /* 0x041fe20007fbe0ff */
[C---:B------:R-:W-:Y:S01]  /*24d60*/  VIADD R10, R0.reuse, UR5 ;  /* 0x00000005000a7c36 */ /* 0x040fe20008000000 */
[----:B------:R-:W-:Y:S01]  /*24d70*/  F2FP.SATFINITE.E5M2.F32.PACK_AB_MERGE_C R101, R101, R100, RZ ;  /* 0x000000646565723e */ /* 0x000fe200048060ff */
[----:B------:R-:W5:Y:S01]  /*24d80*/  LDL.LU R16, [R1+0x984] ;  /* 0x0009840001107983 */ /* 0x000f620000300800 */
[----:B------:R-:W-:Y:S01]  /*24d90*/  LEA.HI.X.SX32 R5, R0, R2, 0x1, P5 ;  /* 0x0000000200057211 */ /* 0x000fe200028f0eff */
[----:B------:R-:W0:Y:S01]  /*24da0*/  LDCU UR10, c[0x0][0x39c] ;  /* 0x00007380ff0a77ac */ /* 0x000e220008000800 */
[----:B------:R-:W-:-:S02]  /*24db0*/  PRMT R11, R101, 0x9910, RZ ;  /* 0x00009910650b7816 */ /* 0x000fc400000000ff */
[CC--:B---3--:R-:W-:Y:S02]  /*24dc0*/  IADD3 R8, P5, PT, R10.reuse, R3.reuse, RZ ;  /* 0x000000030a087210 */ /* 0x0c8fe40007fbe0ff */
[----:B------:R-:W-:Y:S02]  /*24dd0*/  SHF.R.S32.HI R11, RZ, 0x8, R11 ;  /* 0x00000008ff0b7819 */ /* 0x000fe4000001140b */
[C---:B------:R-:W-:Y:S01]  /*24de0*/  LEA.HI.X.SX32 R9, R10.reuse, R2, 0x1, P5 ;  /* 0x000000020a097211 */ /* 0x040fe200028f0eff */
[----:B------:R-:W-:Y:S01]  /*24df0*/  VIADD R10, R10, UR5 ;  /* 0x000000050a0a7c36 */ /* 0x000fe20008000000 */
[----:B------:R3:W-:Y:S04]  /*24e00*/  @P6 STG.E.U8 desc[UR18][R4.64], R101 ;  /* 0x0000006504006986 */ /* 0x0007e8000c101112 */
[----:B------:R0:W-:Y:S01]  /*24e10*/  @P1 STG.E.U8 desc[UR18][R8.64], R11 ;  /* 0x0000000b08001986 */ /* 0x0001e2000c101112 */
[----:B--2---:R-:W-:-:S04]  /*24e20*/  IADD3 R6, P1, PT, R10, R3, RZ ;  /* 0x000000030a067210 */ /* 0x004fc80007f3e0ff */
[----:B------:R-:W-:Y:S02]  /*24e30*/  LEA.HI.X.SX32 R7, R10, R2, 0x1, P1 ;  /* 0x000000020a077211 */ /* 0x000fe400008f0eff */
[----:B----4-:R-:W-:Y:S02]  /*24e40*/  ISETP.LT.AND P1, PT, R15, UR4, !P2 ;  /* 0x000000040f007c0c */ /* 0x010fe4000d721270 */
[----:B-----5:R-:W-:Y:S01]  /*24e50*/  ISETP.LT.AND P5, PT, R14, UR6, !P2 ;  /* 0x000000060e007c0c */ /* 0x020fe2000d7a1270 */
[----:B------:R-:W2:Y:S01]  /*24e60*/  LDL.LU R15, [R1+0x980] ;  /* 0x00098000010f7983 */ /* 0x000ea20000300800 */
[----:B------:R-:W-:Y:S01]  /*24e70*/  VIADD R0, R10, UR5 ;  /* 0x000000050a007c36 */ /* 0x000fe20008000000 */
[----:B------:R-:W-:Y:S01]  /*24e80*/  F2FP.SATFINITE.E5M2.F32.PACK_AB_MERGE_C R103, R103, R102, RZ ;  /* 0x000000666767723e */ /* 0x000fe200048060ff */
[----:B------:R-:W2:Y:S01]  /*24e90*/  LDCU UR4, c[0x0][0x39c] ;  /* 0x00007380ff0477ac */ /* 0x000ea20008000800 */
[----:B------:R-:W4:Y:S02]  /*24ea0*/  LDL.LU R14, [R1+0x97c] ;  /* 0x00097c00010e7983 */ /* 0x000f240000300800 */
[C---:B---3--:R-:W-:Y:S01]  /*24eb0*/  IADD3 R4, P6, PT, R0.reuse, R3, RZ ;  /* 0x0000000300047210 */ /* 0x048fe20007fde0ff */
[----:B------:R-:W4:Y:S01]  /*24ec0*/  LDCU UR6, c[0x0][0x39c] ;  /* 0x00007380ff0677ac */ /* 0x000f220008000800 */
[----:B------:R-:W-:Y:S01]  /*24ed0*/  PRMT R12, R103, 0x9910, RZ ;  /* 0x00009910670c7816 */ /* 0x000fe200000000ff */
[----:B------:R-:W3:Y:S01]  /*24ee0*/  LDL.LU R10, [R1+0x8dc] ;  /* 0x0008dc00010a7983 */ /* 0x000ee20000300800 */
        /* <DEDUP_REMOVED lines=8> */
[----:B------:R-:W-:Y:S01]  /*24f70*/  ISETP.LT.AND P0, PT, R18, UR7, !P2 ;  /* 0x0000000712007c0c */ /* 0x000fe2000d701270 */
[----:B------:R-:W3:Y:S02]  /*24f80*/  LDCU UR7, c[0x0][0x39c] ;  /* 0x00007380ff0777ac */ /* 0x000ee40008000800 */
[----:B------:R5:W-:Y:S04]  /*24f90*/  @P3 STG.E.U8 desc[UR18][R4.64], R11 ;  /* 0x0000000b04003986 */ /* 0x000be8000c101112 */
[----:B------:R1:W-:Y:S01]  /*24fa0*/  @P1 STG.E.U8 desc[UR18][R8.64], R105 ;  /* 0x0000006908001986 */ /* 0x0003e2000c101112 */
[----:B0-----:R-:W-:Y:S01]  /*24fb0*/  PRMT R6, R105, 0x9910, RZ ;  /* 0x0000991069067816 */ /* 0x001fe200000000ff */
[C---:B------:R-:W-:Y:S01]  /*24fc0*/  VIADD R7, R0.reuse, UR5 ;  /* 0x0000000500077c36 */ /* 0x040fe20008000000 */
[----:B-----5:R-:W-:-:S03]  /*24fd0*/  IADD3 R4, P1, PT, R0, R3, RZ ;  /* 0x0000000300047210 */ /* 0x020fc60007f3e0ff */
        /* <DEDUP_REMOVED lines=9> */
[----:B--2---:R-:W-:Y:S01]  /*25070*/  ISETP.LT.AND P1, PT, R15, UR4, !P2 ;  /* 0x000000040f007c0c */ /* 0x004fe2000d721270 */
[----:B------:R-:W2:Y:S02]  /*25080*/  LDCU UR4, c[0x0][0x39c] ;  /* 0x00007380ff0477ac */ /* 0x000ea40008000800 */
[----:B------:R-:W2:Y:S01]  /*25090*/  LDL.LU R15, [R1+0x808] ;  /* 0x00080800010f7983 */ /* 0x000ea20000300800 */
[----:B----4-:R-:W-:Y:S01]  /*250a0*/  ISETP.LT.AND P0, PT, R14, UR6, !P2 ;  /* 0x000000060e007c0c */ /* 0x010fe2000d701270 */
[----:B------:R-:W4:Y:S02]  /*250b0*/  LDCU UR6, c[0x0][0x39c] ;  /* 0x00007380ff0677ac */ /* 0x000f240008000800 */
[----:B------:R-:W4:Y:S01]  /*250c0*/  LDL.LU R14, [R1+0x804] ;  /* 0x00080400010e7983 */ /* 0x000f220000300800 */
[----:B-1----:R-:W-:-:S02]  /*250d0*/  ISETP.LT.AND P3, PT, R17, UR9, !P2 ;  /* 0x0000000911007c0c */ /* 0x002fc4000d761270 */
[----:B------:R-:W-:Y:S01]  /*250e0*/  PRMT R13, R107, 0x9910, RZ ;  /* 0x000099106b0d7816 */ /* 0x000fe200000000ff */
[----:B------:R-:W4:Y:S01]  /*250f0*/  LDL.LU R18, [R1+0x800] ;  /* 0x0008000001127983 */ /* 0x000f220000300800 */
[CC--:B------:R-:W-:Y:S01]  /*25100*/  IADD3 R8, P5, PT, R0.reuse, R3.reuse, RZ ;  /* 0x0000000300087210 */ /* 0x0c0fe20007fbe0ff */
[----:B------:R-:W1:Y:S01]  /*25110*/  LDCU UR9, c[0x0][0x39c] ;  /* 0x00007380ff0977ac */ /* 0x000e620008000800 */
[----:B------:R-:W-:Y:S01]  /*25120*/  SHF.R.S32.HI R13, RZ, 0x8, R13 ;  /* 0x00000008ff0d7819 */ /* 0x000fe2000001140d */
[----:B------:R-:W1:Y:S01]  /*25130*/  LDL.LU R17, [R1+0x7fc] ;  /* 0x0007fc0001117983 */ /* 0x000e620000300800 */
[C---:B------:R-:W-:Y:S01]  /*25140*/  LEA.HI.X.SX32 R9, R0.reuse, R2, 0x1, P5 ;  /* 0x0000000200097211 */ /* 0x040fe200028f0eff */
[----:B------:R-:W-:Y:S01]  /*25150*/  VIADD R0, R0, UR5 ;  /* 0x0000000500007c36 */ /* 0x000fe20008000000 */
[----:B---3--:R-:W-:Y:S01]  /*25160*/  ISETP.LT.AND P5, PT, R10, UR7, !P2 ;  /* 0x000000070a007c0c */ /* 0x008fe2000d7a1270 */
[----:B------:R-:W3:Y:S01]  /*25170*/  LDCU UR7, c[0x0][0x39c] ;  /* 0x00007380ff0777ac */ /* 0x000ee20008000800 */
[----:B------:R-:W-:Y:S01]  /*25180*/  ISETP.LT.AND P6, PT, R16, UR10, !P2 ;  /* 0x0000000a10007c0c */ /* 0x000fe2000d7c1270 */
[----:B------:R3:W-:Y:S01]  /*25190*/  @P3 STG.E.U8 desc[UR18][R8.64], R13 ;  /* 0x0000000d08003986 */ /* 0x0007e2000c101112 */
[C---:B0-----:R-:W-:Y:S01]  /*251a0*/  IADD3 R4, P3, PT, R0.reuse, R3, RZ ;  /* 0x0000000300047210 */ /* 0x041fe20007f7e0ff */
[C---:B------:R-:W-:Y:S01]  /*251b0*/  VIADD R10, R0.reuse, UR5 ;  /* 0x00000005000a7c36 */ /* 0x040fe20008000000 */
[----:B------:R-:W-:Y:S01]  /*251c0*/  F2FP.SATFINITE.E5M2.F32.PACK_AB_MERGE_C R109, R109, R108, RZ ;  /* 0x0000006c6d6d723e */ /* 0x000fe200048060ff */
[----:B------:R-:W4:Y:S01]  /*251d0*/  LDL.LU R16, [R1+0x978] ;  /* 0x0009780001107983 */ /* 0x000f220000300800 */
[----:B------:R-:W-:Y:S01]  /*251e0*/  LEA.HI.X.SX32 R5, R0, R2, 0x1, P3 ;  /* 0x0000000200057211 */ /* 0x000fe200018f0eff */
[----:B------:R-:W0:Y:S01]  /*251f0*/  LDCU UR10, c[0x0][0x39c] ;  /* 0x00007380ff0a77ac */ /* 0x000e220008000800 */
[----:B------:R-:W-:-:S02]  /*25200*/  PRMT R11, R109, 0x9910, RZ ;  /* 0x000099106d0b7816 */ /* 0x000fc400000000ff */
[CC--:B-----5:R-:W-:Y:S02]  /*25210*/  IADD3 R6, P3, PT, R10.reuse, R3.reuse, RZ ;  /* 0x000000030a067210 */ /* 0x0e0fe40007f7e0ff */
[----:B------:R-:W-:Y:S02]  /*25220*/  SHF.R.S32.HI R11, RZ, 0x8, R11 ;  /* 0x00000008ff0b7819 */ /* 0x000fe4000001140b */
[C---:B------:R-:W-:Y:S01]  /*25230*/  LEA.HI.X.SX32 R7, R10.reuse, R2, 0x1, P3 ;  /* 0x000000020a077211 */ /* 0x040fe200018f0eff */
[----:B------:R-:W-:Y:S01]  /*25240*/  VIADD R10, R10, UR5 ;  /* 0x000000050a0a7c36 */ /* 0x000fe20008000000 */
[----:B------:R5:W-:Y:S04]  /*25250*/  @P6 STG.E.U8 desc[UR18][R4.64], R109 ;  /* 0x0000006d04006986 */ /* 0x000be8000c101112 */
[----:B------:R0:W-:Y:S01]  /*25260*/  @P1 STG.E.U8 desc[UR18][R6.64], R11 ;  /* 0x0000000b06001986 */ /* 0x0001e2000c101112 */
[----:B---3--:R-:W-:-:S04]  /*25270*/  IADD3 R8, P1, PT, R10, R3, RZ ;  /* 0x000000030a087210 */ /* 0x008fc80007f3e0ff */
[----:B------:R-:W-:Y:S02]  /*25280*/  LEA.HI.X.SX32 R9, R10, R2, 0x1, P1 ;  /* 0x000000020a097211 */ /* 0x000fe400008f0eff */
[----:B--2---:R-:W-:Y:S02]  /*25290*/  ISETP.LT.AND P1, PT, R15, UR4, !P2 ;  /* 0x000000040f007c0c */ /* 0x004fe4000d721270 */
[----:B----4-:R-:W-:Y:S01]  /*252a0*/  ISETP.LT.AND P3, PT, R14, UR6, !P2 ;  /* 0x000000060e007c0c */ /* 0x010fe2000d761270 */
[----:B------:R-:W2:Y:S01]  /*252b0*/  LDL.LU R15, [R1+0x96c] ;  /* 0x00096c00010f7983 */ /* 0x000ea20000300800 */
[----:B------:R-:W-:Y:S01]  /*252c0*/  VIADD R0, R10, UR5 ;  /* 0x000000050a007c36 */ /* 0x000fe20008000000 */
[----:B------:R-:W-:Y:S01]  /*252d0*/  F2FP.SATFINITE.E5M2.F32.PACK_AB_MERGE_C R111, R111, R110, RZ ;  /* 0x0000006e6f6f723e */ /* 0x000fe200048060ff */
[----:B------:R-:W2:Y:S01]  /*252e0*/  LDCU UR4, c[0x0][0x39c] ;  /* 0x00007380ff0477ac */ /* 0x000ea20008000800 */
[----:B------:R-:W3:Y:S02]  /*252f0*/  LDL.LU R14, [R1+0x960] ;  /* 0x00096000010e7983 */ /* 0x000ee40000300800 */
[C---:B-----5:R-:W-:Y:S01]  /*25300*/  IADD3 R4, P6, PT, R0.reuse, R3, RZ ;  /* 0x0000000300047210 */ /* 0x060fe20007fde0ff */
[----:B------:R-:W3:Y:S01]  /*25310*/  LDCU UR6, c[0x0][0x39c] ;  /* 0x00007380ff0677ac */ /* 0x000ee20008000800 */
[----:B------:R-:W-:Y:S01]  /*25320*/  PRMT R12, R111, 0x9910, RZ ;  /* 0x000099106f0c7816 */ /* 0x000fe200000000ff */
[----:B------:R-:W4:Y:S01]  /*25330*/  LDL.LU R10, [R1+0x8d8] ;  /* 0x0008d800010a7983 */ /* 0x000f220000300800 */
        /* <DEDUP_REMOVED lines=9> */
[----:B------:R-:W4:Y:S02]  /*253d0*/  LDCU UR7, c[0x0][0x39c] ;  /* 0x00007380ff0777ac */ /* 0x000f240008000800 */
        /* <DEDUP_REMOVED lines=14> */
[----:B-1----:R-:W-:Y:S01]  /*254c0*/  ISETP.LT.AND P5, PT, R17, UR9, !P2 ;  /* 0x0000000911007c0c */ /* 0x002fe2000d7a1270 */
[----:B------:R-:W1:Y:S01]  /*254d0*/  LDCU UR9, c[0x0][0x39c] ;  /* 0x00007380ff0977ac */ /* 0x000e620008000800 */
[----:B------:R-:W-:-:S02]  /*254e0*/  ISETP.LT.AND P6, PT, R16, UR10, !P2 ;  /* 0x0000000a10007c0c */ /* 0x000fc4000d7c1270 */
[----:B--2---:R-:W-:Y:S01]  /*254f0*/  ISETP.LT.AND P1, PT, R15, UR4, !P2 ;  /* 0x000000040f007c0c */ /* 0x004fe2000d721270 */
[----:B------:R-:W2:Y:S01]  /*25500*/  LDCU UR4, c[0x0][0x39c] ;  /* 0x00007380ff0477ac */ /* 0x000ea20008000800 */
[----:B------:R-:W2:Y:S01]  /*25510*/  LDL.LU R15, [R1+0x7f8] ;  /* 0x0007f800010f7983 */ /* 0x000ea20000300800 */
[----:B---3--:R-:W-:Y:S01]  /*25520*/  ISETP.LT.AND P0, PT, R14, UR6, !P2 ;  /* 0x000000060e007c0c */ /* 0x008fe2000d701270 */
[----:B------:R-:W3:Y:S02]  /*25530*/  LDCU UR6, c[0x0][0x39c] ;  /* 0x00007380ff0677ac */ /* 0x000ee40008000800 */
[----:B------:R-:W3:Y:S01]  /*25540*/  LDL.LU R14, [R1+0x7f4] ;  /* 0x0007f400010e7983 */ /* 0x000ee20000300800 */
[----:B------:R-:W-:Y:S02]  /*25550*/  PRMT R13, R115, 0x9910, RZ ;  /* 0x00009910730d7816 */ /* 0x000fe400000000ff */
[C---:B------:R-:W-:Y:S01]  /*25560*/  IADD3 R6, P3, PT, R0.reuse, R3, RZ ;  /* 0x0000000300067210 */ /* 0x040fe20007f7e0ff */
[----:B------:R-:W3:Y:S01]  /*25570*/  LDL.LU R18, [R1+0x7f0] ;  /* 0x0007f00001127983 */ /* 0x000ee20000300800 */
[----:B------:R-:W-:Y:S01]  /*25580*/  F2FP.SATFINITE.E5M2.F32.PACK_AB_MERGE_C R117, R117, R116, RZ ;  /* 0x000000747575723e */ /* 0x000fe200048060ff */
[----:B------:R-:W1:Y:S02]  /*25590*/  LDCU UR10, c[0x0][0x39c] ;  /* 0x00007380ff0a77ac */ /* 0x000e640008000800 */
[----:B------:R-:W3:Y:S04]  /*255a0*/  LDL.LU R17, [R1+0x7e0] ;  /* 0x0007e00001117983 */ /* 0x000ee80000300800 */
[----:B------:R-:W1:Y:S01]  /*255b0*/  LDL.LU R16, [R1+0x95c] ;  /* 0x00095c0001107983 */ /* 0x000e620000300800 */
[C---:B------:R-:W-:Y:S01]  /*255c0*/  LEA.HI.X.SX32 R7, R0.reuse, R2, 0x1, P3 ;  /* 0x0000000200077211 */ /* 0x040fe200018f0eff */
[----:B------:R-:W-:Y:S01]  /*255d0*/  VIADD R0, R0, UR5 ;  /* 0x0000000500007c36 */ /* 0x000fe20008000000 */
[----:B------:R-:W-:-:S02]  /*255e0*/  SHF.R.S32.HI R13, RZ, 0x8, R13 ;  /* 0x00000008ff0d7819 */ /* 0x000fc4000001140d */
[----:B----4-:R-:W-:Y:S01]  /*255f0*/  ISETP.LT.AND P3, PT, R10, UR7, !P2 ;  /* 0x000000070a007c0c */ /* 0x010fe2000d761270 */
[C---:B------:R-:W-:Y:S01]  /*25600*/  VIADD R10, R0.reuse, UR5 ;  /* 0x00000005000a7c36 */ /* 0x040fe20008000000 */
[----:B0-----:R-:W-:Y:S01]  /*25610*/  PRMT R11, R117, 0x9910, RZ ;  /* 0x00009910750b7816 */ /* 0x001fe200000000ff */
[----:B------:R0:W-:Y:S01]  /*25620*/  @P5 STG.E.U8 desc[UR18][R6.64], R13 ;  /* 0x0000000d06005986 */ /* 0x0001e2000c101112 */
[CC--:B------:R-:W-:Y:S01]  /*25630*/  IADD3 R4, P5, PT, R0.reuse, R3.reuse, RZ ;  /* 0x0000000300047210 */ /* 0x0c0fe20007fbe0ff */
[----:B------:R-:W4:Y:S03]  /*25640*/  LDCU UR7, c[0x0][0x39c] ;  /* 0x00007380ff0777ac */ /* 0x000f260008000800 */
[----:B------:R-:W-:Y:S02]  /*25650*/  LEA.HI.X.SX32 R5, R0, R2, 0x1, P5 ;  /* 0x0000000200057211 */ /* 0x000fe400028f0eff */
[----:B-----5:R-:W-:-:S02]  /*25660*/  IADD3 R8, P5, PT, R10, R3, RZ ;  /* 0x000000030a087210 */ /* 0x020fc40007fbe0ff */
[----:B------:R-:W-:Y:S02]  /*25670*/  SHF.R.S32.HI R11, RZ, 0x8, R11 ;  /* 0x00000008ff0b7819 */ /* 0x000fe4000001140b */
[C---:B------:R-:W-:Y:S01]  /*25680*/  LEA.HI.X.SX32 R9, R10.reuse, R2, 0x1, P5 ;  /* 0x000000020a097211 */ /* 0x040fe200028f0eff */
[----:B------:R-:W-:Y:S01]  /*25690*/  VIADD R10, R10, UR5 ;  /* 0x000000050a0a7c36 */ /* 0x000fe20008000000 */
[----:B------:R5:W-:Y:S04]  /*256a0*/  @P6 STG.E.U8 desc[UR18][R4.64], R117 ;  /* 0x0000007504006986 */ /* 0x000be8000c101112 */
[----:B------:R4:W-:Y:S01]  /*256b0*/  @P1 STG.E.U8 desc[UR18][R8.64], R11 ;  /* 0x0000000b08001986 */ /* 0x0009e2000c101112 */
[C---:B0-----:R-:W-:Y:S01]  /*256c0*/  IADD3 R6, P1, PT, R10.reuse, R3, RZ ;  /* 0x000000030a067210 */ /* 0x041fe20007f3e0ff */
[----:B------:R-:W-:-:S03]  /*256d0*/  VIADD R0, R10, UR5 ;  /* 0x000000050a007c36 */ /* 0x000fc60008000000 */
[----:B------:R-:W-:Y:S02]  /*256e0*/  LEA.HI.X.SX32 R7, R10, R2, 0x1, P1 ;  /* 0x000000020a077211 */ /* 0x000fe400008f0eff */
[----:B------:R-:W-:Y:S02]  /*256f0*/  F2FP.SATFINITE.E5M2.F32.PACK_AB_MERGE_C R119, R119, R118, RZ ;  /* 0x000000767777723e */ /* 0x000fe400048060ff */
[CC--:B-----5:R-:W-:Y:S02]  /*25700*/  IADD3 R4, P6, PT, R0.reuse, R3.reuse, RZ ;  /* 0x0000000300047210 */ /* 0x0e0fe40007fde0ff */
[----:B------:R-:W-:Y:S02]  /*25710*/  PRMT R12, R119, 0x9910, RZ ;  /* 0x00009910770c7816 */ /* 0x000fe400000000ff */
[C---:B------:R-:W-:Y:S02]  /*25720*/  LEA.HI.X.SX32 R5, R0.reuse, R2, 0x1, P6 ;  /* 0x0000000200057211 */ /* 0x040fe400030f0eff */
[----:B----4-:R-:W-:Y:S01]  /*25730*/  SHF.R.S32.HI R11, RZ, 0x8, R12 ;  /* 0x00000008ff0b7819 */ /* 0x010fe2000001140c */
[----:B------:R-:W-:Y:S01]  /*25740*/  VIADD R0, R0, UR5 ;  /* 0x0000000500007c36 */ /* 0x000fe20008000000 */
[----:B------:R0:W-:Y:S04]  /*25750*/  @P0 STG.E.U8 desc[UR18][R6.64], R119 ;  /* 0x0000007706000986 */ /* 0x0001e8000c101112 */
[----:B------:R-:W-:-:S04]  /*25760*/  IADD3 R8, P6, PT, R0, R3, RZ ;  /* 0x0000000300087210 */ /* 0x000fc80007fde0ff */
[----:B------:R-:W-:Y:S02]  /*25770*/  LEA.HI.X.SX32 R9, R0, R2, 0x1, P6 ;  /* 0x0000000200097211 */ /* 0x000fe400030f0eff */
[----:B--2---:R-:W-:Y:S02]  /*25780*/  ISETP.LT.AND P1, PT, R15, UR4, !P2 ;  /* 0x000000040f007c0c */ /* 0x004fe4000d721270 */
[----:B---3--:R-:W-:Y:S01]  /*25790*/  ISETP.LT.AND P5, PT, R14, UR6, !P2 ;  /* 0x000000060e007c0c */ /* 0x008fe2000d7a1270 */
[----:B------:R-:W2:Y:S01]  /*257a0*/  LDL.LU R15, [R1+0x958] ;  /* 0x00095800010f7983 */ /* 0x000ea20000300800 */
[----:B------:R-:W-:-:S03]  /*257b0*/  ISETP.LT.AND P0, PT, R18, UR7, !P2 ;  /* 0x0000000712007c0c */ /* 0x000fc6000d701270 */
[----:B------:R-:W3:Y:S01]  /*257c0*/  LDL.LU R14, [R1+0x954] ;  /* 0x00095400010e7983 */ /* 0x000ee20000300800 */
[----:B------:R-:W-:Y:S01]  /*257d0*/  F2FP.SATFINITE.E5M2.F32.PACK_AB_MERGE_C R121, R121, R120, RZ ;  /* 0x000000787979723e */ /* 0x000fe200048060ff */
[----:B------:R-:W-:Y:S01]  /*257e0*/  VIADD R0, R0, UR5 ;  /* 0x0000000500007c36 */ /* 0x000fe20008000000 */
[----:B------:R-:W4:Y:S01]  /*257f0*/  LDCU UR7, c[0x0][0x39c] ;  /* 0x00007380ff0777ac */ /* 0x000f220008000800 */
[----:B------:R-:W4:Y:S01]  /*25800*/  LDL.LU R10, [R1+0x8d4] ;  /* 0x0008d400010a7983 */ /* 0x000f220000300800 */
[----:B-1----:R-:W-:-:S03]  /*25810*/  ISETP.LT.AND P6, PT, R16, UR10, !P2 ;  /* 0x0000000a10007c0c */ /* 0x002fc6000d7c1270 */
[----:B------:R-:W5:Y:S01]  /*25820*/  LDL.LU R12, [R1+0x7ec] ;  /* 0x0007ec00010c7983 */ /* 0x000f620000300800 */
[----:B------:R-:W2:Y:S03]  /*25830*/  LDCU UR4, c[0x0][0x39c] ;  /* 0x00007380ff0477ac */ /* 0x000ea60008000800 */
[----:B------:R-:W5:Y:S01]  /*25840*/  LDL.LU R18, [R1+0x7e8] ;  /* 0x0007e80001127983 */ /* 0x000f620000300800 */
[----:B------:R-:W-:Y:S01]  /*25850*/  F2FP.SATFINITE.E5M2.F32.PACK_AB_MERGE_C R123, R123, R122, RZ ;  /* 0x0000007a7b7b723e */ /* 0x000fe200048060ff */
[----:B------:R-:W3:Y:S02]  /*25860*/  LDCU UR6, c[0x0][0x39c] ;  /* 0x00007380ff0677ac */ /* 0x000ee40008000800 */
[----:B------:R-:W5:Y:S01]  /*25870*/  LDL.LU R16, [R1+0x7d8] ;  /* 0x0007d80001107983 */ /* 0x000f620000300800 */
[----:B0-----:R-:W-:-:S03]  /*25880*/  PRMT R6, R121, 0x9910, RZ ;  /* 0x0000991079067816 */ /* 0x001fc600000000ff */
[----:B------:R0:W-:Y:S01]  /*25890*/  @P3 STG.E.U8 desc[UR18][R4.64], R11 ;  /* 0x0000000b04003986 */ /* 0x0001e2000c101112 */
[----:B------:R-:W-:-:S03]  /*258a0*/  VIADD R7, R0, UR5 ;  /* 0x0000000500077c36 */ /* 0x000fc60008000000 */
[----:B------:R1:W-:Y:S01]  /*258b0*/  @P1 STG.E.U8 desc[UR18][R8.64], R121 ;  /* 0x0000007908001986 */ /* 0x0003e2000c101112 */
[----:B------:R-:W-:Y:S01]  /*258c0*/  ISETP.LT.AND P3, PT, R17, UR9, !P2 ;  /* 0x0000000911007c0c */ /* 0x000fe2000d761270 */
[----:B0-----:R-:W-:Y:S01]  /*258d0*/  IMAD.MOV.U32 R11, RZ, RZ, R6 ;  /* 0x000000ffff0b7224 */ /* 0x001fe200078e0006 */
[----:B------:R-:W-:-:S04]  /*258e0*/  IADD3 R4, P1, PT, R0, R3, RZ ;  /* 0x0000000300047210 */ /* 0x000fc80007f3e0ff */
[-C--:B------:R-:W-:Y:S01]  /*258f0*/  LEA.HI.X.SX32 R5, R0, R2.reuse, 0x1, P1 ;  /* 0x0000000200057211 */ /* 0x080fe200008f0eff */
[C---:B------:R-:W-:Y:S01]  /*25900*/  VIADD R0, R7.reuse, UR5 ;  /* 0x0000000507007c36 */ /* 0x040fe20008000000 */
[----:B------:R-:W-:Y:S02]  /*25910*/  SHF.R.S32.HI R11, RZ, 0x8, R11 ;  /* 0x00000008ff0b7819 */ /* 0x000fe4000001140b */
[-C--:B------:R-:W-:Y:S02]  /*25920*/  IADD3 R6, P1, PT, R7, R3.reuse, RZ ;  /* 0x0000000307067210 */ /* 0x080fe40007f3e0ff */
[----:B------:R-:W-:Y:S01]  /*25930*/  PRMT R13, R123, 0x9910, RZ ;  /* 0x000099107b0d7816 */ /* 0x000fe200000000ff */
[----:B------:R0:W-:Y:S01]  /*25940*/  @P5 STG.E.U8 desc[UR18][R4.64], R11 ;  /* 0x0000000b04005986 */ /* 0x0001e2000c101112 */
[----:B-1----:R-:W-:Y:S02]  /*25950*/  IADD3 R8, P5, PT, R0, R3, RZ ;  /* 0x0000000300087210 */ /* 0x002fe40007fbe0ff */
[----:B------:R-:W-:-:S02]  /*25960*/  LEA.HI.X.SX32 R7, R7, R2, 0x1, P1 ;  /* 0x0000000207077211 */ /* 0x000fc400008f0eff */
[C---:B------:R-:W-:Y:S01]  /*25970*/  LEA.HI.X.SX32 R9, R0.reuse, R2, 0x1, P5 ;  /* 0x0000000200097211 */ /* 0x040fe200028f0eff */
[----:B------:R-:W-:Y:S01]  /*25980*/  VIADD R0, R0, UR5 ;  /* 0x0000000500007c36 */ /* 0x000fe20008000000 */
[----:B------:R-:W-:Y:S01]  /*25990*/  SHF.R.S32.HI R13, RZ, 0x8, R13 ;  /* 0x00000008ff0d7819 */ /* 0x000fe2000001140d */
[----:B------:R1:W-:Y:S01]  /*259a0*/  @P0 STG.E.U8 desc[UR18][R6.64], R123 ;  /* 0x0000007b06000986 */ /* 0x0003e2000c101112 */
[----:B------:R-:W-:-:S03]  /*259b0*/  F2FP.SATFINITE.E5M2.F32.PACK_AB_MERGE_C R125, R125, R124, RZ ;  /* 0x0000007c7d7d723e */ /* 0x000fc600048060ff */
[----:B------:R1:W-:Y:S01]  /*259c0*/  @P3 STG.E.U8 desc[UR18][R8.64], R13 ;  /* 0x0000000d08003986 */ /* 0x0003e2000c101112 */
[C---:B0-----:R-:W-:Y:S02]  /*259d0*/  IADD3 R4, P3, PT, R0.reuse, R3, RZ ;  /* 0x0000000300047210 */ /* 0x041fe40007f7e0ff */
[----:B------:R-:W-:Y:S02]  /*259e0*/  PRMT R17, R125, 0x9910, RZ ;  /* 0x000099107d117816 */ /* 0x000fe400000000ff */
[----:B------:R-:W-:Y:S02]  /*259f0*/  LEA.HI.X.SX32 R5, R0, R2, 0x1, P3 ;  /* 0x0000000200057211 */ /* 0x000fe400018f0eff */
[----:B------:R-:W-:-:S03]  /*25a00*/  SHF.R.S32.HI R17, RZ, 0x8, R17 ;  /* 0x00000008ff117819 */ /* 0x000fc60000011411 */
[----:B------:R0:W-:Y:S01]  /*25a10*/  @P6 STG.E.U8 desc[UR18][R4.64], R125 ;  /* 0x0000007d04006986 */ /* 0x0001e2000c101112 */
[----:B------:R-:W-:Y:S02]  /*25a20*/  F2FP.SATFINITE.E5M2.F32.PACK_AB_MERGE_C R127, R127, R126, RZ ;  /* 0x0000007e7f7f723e */ /* 0x000fe400048060ff */
[----:B------:R-:W-:Y:S02]  /*25a30*/  F2FP.SATFINITE.E5M2.F32.PACK_AB_MERGE_C R129, R129, R128, RZ ;  /* 0x000000808181723e */ /* 0x000fe400048060ff */
[----:B------:R-:W-:-:S04]  /*25a40*/  F2FP.SATFINITE.E5M2.F32.PACK_AB_MERGE_C R131, R131, R130, RZ ;  /* 0x000000828383723e */ /* 0x000fc800048060ff */
[----:B------:R-:W-:-:S04]  /*25a50*/  PRMT R19, R131, 0x9910, RZ ;  /* 0x0000991083137816 */ /* 0x000fc800000000ff */
[----:B------:R-:W-:Y:S02]  /*25a60*/  SHF.R.S32.HI R19, RZ, 0x8, R19 ;  /* 0x00000008ff137819 */ /* 0x000fe40000011413 */
[----:B--2---:R-:W-:Y:S01]  /*25a70*/  ISETP.LT.AND P1, PT, R15, UR4, !P2 ;  /* 0x000000040f007c0c */ /* 0x004fe2000d721270 */
[----:B------:R-:W5:Y:S01]  /*25a80*/  LDCU UR4, c[0x0][0x39c] ;  /* 0x00007380ff0477ac */ /* 0x000f620008000800 */
[----:B----4-:R-:W-:Y:S01]  /*25a90*/  ISETP.LT.AND P5, PT, R10, UR7, !P2 ;  /* 0x000000070a007c0c */ /* 0x010fe2000d7a1270 */
[----:B------:R-:W-:Y:S01]  /*25aa0*/  VIADD R10, R0, UR5 ;  /* 0x00000005000a7c36 */ /* 0x000fe20008000000 */
[----:B---3--:R-:W-:Y:S01]  /*25ab0*/  ISETP.LT.AND P0, PT, R14, UR6, !P2 ;  /* 0x000000060e007c0c */ /* 0x008fe2000d701270 */
[----:B------:R-:W2:Y:S02]  /*25ac0*/  LDCU UR6, c[0x0][0x39c] ;  /* 0x00007380ff0677ac */ /* 0x000ea40008000800 */
[C---:B------:R-:W-:Y:S01]  /*25ad0*/  VIADD R0, R10.reuse, UR5 ;  /* 0x000000050a007c36 */ /* 0x040fe20008000000 */
[----:B-1----:R-:W-:Y:S01]  /*25ae0*/  IADD3 R6, P3, PT, R10, R3, RZ ;  /* 0x000000030a067210 */ /* 0x002fe20007f7e0ff */
[----:B------:R-:W1:Y:S02]  /*25af0*/  LDCU UR7, c[0x0][0x39c] ;  /* 0x00007380ff0777ac */ /* 0x000e640008000800 */
[----:B------:R-:W-:Y:S01]  /*25b00*/  VIADD R11, R0, UR5 ;  /* 0x00000005000b7c36 */ /* 0x000fe20008000000 */
[----:B------:R-:W-:-:S03]  /*25b10*/  LEA.HI.X.SX32 R7, R10, R2, 0x1, P3 ;  /* 0x000000020a077211 */ /* 0x000fc600018f0eff */
[----:B------:R-:W-:Y:S02]  /*25b20*/  VIADD R13, R11, UR5 ;  /* 0x000000050b0d7c36 */ /* 0x000fe40008000000 */
[----:B------:R3:W-:Y:S01]  /*25b30*/  @P1 STG.E.U8 desc[UR18][R6.64], R17 ;  /* 0x0000001106001986 */ /* 0x0007e2000c101112 */
[CC--:B------:R-:W-:Y:S01]  /*25b40*/  IADD3 R8, P1, PT, R0.reuse, R3.reuse, RZ ;  /* 0x0000000300087210 */ /* 0x0c0fe20007f3e0ff */
[----:B------:R-:W-:Y:S01]  /*25b50*/  VIADD R14, R13, UR5 ;  /* 0x000000050d0e7c36 */ /* 0x000fe20008000000 */
[CC--:B------:R-:W-:Y:S02]  /*25b60*/  IADD3 R10, P6, PT, R11.reuse, R3.reuse, RZ ;  /* 0x000000030b0a7210 */ /* 0x0c0fe40007fde0ff */
[-C--:B------:R-:W-:Y:S01]  /*25b70*/  LEA.HI.X.SX32 R9, R0, R2.reuse, 0x1, P1 ;  /* 0x0000000200097211 */ /* 0x080fe200008f0eff */
[----:B------:R-:W-:Y:S01]  /*25b80*/  VIADD R0, R14, UR5 ;  /* 0x000000050e007c36 */ /* 0x000fe20008000000 */
[----:B-----5:R-:W-:Y:S02]  /*25b90*/  ISETP.LT.AND P3, PT, R12, UR4, !P2 ;  /* 0x000000040c007c0c */ /* 0x020fe4000d761270 */
[----:B------:R-:W-:Y:S01]  /*25ba0*/  LEA.HI.X.SX32 R11, R11, R2, 0x1, P6 ;  /* 0x000000020b0b7211 */ /* 0x000fe200030f0eff */
[----:B------:R-:W-:Y:S01]  /*25bb0*/  VIADD R15, R0, UR5 ;  /* 0x00000005000f7c36 */ /* 0x000fe20008000000 */
[----:B0-----:R-:W-:-:S02]  /*25bc0*/  IADD3 R4, P1, PT, R13, R3, RZ ;  /* 0x000000030d047210 */ /* 0x001fc40007f3e0ff */
[CC--:B------:R-:W-:Y:S02]  /*25bd0*/  IADD3 R12, P6, PT, R14.reuse, R3.reuse, RZ ;  /* 0x000000030e0c7210 */ /* 0x0c0fe40007fde0ff */
[-C--:B------:R-:W-:Y:S02]  /*25be0*/  LEA.HI.X.SX32 R5, R13, R2.reuse, 0x1, P1 ;  /* 0x000000020d057211 */ /* 0x080fe400008f0eff */
[-C--:B------:R-:W-:Y:S02]  /*25bf0*/  LEA.HI.X.SX32 R13, R14, R2.reuse, 0x1, P6 ;  /* 0x000000020e0d7211 */ /* 0x080fe400030f0eff */
[----:B------:R-:W-:Y:S02]  /*25c00*/  IADD3 R14, P6, PT, R15, R3, RZ ;  /* 0x000000030f0e7210 */ /* 0x000fe40007fde0ff */
[----:B---3--:R-:W-:Y:S02]  /*25c10*/  PRMT R7, R127, 0x9910, RZ ;  /* 0x000099107f077816 */ /* 0x008fe400000000ff */
[----:B------:R-:W-:-:S02]  /*25c20*/  LEA.HI.X.SX32 R15, R15, R2, 0x1, P6 ;  /* 0x000000020f0f7211 */ /* 0x000fc400030f0eff */
[----:B--2---:R-:W-:Y:S02]  /*25c30*/  ISETP.LT.AND P1, PT, R18, UR6, !P2 ;  /* 0x0000000612007c0c */ /* 0x004fe4000d721270 */
[----:B------:R-:W-:Y:S01]  /*25c40*/  IADD3 R6, P6, PT, R0, R3, RZ ;  /* 0x0000000300067210 */ /* 0x000fe20007fde0ff */
[----:B------:R-:W-:Y:S01]  /*25c50*/  IMAD.MOV.U32 R3, RZ, RZ, R7 ;  /* 0x000000ffff037224 */ /* 0x000fe200078e0007 */
[----:B-1----:R-:W-:Y:S02]  /*25c60*/  ISETP.LT.AND P2, PT, R16, UR7, !P2 ;  /* 0x0000000710007c0c */ /* 0x002fe4000d741270 */
[----:B------:R-:W-:Y:S02]  /*25c70*/  PRMT R17, R129, 0x9910, RZ ;  /* 0x0000991081117816 */ /* 0x000fe400000000ff */
[----:B------:R-:W-:Y:S02]  /*25c80*/  SHF.R.S32.HI R3, RZ, 0x8, R3 ;  /* 0x00000008ff037819 */ /* 0x000fe40000011403 */
[----:B------:R-:W-:Y:S01]  /*25c90*/  SHF.R.S32.HI R17, RZ, 0x8, R17 ;  /* 0x00000008ff117819 */ /* 0x000fe20000011411 */
[----:B------:R0:W-:Y:S01]  /*25ca0*/  @P0 STG.E.U8 desc[UR18][R8.64], R127 ;  /* 0x0000007f08000986 */ /* 0x0001e2000c101112 */
[----:B------:R-:W-:-:S03]  /*25cb0*/  LEA.HI.X.SX32 R7, R0, R2, 0x1, P6 ;  /* 0x0000000200077211 */ /* 0x000fc600030f0eff */
[----:B------:R0:W-:Y:S04]  /*25cc0*/  @P5 STG.E.U8 desc[UR18][R10.64], R3 ;  /* 0x000000030a005986 */ /* 0x0001e8000c101112 */
[----:B------:R0:W-:Y:S04]  /*25cd0*/  @P3 STG.E.U8 desc[UR18][R4.64], R129 ;  /* 0x0000008104003986 */ /* 0x0001e8000c101112 */
[----:B------:R0:W-:Y:S04]  /*25ce0*/  @P1 STG.E.U8 desc[UR18][R12.64], R17 ;  /* 0x000000110c001986 */ /* 0x0001e8000c101112 */
[----:B------:R0:W-:Y:S04]  /*25cf0*/  @P2 STG.E.U8 desc[UR18][R6.64], R131 ;  /* 0x0000008306002986 */ /* 0x0001e8000c101112 */
[----:B------:R0:W-:Y:S01]  /*25d00*/  @P4 STG.E.U8 desc[UR18][R14.64], R19 ;  /* 0x000000130e004986 */ /* 0x0001e2000c101112 */
[----:B------:R-:W-:Y:S06]  /*25d10*/  BAR.SYNC.DEFER_BLOCKING 0x0 ;  /* 0x0000000000007b1d */ /* 0x000fec0000010000 */
[----:B------:R-:W-:Y:S05]  /*25d20*/  BRA.U UP0, `(.L_x_13) ;  /* 0x0000000100a07547 */ /* 0x000fea000b800000 */
[----:B------:R-:W1:Y:S01]  /*25d30*/  S2UR UR5, SR_CgaCtaId ;  /* 0x00000000000579c3 */ /* 0x000e620000008800 */
[----:B------:R-:W-:Y:S01]  /*25d40*/  NOP ;  /* 0x0000000000007918 */ /* 0x000fe20000000000 */
[----:B------:R-:W-:Y:S01]  /*25d50*/  UMOV UR4, 0x50 ;  /* 0x0000005000047882 */ /* 0x000fe20000000000 */
[----:B------:R-:W-:Y:S02]  /*25d60*/  IMAD.U32 R0, RZ, RZ, UR8 ;  /* 0x00000008ff007e24 */ /* 0x000fe4000f8e00ff */
[----:B0-----:R-:W-:Y:S02]  /*25d70*/  IMAD.MOV.U32 R3, RZ, RZ, 0xf ;  /* 0x0000000fff037424 */ /* 0x001fe400078e00ff */
[----:B------:R-:W-:Y:S01]  /*25d80*/  IMAD.MOV.U32 R7, RZ, RZ, 0x1 ;  /* 0x00000001ff077424 */ /* 0x000fe200078e00ff */
[----:B------:R-:W-:-:S04]  /*25d90*/  LOP3.LUT R0, R0, 0xffff, RZ, 0xc0, !PT ;  /* 0x0000ffff00007812 */ /* 0x000fc800078ec0ff */
[----:B------:R-:W-:-:S05]  /*25da0*/  SHF.R.U32.HI R0, RZ, 0x5, R0 ;  /* 0x00000005ff007819 */ /* 0x000fca0000011600 */
[----:B------:R-:W-:Y:S01]  /*25db0*/  VIADD R2, R0, 0x10 ;  /* 0x0000001000027836 */ /* 0x000fe20000000000 */
[----:B------:R-:W-:Y:S01]  /*25dc0*/  SHF.L.U32 R0, R3, R0, RZ ;  /* 0x0000000003007219 */ /* 0x000fe200000006ff */
[----:B-1----:R-:W-:-:S03]  /*25dd0*/  ULEA UR6, UR5, UR4, 0x18 ;  /* 0x0000000405067291 */ /* 0x002fc6000f8ec0ff */
[----:B------:R-:W-:-:S04]  /*25de0*/  SHF.L.U32 R3, R7, R2, RZ ;  /* 0x0000000207037219 */ /* 0x000fc800000006ff */
[----:B------:R-:W-:Y:S02]  /*25df0*/  LOP3.LUT R0, R3, R0, RZ, 0xfc, !PT ;  /* 0x0000000003007212 */ /* 0x000fe400078efcff */
[----:B------:R-:W0:Y:S02]  /*25e00*/  LDS R5, [UR6] ;  /* 0x00000006ff057984 */ /* 0x000e240008000800 */
[C---:B------:R-:W-:Y:S02]  /*25e10*/  LOP3.LUT R2, R0.reuse, 0xffff, RZ, 0xc0, !PT ;  /* 0x0000ffff00027812 */ /* 0x040fe400078ec0ff */
[----:B0-----:R-:W-:-:S04]  /*25e20*/  LOP3.LUT R3, R0, 0xffff, R5, 0x80, !PT ;  /* 0x0000ffff00037812 */ /* 0x001fc800078e8005 */
[----:B------:R-:W-:-:S13]  /*25e30*/  ISETP.NE.AND P0, PT, R3, R2, PT ;  /* 0x000000020300720c */ /* 0x000fda0003f05270 */
[----:B------:R-:W-:Y:S05]  /*25e40*/  @P0 BRA `(.L_x_14) ;  /* 0x0000000000500947 */ /* 0x000fea0003800000 */
[----:B------:R-:W-:Y:S02]  /*25e50*/  SHF.R.U32.HI R5, RZ, 0x10, R5 ;  /* 0x00000010ff057819 */ /* 0x000fe40000011605 */
[----:B------:R-:W-:-:S04]  /*25e60*/  SHF.R.U32.HI R2, RZ, 0x10, R0 ;  /* 0x00000010ff027819 */ /* 0x000fc80000011600 */
[----:B------:R-:W-:-:S04]  /*25e70*/  LOP3.LUT R5, R5, R2, RZ, 0xc0, !PT ;  /* 0x0000000205057212 */ /* 0x000fc800078ec0ff */
[----:B------:R-:W-:-:S13]  /*25e80*/  ISETP.NE.AND P0, PT, R5, R2, PT ;  /* 0x000000020500720c */ /* 0x000fda0003f05270 */
[----:B------:R-:W-:Y:S05]  /*25e90*/  @P0 BRA `(.L_x_15) ;  /* 0x0000000000300947 */ /* 0x000fea0003800000 */
[----:B------:R-:W-:Y:S01]  /*25ea0*/  R2UR UR4, R0 ;  /* 0x00000000000472ca */ /* 0x000fe200000e0000 */
[----:B------:R-:W-:Y:S01]  /*25eb0*/  VOTEU.ANY UR5, UPT, PT ;  /* 0x0000000000057886 */ /* 0x000fe200038e0100 */
[----:B------:R-:W0:Y:S01]  /*25ec0*/  S2R R0, SR_LANEID ;  /* 0x0000000000007919 */ /* 0x000e220000000000 */
[----:B------:R-:W-:-:S10]  /*25ed0*/  UFLO.U32 UR5, UR5 ;  /* 0x00000005000572bd */ /* 0x000fd400080e0000 */
[----:B------:R-:W-:-:S06]  /*25ee0*/  ULOP3.LUT UR4, URZ, UR4, URZ, 0x33, !UPT ;  /* 0x00000004ff047292 */ /* 0x000fcc000f8e33ff */
[----:B------:R-:W-:-:S04]  /*25ef0*/  IMAD.U32 R2, RZ, RZ, UR4 ;  /* 0x00000004ff027e24 */ /* 0x000fc8000f8e00ff */
[----:B------:R-:W1:Y:S02]  /*25f00*/  REDUX UR7, R2 ;  /* 0x00000000020773c4 */ /* 0x000e640000000000 */
[----:B------:R2:W-:Y:S01]  /*25f10*/  UTCATOMSWS.AND URZ, UR4 ;  /* 0x0000000400ff79e3 */ /* 0x0005e20008000000 */
[----:B0-----:R-:W-:Y:S01]  /*25f20*/  ISETP.EQ.U32.AND P0, PT, R0, UR5, PT ;  /* 0x0000000500007c0c */ /* 0x001fe2000bf02070 */
[----:B-1----:R-:W-:-:S12]  /*25f30*/  IMAD.U32 R0, RZ, RZ, UR7 ;  /* 0x00000007ff007e24 */ /* 0x002fd8000f8e00ff */
[----:B------:R2:W-:Y:S01]  /*25f40*/  @P0 ATOMS.AND RZ, [UR6], R0 ;  /* 0x00000000ffff098c */ /* 0x0005e2000a800006 */
[----:B------:R-:W-:Y:S05]  /*25f50*/  BRA `(.L_x_13) ;  /* 0x0000000000147947 */ /* 0x000fea0003800000 */
.L_x_15:
[----:B------:R-:W-:-:S07]  /*25f60*/  MOV R2, 0x25f80 ;  /* 0x00025f8000027802 */ /* 0x000fce0000000f00 */
[----:B------:R-:W-:Y:S05]  /*25f70*/  CALL.REL.NOINC `($__internal_0_$__cuda_sm10x_tcgen05_guardrail_trap_col_being_dealloced_not_returned_by_alloc) ;  /* 0x00000000002c7944 */ /* 0x000fea0003c00000 */
[----:B------:R-:W-:Y:S05]  /*25f80*/  BRA `(.L_x_13) ;  /* 0x0000000000087947 */ /* 0x000fea0003800000 */
.L_x_14:
[----:B------:R-:W-:-:S07]  /*25f90*/  MOV R2, 0x25fb0 ;  /* 0x00025fb000027802 */ /* 0x000fce0000000f00 */
[----:B------:R-:W-:Y:S05]  /*25fa0*/  CALL.REL.NOINC `($__internal_2_$__cuda_sm10x_tcgen05_guardrail_trap_unallocated_columns_being_dealloced) ;  /* 0x0000000000387944 */ /* 0x000fea0003c00000 */
.L_x_13:
[----:B------:R-:W-:Y:S01]  /*25fb0*/  NOP ;  /* 0x0000000000007918 */ /* 0x000fe20000000000 */
[----:B--2---:R-:W-:Y:S05]  /*25fc0*/  EXIT ;  /* 0x000000000000794d */ /* 0x004fea0003800000 */
.L_x_8:
[----:B------:R-:W1:Y:S02]  /*25fd0*/  SYNCS.PHASECHK.TRANS64.TRYWAIT P6, [UR6], R39 ;  /* 0x00000027ff0075a7 */ /* 0x000e6400080c1106 */
[----:B-1----:R-:W-:Y:S05]  /*25fe0*/  @!P6 BRA `(.L_x_8) ;  /* 0xfffffffc00f8e947 */ /* 0x002fea000383ffff */
[----:B------:R-:W-:Y:S05]  /*25ff0*/  BRA `(.L_x_16) ;  /* 0xfffffefc00847947 */ /* 0x000fea000383ffff */
.L_x_12:
[----:B------:R-:W0:Y:S02]  /*26000*/  SYNCS.PHASECHK.TRANS64.TRYWAIT P4, [UR6], R10 ;  /* 0x0000000aff0075a7 */ /* 0x000e240008081106 */
[----:B0-----:R-:W-:Y:S05]  /*26010*/  @!P4 BRA `(.L_x_12) ;  /* 0xfffffffc00f8c947 */ /* 0x001fea000383ffff */
[----:B------:R-:W-:Y:S05]  /*26020*/  BRA `(.L_x_11) ;  /* 0xffffffb400f47947 */ /* 0x000fea000383ffff */
        .weak           $__internal_0_$__cuda_sm10x_tcgen05_guardrail_trap_col_being_dealloced_not_returned_by_alloc
        .type           $__internal_0_$__cuda_sm10x_tcgen05_guardrail_trap_col_being_dealloced_not_returned_by_alloc,@function
        .size           $__internal_0_$__cuda_sm10x_tcgen05_guardrail_trap_col_being_dealloced_not_returned_by_alloc,($__internal_1_$__cuda_sm10x_tcgen05_guardrail_trap_phase_invalid_during_alloc - $__internal_0_$__cuda_sm10x_tcgen05_guardrail_trap_col_being_dealloced_not_returned_by_alloc)
$__internal_0_$__cuda_sm10x_tcgen05_guardrail_trap_col_being_dealloced_not_returned_by_alloc:
[----:B------:R-:W-:Y:S05]  /*26030*/  BPT.TRAP 0x1 ;  /* 0x000000040000795c */ /* 0x000fea0000300000 */
[----:B------:R-:W-:-:S04]  /*26040*/  IMAD.MOV.U32 R3, RZ, RZ, 0x0 ;  /* 0x00000000ff037424 */ /* 0x000fc800078e00ff */
[----:B------:R-:W-:Y:S05]  /*26050*/  RET.REL.NODEC R2 `(matmul_kernel) ;  /* 0xfffffd9c02e87950 */ /* 0x000fea0003c3ffff */
        .weak           $__internal_1_$__cuda_sm10x_tcgen05_guardrail_trap_phase_invalid_during_alloc
        .type           $__internal_1_$__cuda_sm10x_tcgen05_guardrail_trap_phase_invalid_during_alloc,@function
        .size           $__internal_1_$__cuda_sm10x_tcgen05_guardrail_trap_phase_invalid_during_alloc,($__internal_2_$__cuda_sm10x_tcgen05_guardrail_trap_unallocated_columns_being_dealloced - $__internal_1_$__cuda_sm10x_tcgen05_guardrail_trap_phase_invalid_during_alloc)
$__internal_1_$__cuda_sm10x_tcgen05_guardrail_trap_phase_invalid_during_alloc:
[----:B------:R-:W-:Y:S05]  /*26060*/  BPT.TRAP 0x1 ;  /* 0x000000040000795c */ /* 0x000fea0000300000 */
[----:B------:R-:W-:-:S04]  /*26070*/  IMAD.MOV.U32 R5, RZ, RZ, 0x0 ;  /* 0x00000000ff057424 */ /* 0x000fc800078e00ff */
[----:B------:R-:W-:Y:S05]  /*26080*/  RET.REL.NODEC R4 `(matmul_kernel) ;  /* 0xfffffd9c04dc7950 */ /* 0x000fea0003c3ffff */
        .weak           $__internal_2_$__cuda_sm10x_tcgen05_guardrail_trap_unallocated_columns_being_dealloced
        .type           $__internal_2_$__cuda_sm10x_tcgen05_guardrail_trap_unallocated_columns_being_dealloced,@function
        .size           $__internal_2_$__cuda_sm10x_tcgen05_guardrail_trap_unallocated_columns_being_dealloced,(.L_x_20 - $__internal_2_$__cuda_sm10x_tcgen05_guardrail_trap_unallocated_columns_being_dealloced)
$__internal_2_$__cuda_sm10x_tcgen05_guardrail_trap_unallocated_columns_being_dealloced:
[----:B------:R-:W-:Y:S05]  /*26090*/  BPT.TRAP 0x1 ;  /* 0x000000040000795c */ /* 0x000fea0000300000 */
[----:B------:R-:W-:-:S04]  /*260a0*/  IMAD.MOV.U32 R3, RZ, RZ, 0x0 ;  /* 0x00000000ff037424 */ /* 0x000fc800078e00ff */
[----:B------:R-:W-:Y:S05]  /*260b0*/  RET.REL.NODEC R2 `(matmul_kernel) ;  /* 0xfffffd9c02d07950 */ /* 0x000fea0003c3ffff */
.L_x_17:
[----:B------:R-:W-:-:S00]  /*260c0*/  BRA `(.L_x_17) ;  /* 0xfffffffc00fc7947 */ /* 0x000fc0000383ffff */
[----:B------:R-:W-:-:S00]  /*260d0*/  NOP ;  /* 0x0000000000007918 */ /* 0x000fc00000000000 */
        /* <DEDUP_REMOVED lines=10> */
.L_x_20:


//--------------------- .nv.shared.matmul_kernel  --------------------------
	.section	.nv.shared.matmul_kernel,"aw",@nobits
	.sectionflags	@""
	.align	16
	.zero		1024


//--------------------- .nv.shared.reserved.0     --------------------------
	.section	.nv.shared.reserved.0,"aw",@nobits
	.align	8
	.weak		__nv_reservedSMEM_offset_0_alias
	.size		__nv_reservedSMEM_offset_0_alias, 0, 64
	.other		__nv_reservedSMEM_offset_0_alias,@"STO_CUDA_RESERVED_SHARED STV_DEFAULT"
__nv_reservedSMEM_offset_0_alias:
	.zero		0
.nv.shared.reserved.0:
	.zero		64
	.weak		__nv_reservedSMEM_allocation_phase
	.type		__nv_reservedSMEM_allocation_phase,@object
	.size		__nv_reservedSMEM_allocation_phase,(.L_0 - __nv_reservedSMEM_allocation_phase)
__nv_reservedSMEM_allocation_phase:
	.zero		1
.L_0:
	.zero		7
	.weak		__nv_reservedSMEM_devtool_atexit_pc
	.type		__nv_reservedSMEM_devtool_atexit_pc,@object
	.size		__nv_reservedSMEM_devtool_atexit_pc,(__nv_reservedSMEM_allocation_mask - __nv_reservedSMEM_devtool_atexit_pc)
__nv_reservedSMEM_devtool_atexit_pc:
	.zero		8
	.weak		__nv_reservedSMEM_allocation_mask
	.type		__nv_reservedSMEM_allocation_mask,@object
	.size		__nv_reservedSMEM_allocation_mask,(.L_2 - __nv_reservedSMEM_allocation_mask)
__nv_reservedSMEM_allocation_mask:
	.zero		4
.L_2:


//--------------------- .nv.constant0.matmul_kernel --------------------------
	.section	.nv.constant0.matmul_kernel,"a",@progbits
	.sectionflags	@""
	.align	4
.nv.constant0.matmul_kernel:
	.zero		976


//--------------------- SYMBOLS --------------------------

	.type		.nv.reservedSmem.offset0,@object
	.size		.nv.reservedSmem.offset0,0x4
	.type		.nv.reservedSmem.cap,@object
	.size		.nv.reservedSmem.cap,0x4
